def matmul_kernel(
    a_ptr,
    b_ptr,
    c_ptr,
    M,
    N,
    K,
    stride_am,
    stride_ak,
    stride_bk,
    stride_bn,
    stride_cm,
    stride_cn,
    BLOCK_M: tl.constexpr,
    BLOCK_N: tl.constexpr,
    BLOCK_K: tl.constexpr,
    GROUP_M: tl.constexpr,
):
    pid = tl.program_id(axis=0)
    num_pid_m = tl.cdiv(M, BLOCK_M)
    num_pid_n = tl.cdiv(N, BLOCK_N)
    num_pid_in_group = GROUP_M * num_pid_n
    group_id = pid // num_pid_in_group
    first_pid_m = group_id * GROUP_M
    group_size_m = min(num_pid_m - first_pid_m, GROUP_M)
    pid_m = first_pid_m + ((pid % num_pid_in_group) % group_size_m)
    pid_n = (pid % num_pid_in_group) // group_size_m

    offs_am = (pid_m * BLOCK_M + tl.arange(0, BLOCK_M)) % M
    offs_bn = (pid_n * BLOCK_N + tl.arange(0, BLOCK_N)) % N
    offs_k = tl.arange(0, BLOCK_K)
    a_ptrs = a_ptr + offs_am[:, None] * stride_am + offs_k[None, :] * stride_ak
    b_ptrs = b_ptr + offs_k[:, None] * stride_bk + offs_bn[None, :] * stride_bn

    acc = tl.zeros((BLOCK_M, BLOCK_N), dtype=tl.float32)
    for kk in range(0, tl.cdiv(K, BLOCK_K)):
        a = tl.load(a_ptrs, mask=offs_k[None, :] < K - kk * BLOCK_K, other=0.0)
        b = tl.load(b_ptrs, mask=offs_k[:, None] < K - kk * BLOCK_K, other=0.0)
        acc = tl.dot(a, b, acc)
        a_ptrs += BLOCK_K * stride_ak
        b_ptrs += BLOCK_K * stride_bk

    c = acc.to(c_ptr.dtype.element_ty)
    offs_cm = pid_m * BLOCK_M + tl.arange(0, BLOCK_M)
    offs_cn = pid_n * BLOCK_N + tl.arange(0, BLOCK_N)
    c_ptrs = c_ptr + offs_cm[:, None] * stride_cm + offs_cn[None, :] * stride_cn
    mask = (offs_cm[:, None] < M) & (offs_cn[None, :] < N)
    tl.store(c_ptrs, c, mask=mask)

# config = {"BLOCK_K": 64, "BLOCK_M": 512, "BLOCK_N": 256, "GROUP_M": 8, "arch": "sm_90", "dtype": "fp16", "num_ctas": 4, "num_stages": 3, "num_warps": 4}
# arch = sm_90


// ===== COMPILED SASS (sm_90a) =====

	.target	sm_90a

	.elftype	@"ET_EXEC"


//--------------------- .note.nv.tkinfo           --------------------------
	.section	.note.nv.tkinfo,"",@"SHT_NOTE"
	.sectionflags	@"SHF_NOTE_NV_TKINFO"
	.tkinfo
        /*0018*/ 	.word	0x00000002
        /*0030*/ 	.string	""
        /*0030*/ 	.string	"ptxas"
        /*0030*/ 	.string	"Cuda compilation tools, release 13.0, V13.0.88"
        /*0030*/ 	.string	"Build cuda_13.0.r13.0/compiler.36424714_0"
        /*0030*/ 	.string	"-v  -suppress-debug-info  -lineinfo  -arch sm_90a "



//--------------------- .note.nv.cuinfo           --------------------------
	.section	.note.nv.cuinfo,"",@"SHT_NOTE"
	.sectionflags	@"SHF_NOTE_NV_CUINFO"
        /*0018*/ 	.short	0x0002
        /*001a*/ 	.short	0x005a
        /*001c*/ 	.short	0x0082
	.zero		2


//--------------------- .nv.info                  --------------------------
	.section	.nv.info,"",@"SHT_CUDA_INFO"
	.align	4


	//----- nvinfo : EIATTR_REGCOUNT
	.align		4
        /*0000*/ 	.byte	0x04, 0x2f
        /*0002*/ 	.short	(.L_1 - .L_0)
	.align		4
.L_0:
        /*0004*/ 	.word	index@(matmul_kernel)
        /*0008*/ 	.word	0x000000ff


	//----- nvinfo : EIATTR_FRAME_SIZE
	.align		4
.L_1:
        /*000c*/ 	.byte	0x04, 0x11
        /*000e*/ 	.short	(.L_3 - .L_2)
	.align		4
.L_2:
        /*0010*/ 	.word	index@(matmul_kernel)
        /*0014*/ 	.word	0x00000af0


	//----- nvinfo : EIATTR_MIN_STACK_SIZE
	.align		4
.L_3:
        /*0018*/ 	.byte	0x04, 0x12
        /*001a*/ 	.short	(.L_5 - .L_4)
	.align		4
.L_4:
        /*001c*/ 	.word	index@(matmul_kernel)
        /*0020*/ 	.word	0x00000af0
.L_5:


//--------------------- .nv.compat                --------------------------
	.section	.nv.compat,"",@"SHT_CUDA_COMPAT_INFO"
	.align	4
        /*0000*/ 	.byte	0x02, 0x09, 0x01, 0x00, 0x02, 0x02, 0x04, 0x00, 0x02, 0x05, 0x05, 0x00, 0x03, 0x07, 0x01, 0x01
        /*0010*/ 	.byte	0x02, 0x03, 0x00, 0x00, 0x02, 0x06, 0x01, 0x00, 0x04, 0x0b, 0x08, 0x00, 0x00, 0x00, 0x00, 0x00
        /*0020*/ 	.byte	0x00, 0x00, 0x00, 0x00


//--------------------- .nv.info.matmul_kernel    --------------------------
	.section	.nv.info.matmul_kernel,"",@"SHT_CUDA_INFO"
	.sectionflags	@""
	.align	4


	//----- nvinfo : EIATTR_CUDA_API_VERSION
	.align		4
        /*0000*/ 	.byte	0x04, 0x37
        /*0002*/ 	.short	(.L_7 - .L_6)
.L_6:
        /*0004*/ 	.word	0x00000082


	//----- nvinfo : EIATTR_KPARAM_INFO
	.align		4
.L_7:
        /*0008*/ 	.byte	0x04, 0x17
        /*000a*/ 	.short	(.L_9 - .L_8)
.L_8:
        /*000c*/ 	.word	0x00000000
        /*0010*/ 	.short	0x000d
        /*0012*/ 	.short	0x0048
        /*0014*/ 	.byte	0x00, 0xf4, 0x21, 0x00


	//----- nvinfo : EIATTR_KPARAM_INFO
	.align		4
.L_9:
        /*0018*/ 	.byte	0x04, 0x17
        /*001a*/ 	.short	(.L_11 - .L_10)
.L_10:
        /*001c*/ 	.word	0x00000000
        /*0020*/ 	.short	0x000c
        /*0022*/ 	.short	0x0040
        /*0024*/ 	.byte	0x00, 0xf4, 0x21, 0x00


	//----- nvinfo : EIATTR_KPARAM_INFO
	.align		4
.L_11:
        /*0028*/ 	.byte	0x04, 0x17
        /*002a*/ 	.short	(.L_13 - .L_12)
.L_12:
        /*002c*/ 	.word	0x00000000
        /*0030*/ 	.short	0x000b
        /*0032*/ 	.short	0x0038
        /*0034*/ 	.byte	0x00, 0xf0, 0x11, 0x00


	//----- nvinfo : EIATTR_KPARAM_INFO
	.align		4
.L_13:
        /*0038*/ 	.byte	0x04, 0x17
        /*003a*/ 	.short	(.L_15 - .L_14)
.L_14:
        /*003c*/ 	.word	0x00000000
        /*0040*/ 	.short	0x000a
        /*0042*/ 	.short	0x0034
        /*0044*/ 	.byte	0x00, 0xf0, 0x11, 0x00


	//----- nvinfo : EIATTR_KPARAM_INFO
	.align		4
.L_15:
        /*0048*/ 	.byte	0x04, 0x17
        /*004a*/ 	.short	(.L_17 - .L_16)
.L_16:
        /*004c*/ 	.word	0x00000000
        /*0050*/ 	.short	0x0009
        /*0052*/ 	.short	0x0030
        /*0054*/ 	.byte	0x00, 0xf0, 0x11, 0x00


	//----- nvinfo : EIATTR_KPARAM_INFO
	.align		4
.L_17:
        /*0058*/ 	.byte	0x04, 0x17
        /*005a*/ 	.short	(.L_19 - .L_18)
.L_18:
        /*005c*/ 	.word	0x00000000
        /*0060*/ 	.short	0x0008
        /*0062*/ 	.short	0x002c
        /*0064*/ 	.byte	0x00, 0xf0, 0x11, 0x00


	//----- nvinfo : EIATTR_KPARAM_INFO
	.align		4
.L_19:
        /*0068*/ 	.byte	0x04, 0x17
        /*006a*/ 	.short	(.L_21 - .L_20)
.L_20:
        /*006c*/ 	.word	0x00000000
        /*0070*/ 	.short	0x0007
        /*0072*/ 	.short	0x0028
        /*0074*/ 	.byte	0x00, 0xf0, 0x11, 0x00


	//----- nvinfo : EIATTR_KPARAM_INFO
	.align		4
.L_21:
        /*0078*/ 	.byte	0x04, 0x17
        /*007a*/ 	.short	(.L_23 - .L_22)
.L_22:
        /*007c*/ 	.word	0x00000000
        /*0080*/ 	.short	0x0006
        /*0082*/ 	.short	0x0024
        /*0084*/ 	.byte	0x00, 0xf0, 0x11, 0x00


	//----- nvinfo : EIATTR_KPARAM_INFO
	.align		4
.L_23:
        /*0088*/ 	.byte	0x04, 0x17
        /*008a*/ 	.short	(.L_25 - .L_24)
.L_24:
        /*008c*/ 	.word	0x00000000
        /*0090*/ 	.short	0x0005
        /*0092*/ 	.short	0x0020
        /*0094*/ 	.byte	0x00, 0xf0, 0x11, 0x00


	//----- nvinfo : EIATTR_KPARAM_INFO
	.align		4
.L_25:
        /*0098*/ 	.byte	0x04, 0x17
        /*009a*/ 	.short	(.L_27 - .L_26)
.L_26:
        /*009c*/ 	.word	0x00000000
        /*00a0*/ 	.short	0x0004
        /*00a2*/ 	.short	0x001c
        /*00a4*/ 	.byte	0x00, 0xf0, 0x11, 0x00


	//----- nvinfo : EIATTR_KPARAM_INFO
	.align		4
.L_27:
        /*00a8*/ 	.byte	0x04, 0x17
        /*00aa*/ 	.short	(.L_29 - .L_28)
.L_28:
        /*00ac*/ 	.word	0x00000000
        /*00b0*/ 	.short	0x0003
        /*00b2*/ 	.short	0x0018
        /*00b4*/ 	.byte	0x00, 0xf0, 0x11, 0x00


	//----- nvinfo : EIATTR_KPARAM_INFO
	.align		4
.L_29:
        /*00b8*/ 	.byte	0x04, 0x17
        /*00ba*/ 	.short	(.L_31 - .L_30)
.L_30:
        /*00bc*/ 	.word	0x00000000
        /*00c0*/ 	.short	0x0002
        /*00c2*/ 	.short	0x0010
        /*00c4*/ 	.byte	0x00, 0xf4, 0x21, 0x00


	//----- nvinfo : EIATTR_KPARAM_INFO
	.align		4
.L_31:
        /*00c8*/ 	.byte	0x04, 0x17
        /*00ca*/ 	.short	(.L_33 - .L_32)
.L_32:
        /*00cc*/ 	.word	0x00000000
        /*00d0*/ 	.short	0x0001
        /*00d2*/ 	.short	0x0008
        /*00d4*/ 	.byte	0x00, 0xf4, 0x21, 0x00


	//----- nvinfo : EIATTR_KPARAM_INFO
	.align		4
.L_33:
        /*00d8*/ 	.byte	0x04, 0x17
        /*00da*/ 	.short	(.L_35 - .L_34)
.L_34:
        /*00dc*/ 	.word	0x00000000
        /*00e0*/ 	.short	0x0000
        /*00e2*/ 	.short	0x0000
        /*00e4*/ 	.byte	0x00, 0xf4, 0x21, 0x00


	//----- nvinfo : EIATTR_EXPLICIT_CLUSTER
	.align		4
.L_35:
        /*00e8*/ 	.byte	0x01, 0x3e
	.zero		2


	//----- nvinfo : EIATTR_CTA_PER_CLUSTER
	.align		4
        /*00ec*/ 	.byte	0x04, 0x3d
        /*00ee*/ 	.short	(.L_37 - .L_36)
.L_36:
        /*00f0*/ 	.word	0x00000004
        /*00f4*/ 	.word	0x00000001
        /*00f8*/ 	.word	0x00000001


	//----- nvinfo : EIATTR_SPARSE_MMA_MASK
	.align		4
.L_37:
        /*00fc*/ 	.byte	0x03, 0x50
        /*00fe*/ 	.short	0x0000


	//----- nvinfo : EIATTR_MAXREG_COUNT
	.align		4
        /*0100*/ 	.byte	0x03, 0x1b
        /*0102*/ 	.short	0x00ff


	//----- nvinfo : EIATTR_NUM_BARRIERS
	.align		4
        /*0104*/ 	.byte	0x02, 0x4c
        /*0106*/ 	.byte	0x01
	.zero		1


	//----- nvinfo : EIATTR_ANNOTATIONS
	.align		4
        /*0108*/ 	.byte	0x04, 0x55
        /*010a*/ 	.short	(.L_39 - .L_38)


	//   ....[0]....
.L_38:
        /*010c*/ 	.word	0x00000001
        /*0110*/ 	.byte	0x70, 0x09, 0x00, 0x00, 0x01, 0x00, 0x00, 0x00, 0xe0, 0x75, 0x00, 0x00, 0x01, 0x00, 0x00, 0x00
        /* <DEDUP_REMOVED lines=995> */
        /*3f50*/ 	.byte	0x40, 0x85, 0x01, 0x00


	//----- nvinfo : EIATTR_MERCURY_ISA_VERSION
	.align		4
.L_39:
        /*3f54*/ 	.byte	0x03, 0x5f
        /*3f56*/ 	.short	0x0101


	//----- nvinfo : EIATTR_EXIT_INSTR_OFFSETS
	.align		4
        /*3f58*/ 	.byte	0x04, 0x1c
        /*3f5a*/ 	.short	(.L_41 - .L_40)


	//   ....[0]....
.L_40:
        /*3f5c*/ 	.word	0x00021630


	//   ....[1]....
        /*3f60*/ 	.word	0x00021660


	//----- nvinfo : EIATTR_REQNTID
	.align		4
.L_41:
        /*3f64*/ 	.byte	0x04, 0x10
        /*3f66*/ 	.short	(.L_43 - .L_42)
.L_42:
        /*3f68*/ 	.word	0x00000080
        /*3f6c*/ 	.word	0x00000001
        /*3f70*/ 	.word	0x00000001


	//----- nvinfo : EIATTR_CBANK_PARAM_SIZE
	.align		4
.L_43:
        /*3f74*/ 	.byte	0x03, 0x19
        /*3f76*/ 	.short	0x0050


	//----- nvinfo : EIATTR_PARAM_CBANK
	.align		4
        /*3f78*/ 	.byte	0x04, 0x0a
        /*3f7a*/ 	.short	(.L_45 - .L_44)
	.align		4
.L_44:
        /*3f7c*/ 	.word	index@(.nv.constant0.matmul_kernel)
        /*3f80*/ 	.short	0x0210
        /*3f82*/ 	.short	0x0050


	//----- nvinfo : EIATTR_SW_WAR
	.align		4
.L_45:
        /*3f84*/ 	.byte	0x04, 0x36
        /*3f86*/ 	.short	(.L_47 - .L_46)
.L_46:
        /*3f88*/ 	.word	0x00000008
.L_47:


//--------------------- .nv.callgraph             --------------------------
	.section	.nv.callgraph,"",@"SHT_CUDA_CALLGRAPH"
	.align	4
	.sectionentsize	8
	.align		4
        /*0000*/ 	.word	0x00000000
	.align		4
        /*0004*/ 	.word	0xffffffff
	.align		4
        /*0008*/ 	.word	0x00000000
	.align		4
        /*000c*/ 	.word	0xfffffffe
	.align		4
        /*0010*/ 	.word	0x00000000
	.align		4
        /*0014*/ 	.word	0xfffffffd
	.align		4
        /*0018*/ 	.word	0x00000000
	.align		4
        /*001c*/ 	.word	0xfffffffc


//--------------------- .text.matmul_kernel       --------------------------
	.section	.text.matmul_kernel,"ax",@progbits
	.align	128
        .global         matmul_kernel
        .type           matmul_kernel,@function
        .size           matmul_kernel,(.L_x_3 - matmul_kernel)
        .other          matmul_kernel,@"STO_CUDA_ENTRY STV_DEFAULT"
matmul_kernel:
.text.matmul_kernel:
[----:B------:R-:W0:Y:S08]  /*0000*/  LDC R1, c[0x0][0x28] ;  /* 0x00000a00ff017b82 */ /* 0x000e300000000800 */
[----:B------:R-:W1:Y:S01]  /*0010*/  LDC.64 R152, c[0x0][0x228] ;  /* 0x00008a00ff987b82 */ /* 0x000e620000000a00 */
[----:B0-----:R-:W-:Y:S01]  /*0020*/  VIADD R1, R1, 0xfffff510 ;  /* 0xfffff51001017836 */ /* 0x001fe20000000000 */
[----:B------:R-:W-:Y:S01]  /*0030*/  UMOV UR8, 0x400 ;  /* 0x0000040000087882 */ /* 0x000fe20000000000 */
[----:B------:R-:W-:Y:S01]  /*0040*/  ULDC.64 UR16, c[0x0][0x208] ;  /* 0x0000820000107ab9 */ /* 0x000fe20000000a00 */
[----:B------:R-:W-:-:S02]  /*0050*/  CS2R R24, SRZ ;  /* 0x0000000000187805 */ /* 0x000fc4000001ff00 */
[----:B------:R-:W-:Y:S02]  /*0060*/  CS2R R26, SRZ ;  /* 0x00000000001a7805 */ /* 0x000fe4000001ff00 */
[----:B------:R-:W-:Y:S02]  /*0070*/  CS2R R28, SRZ ;  /* 0x00000000001c7805 */ /* 0x000fe4000001ff00 */
[----:B------:R-:W-:Y:S01]  /*0080*/  CS2R R30, SRZ ;  /* 0x00000000001e7805 */ /* 0x000fe2000001ff00 */
[----:B------:R-:W0:Y:S01]  /*0090*/  S2UR UR4, SR_CTAID.X ;  /* 0x00000000000479c3 */ /* 0x000e220000002500 */
[----:B------:R-:W-:Y:S02]  /*00a0*/  CS2R R32, SRZ ;  /* 0x0000000000207805 */ /* 0x000fe4000001ff00 */
[----:B------:R-:W-:Y:S02]  /*00b0*/  CS2R R34, SRZ ;  /* 0x0000000000227805 */ /* 0x000fe4000001ff00 */
[----:B------:R-:W-:-:S02]  /*00c0*/  CS2R R36, SRZ ;  /* 0x0000000000247805 */ /* 0x000fc4000001ff00 */
[----:B------:R-:W-:Y:S02]  /*00d0*/  CS2R R38, SRZ ;  /* 0x0000000000267805 */ /* 0x000fe4000001ff00 */
[----:B------:R-:W-:Y:S02]  /*00e0*/  CS2R R40, SRZ ;  /* 0x0000000000287805 */ /* 0x000fe4000001ff00 */
[----:B------:R-:W-:Y:S02]  /*00f0*/  CS2R R42, SRZ ;  /* 0x00000000002a7805 */ /* 0x000fe4000001ff00 */
[----:B------:R-:W-:Y:S01]  /*0100*/  CS2R R44, SRZ ;  /* 0x00000000002c7805 */ /* 0x000fe2000001ff00 */
[----:B------:R-:W2:Y:S01]  /*0110*/  S2UR UR6, SR_CgaCtaId ;  /* 0x00000000000679c3 */ /* 0x000ea20000008800 */
[----:B------:R-:W-:Y:S02]  /*0120*/  CS2R R46, SRZ ;  /* 0x00000000002e7805 */ /* 0x000fe4000001ff00 */
[----:B------:R-:W-:-:S02]  /*0130*/  CS2R R48, SRZ ;  /* 0x0000000000307805 */ /* 0x000fc4000001ff00 */
[----:B------:R-:W-:Y:S02]  /*0140*/  CS2R R50, SRZ ;  /* 0x0000000000327805 */ /* 0x000fe4000001ff00 */
[----:B------:R-:W-:Y:S02]  /*0150*/  CS2R R52, SRZ ;  /* 0x0000000000347805 */ /* 0x000fe4000001ff00 */
[----:B------:R-:W-:Y:S02]  /*0160*/  CS2R R54, SRZ ;  /* 0x0000000000367805 */ /* 0x000fe4000001ff00 */
[----:B------:R-:W-:Y:S02]  /*0170*/  CS2R R56, SRZ ;  /* 0x0000000000387805 */ /* 0x000fe4000001ff00 */
[----:B------:R-:W-:Y:S01]  /*0180*/  CS2R R58, SRZ ;  /* 0x00000000003a7805 */ /* 0x000fe2000001ff00 */
[----:B-1----:R-:W-:Y:S01]  /*0190*/  VIADD R0, R153, 0xff ;  /* 0x000000ff99007836 */ /* 0x002fe20000000000 */
[----:B------:R-:W-:-:S02]  /*01a0*/  CS2R R60, SRZ ;  /* 0x00000000003c7805 */ /* 0x000fc4000001ff00 */
[----:B------:R-:W-:Y:S02]  /*01b0*/  CS2R R62, SRZ ;  /* 0x00000000003e7805 */ /* 0x000fe4000001ff00 */
[----:B------:R-:W-:Y:S02]  /*01c0*/  CS2R R64, SRZ ;  /* 0x0000000000407805 */ /* 0x000fe4000001ff00 */
[----:B------:R-:W-:Y:S02]  /*01d0*/  CS2R R66, SRZ ;  /* 0x0000000000427805 */ /* 0x000fe4000001ff00 */
[----:B------:R-:W-:Y:S02]  /*01e0*/  SHF.R.S32.HI R3, RZ, 0x1f, R0 ;  /* 0x0000001fff037819 */ /* 0x000fe40000011400 */
[----:B------:R-:W-:Y:S02]  /*01f0*/  CS2R R68, SRZ ;  /* 0x0000000000447805 */ /* 0x000fe4000001ff00 */
[----:B------:R-:W-:-:S02]  /*0200*/  CS2R R70, SRZ ;  /* 0x0000000000467805 */ /* 0x000fc4000001ff00 */
[----:B0-----:R-:W-:Y:S01]  /*0210*/  I2FP.F32.U32 R5, UR4 ;  /* 0x0000000400057c45 */ /* 0x001fe20008201000 */
[----:B------:R-:W-:Y:S01]  /*0220*/  ULDC UR4, c[0x0][0x150] ;  /* 0x0000540000047ab9 */ /* 0x000fe20000000800 */
[----:B------:R-:W-:Y:S02]  /*0230*/  LEA.HI R3, R3, R0, RZ, 0x8 ;  /* 0x0000000003037211 */ /* 0x000fe400078f40ff */
[----:B------:R-:W-:Y:S02]  /*0240*/  CS2R R72, SRZ ;  /* 0x0000000000487805 */ /* 0x000fe4000001ff00 */
[----:B------:R-:W-:Y:S01]  /*0250*/  CS2R R74, SRZ ;  /* 0x00000000004a7805 */ /* 0x000fe2000001ff00 */
[----:B------:R-:W-:Y:S01]  /*0260*/  FMUL R5, R5, UR4 ;  /* 0x0000000405057c20 */ /* 0x000fe20008400000 */
[----:B------:R-:W-:Y:S02]  /*0270*/  SHF.R.S32.HI R3, RZ, 0x8, R3 ;  /* 0x00000008ff037819 */ /* 0x000fe40000011403 */
[----:B------:R-:W-:Y:S01]  /*0280*/  CS2R R76, SRZ ;  /* 0x00000000004c7805 */ /* 0x000fe2000001ff00 */
[----:B--2---:R-:W-:Y:S01]  /*0290*/  USHF.L.U32 UR5, UR6, 0x7, URZ ;  /* 0x0000000706057899 */ /* 0x004fe2000800063f */
[----:B------:R-:W-:Y:S01]  /*02a0*/  CS2R R78, SRZ ;  /* 0x00000000004e7805 */ /* 0x000fe2000001ff00 */
[----:B------:R-:W-:Y:S01]  /*02b0*/  ULEA UR8, UR6, UR8, 0x18 ;  /* 0x0000000806087291 */ /* 0x000fe2000f8ec03f */
[----:B------:R-:W-:Y:S01]  /*02c0*/  IMAD.SHL.U32 R4, R3, 0x8, RZ ;  /* 0x0000000803047824 */ /* 0x000fe200078e00ff */
[----:B------:R-:W0:Y:S01]  /*02d0*/  F2I.U32.TRUNC.NTZ R5, R5 ;  /* 0x0000000500057305 */ /* 0x000e22000020f000 */
[----:B------:R-:W-:Y:S01]  /*02e0*/  ULOP3.LUT UR5, UR5, 0x180, URZ, 0xc0, !UPT ;  /* 0x0000018005057892 */ /* 0x000fe2000f8ec03f */
[----:B------:R-:W-:-:S02]  /*02f0*/  CS2R R80, SRZ ;  /* 0x0000000000507805 */ /* 0x000fc4000001ff00 */
[----:B------:R-:W-:Y:S02]  /*0300*/  CS2R R82, SRZ ;  /* 0x0000000000527805 */ /* 0x000fe4000001ff00 */
[----:B------:R-:W-:Y:S02]  /*0310*/  IABS R7, R4 ;  /* 0x0000000400077213 */ /* 0x000fe40000000000 */
[----:B------:R-:W-:Y:S02]  /*0320*/  CS2R R84, SRZ ;  /* 0x0000000000547805 */ /* 0x000fe4000001ff00 */
[----:B------:R-:W-:Y:S02]  /*0330*/  CS2R R86, SRZ ;  /* 0x0000000000567805 */ /* 0x000fe4000001ff00 */
[----:B------:R-:W-:Y:S01]  /*0340*/  CS2R R88, SRZ ;  /* 0x0000000000587805 */ /* 0x000fe2000001ff00 */
[----:B------:R-:W1:Y:S01]  /*0350*/  I2F.RP R0, R7 ;  /* 0x0000000700007306 */ /* 0x000e620000209400 */
[----:B------:R-:W-:-:S02]  /*0360*/  CS2R R90, SRZ ;  /* 0x00000000005a7805 */ /* 0x000fc4000001ff00 */
[----:B------:R-:W-:Y:S02]  /*0370*/  CS2R R92, SRZ ;  /* 0x00000000005c7805 */ /* 0x000fe4000001ff00 */
[----:B------:R-:W-:Y:S02]  /*0380*/  CS2R R94, SRZ ;  /* 0x00000000005e7805 */ /* 0x000fe4000001ff00 */
[----:B------:R-:W-:Y:S02]  /*0390*/  CS2R R96, SRZ ;  /* 0x0000000000607805 */ /* 0x000fe4000001ff00 */
[----:B------:R-:W-:Y:S02]  /*03a0*/  CS2R R98, SRZ ;  /* 0x0000000000627805 */ /* 0x000fe4000001ff00 */
[----:B------:R-:W-:Y:S02]  /*03b0*/  CS2R R100, SRZ ;  /* 0x0000000000647805 */ /* 0x000fe4000001ff00 */
[----:B0-----:R-:W-:-:S02]  /*03c0*/  IABS R11, R5 ;  /* 0x00000005000b7213 */ /* 0x001fc40000000000 */
[----:B------:R-:W-:Y:S02]  /*03d0*/  CS2R R102, SRZ ;  /* 0x0000000000667805 */ /* 0x000fe4000001ff00 */
[----:B------:R-:W-:Y:S02]  /*03e0*/  CS2R R104, SRZ ;  /* 0x0000000000687805 */ /* 0x000fe4000001ff00 */
[----:B------:R-:W-:Y:S02]  /*03f0*/  CS2R R106, SRZ ;  /* 0x00000000006a7805 */ /* 0x000fe4000001ff00 */
[----:B------:R-:W-:Y:S02]  /*0400*/  CS2R R108, SRZ ;  /* 0x00000000006c7805 */ /* 0x000fe4000001ff00 */
[----:B------:R-:W-:Y:S02]  /*0410*/  CS2R R110, SRZ ;  /* 0x00000000006e7805 */ /* 0x000fe4000001ff00 */
[----:B------:R-:W-:-:S02]  /*0420*/  CS2R R112, SRZ ;  /* 0x0000000000707805 */ /* 0x000fc4000001ff00 */
[----:B------:R-:W-:Y:S01]  /*0430*/  CS2R R114, SRZ ;  /* 0x0000000000727805 */ /* 0x000fe2000001ff00 */
[----:B-1----:R-:W0:Y:S01]  /*0440*/  MUFU.RCP R0, R0 ;  /* 0x0000000000007308 */ /* 0x002e220000001000 */
[----:B------:R-:W-:Y:S02]  /*0450*/  CS2R R116, SRZ ;  /* 0x0000000000747805 */ /* 0x000fe4000001ff00 */
[----:B------:R-:W-:Y:S02]  /*0460*/  CS2R R118, SRZ ;  /* 0x0000000000767805 */ /* 0x000fe4000001ff00 */
[----:B------:R-:W-:Y:S02]  /*0470*/  CS2R R120, SRZ ;  /* 0x0000000000787805 */ /* 0x000fe4000001ff00 */
[----:B------:R-:W-:Y:S02]  /*0480*/  CS2R R122, SRZ ;  /* 0x00000000007a7805 */ /* 0x000fe4000001ff00 */
[----:B------:R-:W-:-:S02]  /*0490*/  CS2R R124, SRZ ;  /* 0x00000000007c7805 */ /* 0x000fc4000001ff00 */
[----:B------:R-:W-:Y:S02]  /*04a0*/  CS2R R126, SRZ ;  /* 0x00000000007e7805 */ /* 0x000fe4000001ff00 */
        /* <DEDUP_REMOVED lines=9> */
[----:B------:R-:W-:Y:S01]  /*0540*/  CS2R R146, SRZ ;  /* 0x0000000000927805 */ /* 0x000fe2000001ff00 */
[----:B0-----:R-:W-:Y:S01]  /*0550*/  VIADD R2, R0, 0xffffffe ;  /* 0x0ffffffe00027836 */ /* 0x001fe20000000000 */
[----:B------:R-:W-:-:S02]  /*0560*/  IABS R0, R4 ;  /* 0x0000000400007213 */ /* 0x000fc40000000000 */
[----:B------:R-:W-:Y:S02]  /*0570*/  CS2R R148, SRZ ;  /* 0x0000000000947805 */ /* 0x000fe4000001ff00 */
[----:B------:R-:W-:Y:S01]  /*0580*/  CS2R R150, SRZ ;  /* 0x0000000000967805 */ /* 0x000fe2000001ff00 */
[----:B------:R0:W1:Y:S01]  /*0590*/  F2I.FTZ.U32.TRUNC.NTZ R3, R2 ;  /* 0x0000000200037305 */ /* 0x000062000021f000 */
[----:B------:R-:W-:Y:S02]  /*05a0*/  IMAD.MOV R0, RZ, RZ, -R0 ;  /* 0x000000ffff007224 */ /* 0x000fe400078e0a00 */
[----:B0-----:R-:W-:Y:S02]  /*05b0*/  IMAD.MOV.U32 R2, RZ, RZ, RZ ;  /* 0x000000ffff027224 */ /* 0x001fe400078e00ff */
[----:B-1----:R-:W-:-:S04]  /*05c0*/  IMAD.MOV R6, RZ, RZ, -R3 ;  /* 0x000000ffff067224 */ /* 0x002fc800078e0a03 */
[----:B------:R-:W-:-:S04]  /*05d0*/  IMAD R9, R6, R7, RZ ;  /* 0x0000000706097224 */ /* 0x000fc800078e02ff */
[----:B------:R-:W-:-:S06]  /*05e0*/  IMAD.HI.U32 R2, R3, R9, R2 ;  /* 0x0000000903027227 */ /* 0x000fcc00078e0002 */
[----:B------:R-:W-:-:S04]  /*05f0*/  IMAD.HI.U32 R2, R2, R11, RZ ;  /* 0x0000000b02027227 */ /* 0x000fc800078e00ff */
[----:B------:R-:W-:-:S05]  /*0600*/  IMAD R0, R2, R0, R11 ;  /* 0x0000000002007224 */ /* 0x000fca00078e020b */
[----:B------:R-:W-:-:S13]  /*0610*/  ISETP.GT.U32.AND P1, PT, R7, R0, PT ;  /* 0x000000000700720c */ /* 0x000fda0003f24070 */
[----:B------:R-:W-:Y:S02]  /*0620*/  @!P1 IMAD.IADD R0, R0, 0x1, -R7 ;  /* 0x0000000100009824 */ /* 0x000fe400078e0a07 */
[----:B------:R-:W-:Y:S01]  /*0630*/  @!P1 VIADD R2, R2, 0x1 ;  /* 0x0000000102029836 */ /* 0x000fe20000000000 */
[----:B------:R-:W-:Y:S02]  /*0640*/  ISETP.NE.AND P1, PT, R4, RZ, PT ;  /* 0x000000ff0400720c */ /* 0x000fe40003f25270 */
[----:B------:R-:W-:Y:S02]  /*0650*/  ISETP.GE.U32.AND P0, PT, R0, R7, PT ;  /* 0x000000070000720c */ /* 0x000fe40003f06070 */
[----:B------:R-:W-:-:S04]  /*0660*/  LOP3.LUT R0, R5, R4, RZ, 0x3c, !PT ;  /* 0x0000000405007212 */ /* 0x000fc800078e3cff */
[----:B------:R-:W-:Y:S01]  /*0670*/  ISETP.GE.AND P2, PT, R0, RZ, PT ;  /* 0x000000ff0000720c */ /* 0x000fe20003f46270 */
[----:B------:R-:W-:-:S05]  /*0680*/  VIADD R0, R152, 0x1ff ;  /* 0x000001ff98007836 */ /* 0x000fca0000000000 */
[----:B------:R-:W-:Y:S01]  /*0690*/  SHF.R.S32.HI R3, RZ, 0x1f, R0 ;  /* 0x0000001fff037819 */ /* 0x000fe20000011400 */
[----:B------:R-:W-:-:S03]  /*06a0*/  @P0 VIADD R2, R2, 0x1 ;  /* 0x0000000102020836 */ /* 0x000fc60000000000 */
[----:B------:R-:W-:-:S03]  /*06b0*/  LEA.HI R3, R3, R0, RZ, 0x9 ;  /* 0x0000000003037211 */ /* 0x000fc600078f48ff */
[----:B------:R-:W-:Y:S01]  /*06c0*/  @!P2 IMAD.MOV R2, RZ, RZ, -R2 ;  /* 0x000000ffff02a224 */ /* 0x000fe200078e0a02 */
[----:B------:R-:W-:-:S05]  /*06d0*/  @!P1 LOP3.LUT R2, RZ, R4, RZ, 0x33, !PT ;  /* 0x00000004ff029212 */ /* 0x000fca00078e33ff */
[----:B------:R-:W-:Y:S02]  /*06e0*/  IMAD.SHL.U32 R6, R2, 0x8, RZ ;  /* 0x0000000802067824 */ /* 0x000fe400078e00ff */
[----:B------:R-:W-:-:S03]  /*06f0*/  IMAD.MOV R2, RZ, RZ, -R2 ;  /* 0x000000ffff027224 */ /* 0x000fc600078e0a02 */
[----:B------:R-:W-:Y:S01]  /*0700*/  LEA.HI.SX32 R3, R3, -R6, 0x17 ;  /* 0x8000000603037211 */ /* 0x000fe200078fbaff */
[----:B------:R-:W-:-:S03]  /*0710*/  IMAD R4, R4, R2, R5 ;  /* 0x0000000204047224 */ /* 0x000fc600078e0205 */
[----:B------:R-:W-:Y:S02]  /*0720*/  VIMNMX R11, R3, 0x8, PT ;  /* 0x00000008030b7848 */ /* 0x000fe40003fe0100 */
[----:B------:R-:W-:Y:S02]  /*0730*/  IABS R9, R4 ;  /* 0x0000000400097213 */ /* 0x000fe40000000000 */
[----:B------:R-:W-:-:S04]  /*0740*/  IABS R7, R11 ;  /* 0x0000000b00077213 */ /* 0x000fc80000000000 */
[----:B------:R-:W0:Y:S08]  /*0750*/  I2F.RP R0, R7 ;  /* 0x0000000700007306 */ /* 0x000e300000209400 */
[----:B0-----:R-:W0:Y:S02]  /*0760*/  MUFU.RCP R0, R0 ;  /* 0x0000000000007308 */ /* 0x001e240000001000 */
[----:B0-----:R-:W-:-:S06]  /*0770*/  VIADD R3, R0, 0xffffffe ;  /* 0x0ffffffe00037836 */ /* 0x001fcc0000000000 */
[----:B------:R-:W0:Y:S02]  /*0780*/  F2I.FTZ.U32.TRUNC.NTZ R3, R3 ;  /* 0x0000000300037305 */ /* 0x000e24000021f000 */
[----:B0-----:R-:W-:-:S04]  /*0790*/  IMAD.MOV R8, RZ, RZ, -R3 ;  /* 0x000000ffff087224 */ /* 0x001fc800078e0a03 */
[----:B------:R-:W-:Y:S01]  /*07a0*/  IMAD.MOV.U32 R2, RZ, RZ, R8 ;  /* 0x000000ffff027224 */ /* 0x000fe200078e0008 */
[----:B------:R-:W-:-:S03]  /*07b0*/  IABS R8, R11 ;  /* 0x0000000b00087213 */ /* 0x000fc60000000000 */
[----:B------:R-:W-:Y:S02]  /*07c0*/  IMAD R5, R2, R7, RZ ;  /* 0x0000000702057224 */ /* 0x000fe400078e02ff */
[----:B------:R-:W-:Y:S02]  /*07d0*/  IMAD.MOV.U32 R2, RZ, RZ, RZ ;  /* 0x000000ffff027224 */ /* 0x000fe400078e00ff */
[----:B------:R-:W-:Y:S02]  /*07e0*/  IMAD.MOV R0, RZ, RZ, -R8 ;  /* 0x000000ffff007224 */ /* 0x000fe400078e0a08 */
[----:B------:R-:W-:Y:S02]  /*07f0*/  IMAD.HI.U32 R2, R3, R5, R2 ;  /* 0x0000000503027227 */ /* 0x000fe400078e0002 */
[----:B------:R-:W0:Y:S04]  /*0800*/  S2R R5, SR_TID.X ;  /* 0x0000000000057919 */ /* 0x000e280000002100 */
        /* <DEDUP_REMOVED lines=8> */
[----:B------:R-:W-:-:S07]  /*0890*/  ISETP.GE.AND P2, PT, R0, RZ, PT ;  /* 0x000000ff0000720c */ /* 0x000fce0003f46270 */
[----:B------:R-:W-:-:S06]  /*08a0*/  @P0 VIADD R2, R2, 0x1 ;  /* 0x0000000102020836 */ /* 0x000fcc0000000000 */
[----:B------:R-:W-:Y:S01]  /*08b0*/  @!P2 IMAD.MOV R2, RZ, RZ, -R2 ;  /* 0x000000ffff02a224 */ /* 0x000fe200078e0a02 */
[----:B------:R-:W-:-:S05]  /*08c0*/  @!P1 LOP3.LUT R2, RZ, R11, RZ, 0x33, !PT ;  /* 0x0000000bff029212 */ /* 0x000fca00078e33ff */
[----:B------:R-:W-:-:S04]  /*08d0*/  IMAD.MOV R0, RZ, RZ, -R2 ;  /* 0x000000ffff007224 */ /* 0x000fc800078e0a02 */
[----:B------:R-:W-:Y:S02]  /*08e0*/  IMAD R0, R11, R0, R4 ;  /* 0x000000000b007224 */ /* 0x000fe400078e0204 */
[----:B------:R-:W-:Y:S02]  /*08f0*/  IMAD.SHL.U32 R4, R2, 0x100, RZ ;  /* 0x0000010002047824 */ /* 0x000fe400078e00ff */
[----:B------:R-:W-:Y:S02]  /*0900*/  IMAD.IADD R0, R6, 0x1, R0 ;  /* 0x0000000106007824 */ /* 0x000fe400078e0200 */
[----:B------:R-:W1:Y:S03]  /*0910*/  LDC R6, c[0x0][0x230] ;  /* 0x00008c00ff067b82 */ /* 0x000e660000000800 */
[----:B------:R-:W-:Y:S02]  /*0920*/  R2UR UR4, R0 ;  /* 0x00000000000472ca */ /* 0x000fe400000e0000 */
[----:B0-----:R-:W-:-:S11]  /*0930*/  LOP3.LUT R0, R5, 0x7f, RZ, 0xc0, !PT ;  /* 0x0000007f05007812 */ /* 0x001fd600078ec0ff */
[----:B------:R-:W-:-:S06]  /*0940*/  ULEA UR4, UR4, UR5, 0x9 ;  /* 0x0000000504047291 */ /* 0x000fcc000f8e483f */
[----:B------:R-:W-:Y:S02]  /*0950*/  VIADD R16, R0, UR4 ;  /* 0x0000000400107c36 */ /* 0x000fe40008000000 */
[----:B-1----:R-:W-:-:S03]  /*0960*/  VIADD R6, R6, 0x3f ;  /* 0x0000003f06067836 */ /* 0x002fc60000000000 */
[----:B------:R0:W-:Y:S02]  /*0970*/  STL [R1+0x7f0], R16 ;  /* 0x0007f01001007387 */ /* 0x0001e40000100800 */
[----:B------:R-:W-:-:S13]  /*0980*/  ISETP.GE.AND P0, PT, R6, 0x40, PT ;  /* 0x000000400600780c */ /* 0x000fda0003f06270 */
[----:B0-----:R-:W-:Y:S05]  /*0990*/  @!P0 BRA `(.L_x_0) ;  /* 0x0000017800e88947 */ /* 0x001fea0003800000 */
[----:B------:R-:W-:Y:S01]  /*09a0*/  IABS R15, R152 ;  /* 0x00000098000f7213 */ /* 0x000fe20000000000 */
[----:B------:R-:W-:Y:S01]  /*09b0*/  ULDC UR7, c[0x0][0x23c] ;  /* 0x00008f0000077ab9 */ /* 0x000fe20000000800 */
[----:B------:R-:W-:Y:S01]  /*09c0*/  IABS R0, R153 ;  /* 0x0000009900007213 */ /* 0x000fe20000000000 */
[----:B------:R-:W-:Y:S01]  /*09d0*/  ULDC.64 UR4, c[0x0][0x218] ;  /* 0x0000860000047ab9 */ /* 0x000fe20000000a00 */
[----:B------:R-:W0:Y:S01]  /*09e0*/  I2F.RP R7, R15 ;  /* 0x0000000f00077306 */ /* 0x000e220000209400 */
[----:B------:R-:W-:Y:S01]  /*09f0*/  SHF.R.U32.HI R13, RZ, 0x6, R5 ;  /* 0x00000006ff0d7819 */ /* 0x000fe20000011605 */
[----:B------:R-:W-:Y:S01]  /*0a00*/  ULDC.64 UR10, c[0x0][0x210] ;  /* 0x00008400000a7ab9 */ /* 0x000fe20000000a00 */
[----:B------:R-:W-:Y:S01]  /*0a10*/  SHF.R.S32.HI R123, RZ, 0x1f, R6 ;  /* 0x0000001fff7b7819 */ /* 0x000fe20000011406 */
[----:B------:R-:W-:Y:S01]  /*0a20*/  UIADD3 UR6, UR8, 0x8000, URZ ;  /* 0x0000800008067890 */ /* 0x000fe2000fffe03f */
[----:B------:R-:W-:Y:S01]  /*0a30*/  ISETP.GE.AND P3, PT, R16, RZ, PT ;  /* 0x000000ff1000720c */ /* 0x000fe20003f66270 */
[----:B------:R-:W-:Y:S01]  /*0a40*/  USHF.R.U32.HI UR14, URZ, 0x4, UR8 ;  /* 0x000000043f0e7899 */ /* 0x000fe20008011608 */
[----:B------:R-:W-:Y:S01]  /*0a50*/  LEA.HI R123, R123, R6, RZ, 0x6 ;  /* 0x000000067b7b7211 */ /* 0x000fe200078f30ff */
[----:B------:R-:W1:Y:S01]  /*0a60*/  I2F.RP R8, R0 ;  /* 0x0000000000087306 */ /* 0x000e620000209400 */
[----:B------:R-:W-:-:S02]  /*0a70*/  USHF.R.U32.HI UR6, URZ, 0x4, UR6 ;  /* 0x000000043f067899 */ /* 0x000fc40008011606 */
[----:B------:R-:W-:Y:S01]  /*0a80*/  SHF.R.S32.HI R123, RZ, 0x6, R123 ;  /* 0x00000006ff7b7819 */ /* 0x000fe2000001147b */
[----:B------:R-:W-:Y:S02]  /*0a90*/  USGXT.U32 UR14, UR14, 0xe ;  /* 0x0000000e0e0e789a */ /* 0x000fe40008000000 */
[----:B------:R-:W-:Y:S02]  /*0aa0*/  USGXT.U32 UR12, UR6, 0xe ;  /* 0x0000000e060c789a */ /* 0x000fe40008000000 */
[----:B0-----:R-:W0:Y:S01]  /*0ab0*/  MUFU.RCP R7, R7 ;  /* 0x0000000700077308 */ /* 0x001e220000001000 */
[----:B------:R-:W-:-:S07]  /*0ac0*/  UMOV UR15, 0x40000040 ;  /* 0x40000040000f7882 */ /* 0x000fce0000000000 */
[----:B-1----:R-:W1:Y:S01]  /*0ad0*/  MUFU.RCP R8, R8 ;  /* 0x0000000800087308 */ /* 0x002e620000001000 */
[----:B0-----:R-:W-:Y:S01]  /*0ae0*/  VIADD R2, R7, 0xffffffe ;  /* 0x0ffffffe07027836 */ /* 0x001fe20000000000 */
[----:B------:R-:W-:Y:S02]  /*0af0*/  SGXT.U32 R7, R13, 0x1 ;  /* 0x000000010d07781a */ /* 0x000fe40000000000 */
[----:B------:R-:W-:-:S04]  /*0b00*/  LOP3.LUT R13, R5, 0x40, RZ, 0xc0, !PT ;  /* 0x00000040050d7812 */ /* 0x000fc800078ec0ff */
[----:B------:R0:W2:Y:S01]  /*0b10*/  F2I.FTZ.U32.TRUNC.NTZ R3, R2 ;  /* 0x0000000200037305 */ /* 0x0000a2000021f000 */
[----:B------:R-:W-:Y:S01]  /*0b20*/  LOP3.LUT R7, R4, R7, RZ, 0xfc, !PT ;  /* 0x0000000704077212 */ /* 0x000fe200078efcff */
[----:B-1----:R-:W-:Y:S01]  /*0b30*/  VIADD R10, R8, 0xffffffe ;  /* 0x0ffffffe080a7836 */ /* 0x002fe20000000000 */
[----:B------:R-:W-:Y:S02]  /*0b40*/  LEA.HI R8, R5, R4, RZ, 0x1a ;  /* 0x0000000405087211 */ /* 0x000fe400078fd0ff */
[----:B------:R-:W-:-:S03]  /*0b50*/  IABS R25, R7 ;  /* 0x0000000700197213 */ /* 0x000fc60000000000 */
[----:B------:R1:W3:Y:S01]  /*0b60*/  F2I.FTZ.U32.TRUNC.NTZ R11, R10 ;  /* 0x0000000a000b7305 */ /* 0x0002e2000021f000 */
[----:B0-----:R-:W-:Y:S01]  /*0b70*/  IMAD.MOV.U32 R2, RZ, RZ, RZ ;  /* 0x000000ffff027224 */ /* 0x001fe200078e00ff */
[C---:B------:R-:W-:Y:S02]  /*0b80*/  LOP3.LUT R17, R7.reuse, 0xc8, RZ, 0xfc, !PT ;  /* 0x000000c807117812 */ /* 0x040fe400078efcff */
[C---:B------:R-:W-:Y:S02]  /*0b90*/  LOP3.LUT R18, R7.reuse, 0x2c, RZ, 0xfc, !PT ;  /* 0x0000002c07127812 */ /* 0x040fe400078efcff */
[----:B------:R-:W-:Y:S01]  /*0ba0*/  IABS R61, R17 ;  /* 0x00000011003d7213 */ /* 0x000fe20000000000 */
[----:B--2---:R-:W-:Y:S01]  /*0bb0*/  IMAD.MOV R12, RZ, RZ, -R3 ;  /* 0x000000ffff0c7224 */ /* 0x004fe200078e0a03 */
[C---:B------:R-:W-:Y:S01]  /*0bc0*/  LOP3.LUT R19, R7.reuse, 0x2a, RZ, 0xfc, !PT ;  /* 0x0000002a07137812 */ /* 0x040fe200078efcff */
[----:B-1----:R-:W-:Y:S01]  /*0bd0*/  IMAD.MOV.U32 R10, RZ, RZ, RZ ;  /* 0x000000ffff0a7224 */ /* 0x002fe200078e00ff */
[----:B------:R-:W-:Y:S01]  /*0be0*/  LOP3.LUT R20, R7, 0x22, RZ, 0xfc, !PT ;  /* 0x0000002207147812 */ /* 0x000fe200078efcff */
[----:B------:R-:W-:Y:S01]  /*0bf0*/  IMAD R9, R12, R15, RZ ;  /* 0x0000000f0c097224 */ /* 0x000fe200078e02ff */
[----:B------:R-:W-:-:S02]  /*0c00*/  IABS R12, R16 ;  /* 0x00000010000c7213 */ /* 0x000fc40000000000 */
[----:B------:R-:W-:Y:S01]  /*0c10*/  LOP3.LUT R16, R7, 0xe2, RZ, 0xfc, !PT ;  /* 0x000000e207107812 */ /* 0x000fe200078efcff */
[----:B------:R-:W-:Y:S01]  /*0c20*/  IMAD.HI.U32 R3, R3, R9, R2 ;  /* 0x0000000903037227 */ /* 0x000fe200078e0002 */
[----:B------:R-:W-:Y:S02]  /*0c30*/  IABS R23, R20 ;  /* 0x0000001400177213 */ /* 0x000fe40000000000 */
[----:B------:R-:W-:Y:S01]  /*0c40*/  IABS R119, R16 ;  /* 0x0000001000777213 */ /* 0x000fe20000000000 */
[----:B---3--:R-:W-:Y:S01]  /*0c50*/  IMAD.MOV R9, RZ, RZ, -R11 ;  /* 0x000000ffff097224 */ /* 0x008fe200078e0a0b */
[----:B------:R-:W-:Y:S01]  /*0c60*/  LOP3.LUT R24, R7, 0x1c, RZ, 0xfc, !PT ;  /* 0x0000001c07187812 */ /* 0x000fe200078efcff */
[----:B------:R-:W-:Y:S01]  /*0c70*/  IMAD.HI.U32 R3, R3, R12, RZ ;  /* 0x0000000c03037227 */ /* 0x000fe200078e00ff */
[----:B------:R-:W-:Y:S02]  /*0c80*/  LOP3.LUT R32, R7, 0x1a, RZ, 0xfc, !PT ;  /* 0x0000001a07207812 */ /* 0x000fe400078efcff */
[----:B------:R-:W-:Y:S01]  /*0c90*/  IABS R129, R24 ;  /* 0x0000001800817213 */ /* 0x000fe20000000000 */
[----:B------:R-:W-:Y:S01]  /*0ca0*/  IMAD R9, R9, R0, RZ ;  /* 0x0000000009097224 */ /* 0x000fe200078e02ff */
[C---:B------:R-:W-:Y:S01]  /*0cb0*/  LOP3.LUT R22, R7.reuse, 0x20, RZ, 0xfc, !PT ;  /* 0x0000002007167812 */ /* 0x040fe200078efcff */
[----:B------:R-:W-:Y:S01]  /*0cc0*/  IMAD.MOV R3, RZ, RZ, -R3 ;  /* 0x000000ffff037224 */ /* 0x000fe200078e0a03 */
[----:B------:R-:W-:Y:S01]  /*0cd0*/  LOP3.LUT R34, R7, 0x18, RZ, 0xfc, !PT ;  /* 0x0000001807227812 */ /* 0x000fe200078efcff */
[----:B------:R-:W-:Y:S01]  /*0ce0*/  IMAD.HI.U32 R6, R11, R9, R10 ;  /* 0x000000090b067227 */ /* 0x000fe200078e000a */
[----:B------:R-:W-:-:S02]  /*0cf0*/  SHF.R.S32.HI R11, RZ, 0x6, R5 ;  /* 0x00000006ff0b7819 */ /* 0x000fc40000011405 */
[----:B------:R-:W-:Y:S01]  /*0d00*/  IABS R21, R22 ;  /* 0x0000001600157213 */ /* 0x000fe20000000000 */
[----:B------:R-:W-:Y:S01]  /*0d10*/  VIADD R9, R8, 0xfe ;  /* 0x000000fe08097836 */ /* 0x000fe20000000000 */
[----:B------:R-:W-:Y:S01]  /*0d20*/  SGXT R11, R11, 0x1 ;  /* 0x000000010b0b781a */ /* 0x000fe20000000200 */
[----:B------:R-:W-:Y:S01]  /*0d30*/  IMAD R12, R15, R3, R12 ;  /* 0x000000030f0c7224 */ /* 0x000fe200078e020c */
[----:B------:R-:W-:Y:S01]  /*0d40*/  LOP3.LUT R36, R7, 0x16, RZ, 0xfc, !PT ;  /* 0x0000001607247812 */ /* 0x000fe200078efcff */
[----:B------:R-:W-:Y:S01]  /*0d50*/  IMAD.SHL.U32 R3, R5, 0x2, RZ ;  /* 0x0000000205037824 */ /* 0x000fe200078e00ff */
[----:B------:R-:W-:Y:S01]  /*0d60*/  IABS R27, R9 ;  /* 0x00000009001b7213 */ /* 0x000fe20000000000 */
[C---:B------:R-:W-:Y:S01]  /*0d70*/  IMAD.HI.U32 R2, R6.reuse, R25, RZ ;  /* 0x0000001906027227 */ /* 0x040fe200078e00ff */
[----:B------:R-:W-:Y:S02]  /*0d80*/  ISETP.GT.U32.AND P0, PT, R15, R12, PT ;  /* 0x0000000c0f00720c */ /* 0x000fe40003f04070 */
[----:B------:R-:W-:Y:S01]  /*0d90*/  LOP3.LUT R10, R3, 0x7e, RZ, 0xc0, !PT ;  /* 0x0000007e030a7812 */ /* 0x000fe200078ec0ff */
[----:B------:R-:W-:Y:S01]  /*0da0*/  IMAD.MOV R14, RZ, RZ, -R2 ;  /* 0x000000ffff0e7224 */ /* 0x000fe200078e0a02 */
[----:B------:R-:W-:Y:S01]  /*0db0*/  ISETP.GE.AND P1, PT, R9, RZ, PT ;  /* 0x000000ff0900720c */ /* 0x000fe20003f26270 */
[----:B------:R-:W-:Y:S01]  /*0dc0*/  IMAD.HI.U32 R9, R6, R27, RZ ;  /* 0x0000001b06097227 */ /* 0x000fe200078e00ff */
[----:B------:R-:W-:-:S02]  /*0dd0*/  LOP3.LUT R2, R10, 0x90, R11, 0x78, !PT ;  /* 0x000000900a027812 */ /* 0x000fc400078e780b */
[----:B------:R-:W-:Y:S01]  /*0de0*/  IABS R143, R36 ;  /* 0x00000024008f7213 */ /* 0x000fe20000000000 */
[----:B------:R-:W-:Y:S01]  /*0df0*/  IMAD R3, R13, 0x80, R10 ;  /* 0x000000800d037824 */ /* 0x000fe200078e020a */
[C---:B------:R-:W-:Y:S01]  /*0e00*/  LOP3.LUT R10, R7.reuse, 0xfc, RZ, 0xfc, !PT ;  /* 0x000000fc070a7812 */ /* 0x040fe200078efcff */
[----:B------:R-:W-:Y:S01]  /*0e10*/  IMAD.MOV R9, RZ, RZ, -R9 ;  /* 0x000000ffff097224 */ /* 0x000fe200078e0a09 */
[----:B------:R-:W-:Y:S01]  /*0e20*/  LOP3.LUT R13, R7, 0xfa, RZ, 0xfc, !PT ;  /* 0x000000fa070d7812 */ /* 0x000fe200078efcff */
[----:B------:R-:W-:Y:S01]  /*0e30*/  IMAD R25, R0, R14, R25 ;  /* 0x0000000e00197224 */ /* 0x000fe200078e0219 */
[----:B------:R-:W-:Y:S01]  /*0e40*/  IABS R29, R10 ;  /* 0x0000000a001d7213 */ /* 0x000fe20000000000 */
[----:B------:R-:W-:Y:S01]  /*0e50*/  @!P0 IMAD.IADD R12, R12, 0x1, -R15 ;  /* 0x000000010c0c8824 */ /* 0x000fe200078e0a0f */
[----:B------:R-:W-:Y:S01]  /*0e60*/  IABS R31, R13 ;  /* 0x0000000d001f7213 */ /* 0x000fe20000000000 */
[C---:B------:R-:W-:Y:S01]  /*0e70*/  IMAD R27, R0.reuse, R9, R27 ;  /* 0x00000009001b7224 */ /* 0x040fe200078e021b */
[----:B------:R-:W-:Y:S01]  /*0e80*/  ISETP.GT.U32.AND P4, PT, R0, R25, PT ;  /* 0x000000190000720c */ /* 0x000fe20003f84070 */
[----:B------:R-:W-:Y:S01]  /*0e90*/  IMAD.HI.U32 R9, R6, R29, RZ ;  /* 0x0000001d06097227 */ /* 0x000fe200078e00ff */
[----:B------:R-:W-:-:S02]  /*0ea0*/  ISETP.GT.U32.AND P0, PT, R15, R12, PT ;  /* 0x0000000c0f00720c */ /* 0x000fc40003f04070 */
[----:B------:R-:W-:Y:S01]  /*0eb0*/  ISETP.GT.U32.AND P2, PT, R0, R27, PT ;  /* 0x0000001b0000720c */ /* 0x000fe20003f44070 */
[----:B------:R-:W-:Y:S01]  /*0ec0*/  IMAD.MOV R9, RZ, RZ, -R9 ;  /* 0x000000ffff097224 */ /* 0x000fe200078e0a09 */
[----:B------:R-:W-:Y:S01]  /*0ed0*/  ISETP.GE.AND P5, PT, R10, RZ, PT ;  /* 0x000000ff0a00720c */ /* 0x000fe20003fa6270 */
[----:B------:R-:W-:Y:S01]  /*0ee0*/  IMAD.HI.U32 R10, R6, R31, RZ ;  /* 0x0000001f060a7227 */ /* 0x000fe200078e00ff */
[C---:B------:R-:W-:Y:S02]  /*0ef0*/  LOP3.LUT R14, R7.reuse, 0xf8, RZ, 0xfc, !PT ;  /* 0x000000f8070e7812 */ /* 0x040fe400078efcff */
[----:B------:R-:W-:Y:S01]  /*0f00*/  LOP3.LUT R40, R7, 0x12, RZ, 0xfc, !PT ;  /* 0x0000001207287812 */ /* 0x000fe200078efcff */
[----:B------:R-:W-:Y:S01]  /*0f10*/  IMAD.MOV R10, RZ, RZ, -R10 ;  /* 0x000000ffff0a7224 */ /* 0x000fe200078e0a0a */
[----:B------:R-:W-:Y:S01]  /*0f20*/  IABS R33, R14 ;  /* 0x0000000e00217213 */ /* 0x000fe20000000000 */
[----:B------:R-:W-:Y:S01]  /*0f30*/  IMAD R29, R0, R9, R29 ;  /* 0x00000009001d7224 */ /* 0x000fe200078e021d */
[----:B------:R-:W-:Y:S01]  /*0f40*/  IABS R139, R40 ;  /* 0x00000028008b7213 */ /* 0x000fe20000000000 */
[----:B------:R-:W-:Y:S01]  /*0f50*/  @!P0 IMAD.IADD R12, R12, 0x1, -R15 ;  /* 0x000000010c0c8824 */ /* 0x000fe200078e0a0f */
[----:B------:R-:W-:Y:S01]  /*0f60*/  ISETP.NE.AND P0, PT, R152, RZ, PT ;  /* 0x000000ff9800720c */ /* 0x000fe20003f05270 */
[--C-:B------:R-:W-:Y:S01]  /*0f70*/  @!P4 IMAD.IADD R25, R25, 0x1, -R0.reuse ;  /* 0x000000011919c824 */ /* 0x100fe200078e0a00 */
[C---:B------:R-:W-:Y:S01]  /*0f80*/  ISETP.GT.U32.AND P4, PT, R0.reuse, R29, PT ;  /* 0x0000001d0000720c */ /* 0x040fe20003f84070 */
[----:B------:R-:W-:Y:S01]  /*0f90*/  @!P2 IMAD.IADD R27, R27, 0x1, -R0 ;  /* 0x000000011b1ba824 */ /* 0x000fe200078e0a00 */
[----:B------:R-:W-:Y:S01]  /*0fa0*/  LOP3.LUT R15, R7, 0xf4, RZ, 0xfc, !PT ;  /* 0x000000f4070f7812 */ /* 0x000fe200078efcff */
[C---:B------:R-:W-:Y:S01]  /*0fb0*/  IMAD R31, R0.reuse, R10, R31 ;  /* 0x0000000a001f7224 */ /* 0x040fe200078e021f */
[----:B------:R-:W-:Y:S01]  /*0fc0*/  ISETP.GT.U32.AND P2, PT, R0, R25, PT ;  /* 0x000000190000720c */ /* 0x000fe20003f44070 */
[----:B------:R-:W-:Y:S01]  /*0fd0*/  IMAD.HI.U32 R11, R6, R33, RZ ;  /* 0x00000021060b7227 */ /* 0x000fe200078e00ff */
[----:B------:R-:W-:-:S02]  /*0fe0*/  ISETP.GT.U32.AND P6, PT, R0, R27, PT ;  /* 0x0000001b0000720c */ /* 0x000fc40003fc4070 */
[----:B------:R-:W-:Y:S01]  /*0ff0*/  IABS R37, R15 ;  /* 0x0000000f00257213 */ /* 0x000fe20000000000 */
[----:B------:R-:W-:Y:S01]  /*1000*/  @!P3 IMAD.MOV R12, RZ, RZ, -R12 ;  /* 0x000000ffff0cb224 */ /* 0x000fe200078e0a0c */
[C---:B------:R-:W-:Y:S01]  /*1010*/  ISETP.GT.U32.AND P3, PT, R0.reuse, R31, PT ;  /* 0x0000001f0000720c */ /* 0x040fe20003f64070 */
[----:B------:R-:W-:Y:S01]  /*1020*/  IMAD.MOV R11, RZ, RZ, -R11 ;  /* 0x000000ffff0b7224 */ /* 0x000fe200078e0a0b */
[----:B------:R-:W-:Y:S01]  /*1030*/  @!P0 LOP3.LUT R12, RZ, R152, RZ, 0x33, !PT ;  /* 0x00000098ff0c8212 */ /* 0x000fe200078e33ff */
[--C-:B------:R-:W-:Y:S01]  /*1040*/  @!P4 IMAD.IADD R29, R29, 0x1, -R0.reuse ;  /* 0x000000011d1dc824 */ /* 0x100fe200078e0a00 */
[C---:B------:R-:W-:Y:S01]  /*1050*/  ISETP.GE.AND P0, PT, R7.reuse, RZ, PT ;  /* 0x000000ff0700720c */ /* 0x040fe20003f06270 */
[----:B------:R-:W-:Y:S01]  /*1060*/  IMAD R33, R0, R11, R33 ;  /* 0x0000000b00217224 */ /* 0x000fe200078e0221 */
[----:B------:R-:W-:Y:S01]  /*1070*/  LOP3.LUT R11, R7, 0xf6, RZ, 0xfc, !PT ;  /* 0x000000f6070b7812 */ /* 0x000fe200078efcff */
[--C-:B------:R-:W-:Y:S01]  /*1080*/  @!P2 IMAD.IADD R25, R25, 0x1, -R0.reuse ;  /* 0x000000011919a824 */ /* 0x100fe200078e0a00 */
[----:B------:R-:W-:Y:S01]  /*1090*/  ISETP.GE.AND P2, PT, R13, RZ, PT ;  /* 0x000000ff0d00720c */ /* 0x000fe20003f46270 */
[----:B------:R-:W-:Y:S01]  /*10a0*/  @!P6 IMAD.IADD R27, R27, 0x1, -R0 ;  /* 0x000000011b1be824 */ /* 0x000fe200078e0a00 */
[----:B------:R-:W-:-:S02]  /*10b0*/  IABS R35, R11 ;  /* 0x0000000b00237213 */ /* 0x000fc40000000000 */
[C---:B------:R-:W-:Y:S01]  /*10c0*/  ISETP.GT.U32.AND P6, PT, R0.reuse, R33, PT ;  /* 0x000000210000720c */ /* 0x040fe20003fc4070 */
[----:B------:R-:W-:Y:S01]  /*10d0*/  @!P3 IMAD.IADD R31, R31, 0x1, -R0 ;  /* 0x000000011f1fb824 */ /* 0x000fe200078e0a00 */
[----:B------:R-:W-:Y:S01]  /*10e0*/  ISETP.GT.U32.AND P3, PT, R0, R29, PT ;  /* 0x0000001d0000720c */ /* 0x000fe20003f64070 */
[----:B------:R-:W-:Y:S01]  /*10f0*/  IMAD.HI.U32 R9, R6, R35, RZ ;  /* 0x0000002306097227 */ /* 0x000fe200078e00ff */
[C---:B------:R-:W-:Y:S02]  /*1100*/  LOP3.LUT R13, R7.reuse, 0xf2, RZ, 0xfc, !PT ;  /* 0x000000f2070d7812 */ /* 0x040fe400078efcff */
[----:B------:R-:W-:Y:S01]  /*1110*/  ISETP.GE.AND P4, PT, R14, RZ, PT ;  /* 0x000000ff0e00720c */ /* 0x000fe20003f86270 */
[----:B------:R-:W-:Y:S01]  /*1120*/  IMAD.MOV R10, RZ, RZ, -R9 ;  /* 0x000000ffff0a7224 */ /* 0x000fe200078e0a09 */
[----:B------:R-:W-:Y:S01]  /*1130*/  IABS R39, R13 ;  /* 0x0000000d00277213 */ /* 0x000fe20000000000 */
[----:B------:R-:W-:Y:S01]  /*1140*/  IMAD.HI.U32 R9, R6, R37, RZ ;  /* 0x0000002506097227 */ /* 0x000fe200078e00ff */
[----:B------:R-:W-:-:S02]  /*1150*/  LOP3.LUT R14, R7, 0xec, RZ, 0xfc, !PT ;  /* 0x000000ec070e7812 */ /* 0x000fc400078efcff */
[----:B------:R-:W-:Y:S01]  /*1160*/  LOP3.LUT R38, R7, 0x14, RZ, 0xfc, !PT ;  /* 0x0000001407267812 */ /* 0x000fe200078efcff */
[C---:B------:R-:W-:Y:S01]  /*1170*/  IMAD R35, R0.reuse, R10, R35 ;  /* 0x0000000a00237224 */ /* 0x040fe200078e0223 */
[----:B------:R-:W-:Y:S01]  /*1180*/  IABS R125, R14 ;  /* 0x0000000e007d7213 */ /* 0x000fe20000000000 */
[----:B------:R-:W-:Y:S01]  /*1190*/  @!P0 IMAD.MOV R25, RZ, RZ, -R25 ;  /* 0x000000ffff198224 */ /* 0x000fe200078e0a19 */
[C---:B------:R-:W-:Y:S01]  /*11a0*/  ISETP.GT.U32.AND P0, PT, R0.reuse, R31, PT ;  /* 0x0000001f0000720c */ /* 0x040fe20003f04070 */
[--C-:B------:R-:W-:Y:S01]  /*11b0*/  @!P6 IMAD.IADD R33, R33, 0x1, -R0.reuse ;  /* 0x000000012121e824 */ /* 0x100fe200078e0a00 */
[----:B------:R-:W-:Y:S01]  /*11c0*/  LOP3.LUT R42, R7, 0x10, RZ, 0xfc, !PT ;  /* 0x00000010072a7812 */ /* 0x000fe200078efcff */
[----:B------:R-:W-:Y:S01]  /*11d0*/  @!P3 IMAD.IADD R29, R29, 0x1, -R0 ;  /* 0x000000011d1db824 */ /* 0x000fe200078e0a00 */
[C---:B------:R-:W-:Y:S01]  /*11e0*/  ISETP.GT.U32.AND P3, PT, R0.reuse, R35, PT ;  /* 0x000000230000720c */ /* 0x040fe20003f64070 */
[----:B------:R-:W-:Y:S01]  /*11f0*/  IMAD.MOV R9, RZ, RZ, -R9 ;  /* 0x000000ffff097224 */ /* 0x000fe200078e0a09 */
[C---:B------:R-:W-:Y:S01]  /*1200*/  ISETP.GT.U32.AND P6, PT, R0.reuse, R33, PT ;  /* 0x000000210000720c */ /* 0x040fe20003fc4070 */
[----:B------:R-:W-:Y:S01]  /*1210*/  @!P5 IMAD.MOV R29, RZ, RZ, -R29 ;  /* 0x000000ffff1dd224 */ /* 0x000fe200078e0a1d */
[----:B------:R-:W-:Y:S01]  /*1220*/  IABS R141, R38 ;  /* 0x00000026008d7213 */ /* 0x000fe20000000000 */
[----:B------:R-:W-:Y:S01]  /*1230*/  IMAD R37, R0, R9, R37 ;  /* 0x0000000900257224 */ /* 0x000fe200078e0225 */
[C---:B------:R-:W-:Y:S01]  /*1240*/  LOP3.LUT R46, R7.reuse, 0x6, RZ, 0xfc, !PT ;  /* 0x00000006072e7812 */ /* 0x040fe200078efcff */
[----:B------:R-:W-:Y:S01]  /*1250*/  IMAD.HI.U32 R9, R6, R39, RZ ;  /* 0x0000002706097227 */ /* 0x000fe200078e00ff */
[----:B------:R-:W-:-:S02]  /*1260*/  LOP3.LUT R44, R7, 0x8, RZ, 0xfc, !PT ;  /* 0x00000008072c7812 */ /* 0x000fc400078efcff */
[----:B------:R-:W-:Y:S01]  /*1270*/  IABS R133, R46 ;  /* 0x0000002e00857213 */ /* 0x000fe20000000000 */
[----:B------:R-:W-:Y:S01]  /*1280*/  IMAD.MOV R9, RZ, RZ, -R9 ;  /* 0x000000ffff097224 */ /* 0x000fe200078e0a09 */
[----:B------:R-:W-:Y:S01]  /*1290*/  IABS R135, R44 ;  /* 0x0000002c00877213 */ /* 0x000fe20000000000 */
[--C-:B------:R-:W-:Y:S01]  /*12a0*/  @!P0 IMAD.IADD R31, R31, 0x1, -R0.reuse ;  /* 0x000000011f1f8824 */ /* 0x100fe200078e0a00 */
[----:B------:R-:W-:Y:S01]  /*12b0*/  ISETP.GE.AND P0, PT, R15, RZ, PT ;  /* 0x000000ff0f00720c */ /* 0x000fe20003f06270 */
[--C-:B------:R-:W-:Y:S01]  /*12c0*/  @!P3 IMAD.IADD R35, R35, 0x1, -R0.reuse ;  /* 0x000000012323b824 */ /* 0x100fe200078e0a00 */
[C---:B------:R-:W-:Y:S01]  /*12d0*/  LOP3.LUT R15, R7.reuse, 0xe4, RZ, 0xfc, !PT ;  /* 0x000000e4070f7812 */ /* 0x040fe200078efcff */
[C---:B------:R-:W-:Y:S01]  /*12e0*/  IMAD R39, R0.reuse, R9, R39 ;  /* 0x0000000900277224 */ /* 0x040fe200078e0227 */
[----:B------:R-:W-:Y:S01]  /*12f0*/  LOP3.LUT R48, R7, 0x4, RZ, 0xfc, !PT ;  /* 0x0000000407307812 */ /* 0x000fe200078efcff */
[----:B------:R-:W-:Y:S01]  /*1300*/  @!P6 IMAD.IADD R33, R33, 0x1, -R0 ;  /* 0x000000012121e824 */ /* 0x000fe200078e0a00 */
[C---:B------:R-:W-:Y:S01]  /*1310*/  ISETP.GT.U32.AND P6, PT, R0.reuse, R37, PT ;  /* 0x000000250000720c */ /* 0x040fe20003fc4070 */
[----:B------:R-:W-:Y:S01]  /*1320*/  @!P2 IMAD.MOV R31, RZ, RZ, -R31 ;  /* 0x000000ffff1fa224 */ /* 0x000fe200078e0a1f */
[C---:B------:R-:W-:Y:S01]  /*1330*/  ISETP.GT.U32.AND P5, PT, R0.reuse, R35, PT ;  /* 0x000000230000720c */ /* 0x040fe20003fa4070 */
[----:B------:R-:W-:Y:S01]  /*1340*/  @!P1 IMAD.MOV R27, RZ, RZ, -R27 ;  /* 0x000000ffff1b9224 */ /* 0x000fe200078e0a1b */
[----:B------:R-:W-:Y:S01]  /*1350*/  ISETP.GT.U32.AND P2, PT, R0, R39, PT ;  /* 0x000000270000720c */ /* 0x000fe20003f44070 */
[----:B------:R-:W-:Y:S01]  /*1360*/  VIADD R10, R8, 0xee ;  /* 0x000000ee080a7836 */ /* 0x000fe20000000000 */
[----:B------:R-:W-:Y:S01]  /*1370*/  ISETP.GE.AND P1, PT, R11, RZ, PT ;  /* 0x000000ff0b00720c */ /* 0x000fe20003f26270 */
[----:B------:R-:W-:Y:S01]  /*1380*/  @!P4 IMAD.MOV R33, RZ, RZ, -R33 ;  /* 0x000000ffff21c224 */ /* 0x000fe200078e0a21 */
[----:B------:R-:W-:-:S02]  /*1390*/  LOP3.LUT R11, R7, 0xf0, RZ, 0xfc, !PT ;  /* 0x000000f0070b7812 */ /* 0x000fc400078efcff */
[----:B------:R-:W-:Y:S02]  /*13a0*/  ISETP.GE.AND P3, PT, R10, RZ, PT ;  /* 0x000000ff0a00720c */ /* 0x000fe40003f66270 */
[----:B------:R-:W-:Y:S01]  /*13b0*/  IABS R127, R11 ;  /* 0x0000000b007f7213 */ /* 0x000fe20000000000 */
[--C-:B------:R-:W-:Y:S01]  /*13c0*/  @!P6 IMAD.IADD R37, R37, 0x1, -R0.reuse ;  /* 0x000000012525e824 */ /* 0x100fe200078e0a00 */
[----:B------:R-:W-:Y:S01]  /*13d0*/  IABS R41, R10 ;  /* 0x0000000a00297213 */ /* 0x000fe20000000000 */
[--C-:B------:R-:W-:Y:S01]  /*13e0*/  @!P5 IMAD.IADD R35, R35, 0x1, -R0.reuse ;  /* 0x000000012323d824 */ /* 0x100fe200078e0a00 */
[----:B------:R-:W-:Y:S01]  /*13f0*/  ISETP.GE.AND P4, PT, R13, RZ, PT ;  /* 0x000000ff0d00720c */ /* 0x000fe20003f86270 */
[----:B------:R-:W-:Y:S01]  /*1400*/  @!P2 IMAD.IADD R39, R39, 0x1, -R0 ;  /* 0x000000012727a824 */ /* 0x000fe200078e0a00 */
[----:B------:R-:W-:Y:S01]  /*1410*/  ISETP.GT.U32.AND P6, PT, R0, R37, PT ;  /* 0x000000250000720c */ /* 0x000fe20003fc4070 */
[----:B------:R-:W-:Y:S01]  /*1420*/  IMAD.HI.U32 R9, R6, R127, RZ ;  /* 0x0000007f06097227 */ /* 0x000fe200078e00ff */
[----:B------:R-:W-:-:S02]  /*1430*/  LOP3.LUT R13, R7, 0xea, RZ, 0xfc, !PT ;  /* 0x000000ea070d7812 */ /* 0x000fc400078efcff */
[----:B------:R-:W-:Y:S01]  /*1440*/  ISETP.GE.AND P2, PT, R14, RZ, PT ;  /* 0x000000ff0e00720c */ /* 0x000fe20003f46270 */
[----:B------:R-:W-:Y:S01]  /*1450*/  @!P1 IMAD.MOV R35, RZ, RZ, -R35 ;  /* 0x000000ffff239224 */ /* 0x000fe200078e0a23 */
[----:B------:R-:W-:Y:S01]  /*1460*/  ISETP.GT.U32.AND P1, PT, R0, R39, PT ;  /* 0x000000270000720c */ /* 0x000fe20003f24070 */
[----:B------:R-:W-:Y:S01]  /*1470*/  IMAD.MOV R9, RZ, RZ, -R9 ;  /* 0x000000ffff097224 */ /* 0x000fe200078e0a09 */
[----:B------:R-:W-:Y:S01]  /*1480*/  IABS R43, R13 ;  /* 0x0000000d002b7213 */ /* 0x000fe20000000000 */
[----:B------:R-:W-:Y:S01]  /*1490*/  IMAD.HI.U32 R10, R6, R125, RZ ;  /* 0x0000007d060a7227 */ /* 0x000fe200078e00ff */
[----:B------:R-:W-:Y:S02]  /*14a0*/  LOP3.LUT R14, R7, 0xe6, RZ, 0xfc, !PT ;  /* 0x000000e6070e7812 */ /* 0x000fe400078efcff */
[----:B------:R-:W-:Y:S01]  /*14b0*/  IABS R47, R15 ;  /* 0x0000000f002f7213 */ /* 0x000fe20000000000 */
[----:B------:R-:W-:Y:S01]  /*14c0*/  IMAD R127, R0, R9, R127 ;  /* 0x00000009007f7224 */ /* 0x000fe200078e027f */
[----:B------:R-:W-:Y:S01]  /*14d0*/  IABS R121, R14 ;  /* 0x0000000e00797213 */ /* 0x000fe20000000000 */
[----:B------:R-:W-:Y:S01]  /*14e0*/  IMAD.MOV R10, RZ, RZ, -R10 ;  /* 0x000000ffff0a7224 */ /* 0x000fe200078e0a0a */
[----:B------:R-:W-:Y:S01]  /*14f0*/  LOP3.LUT R5, R5, 0x3f, RZ, 0xc0, !PT ;  /* 0x0000003f05057812 */ /* 0x000fe200078ec0ff */
[----:B------:R-:W-:Y:S01]  /*1500*/  IMAD.HI.U32 R9, R6, R41, RZ ;  /* 0x0000002906097227 */ /* 0x000fe200078e00ff */
[----:B------:R-:W-:-:S03]  /*1510*/  ISETP.GT.U32.AND P5, PT, R0, R127, PT ;  /* 0x0000007f0000720c */ /* 0x000fc60003fa4070 */
[C---:B------:R-:W-:Y:S02]  /*1520*/  IMAD R125, R0.reuse, R10, R125 ;  /* 0x0000000a007d7224 */ /* 0x040fe400078e027d */
[----:B------:R-:W-:Y:S02]  /*1530*/  IMAD.MOV R9, RZ, RZ, -R9 ;  /* 0x000000ffff097224 */ /* 0x000fe400078e0a09 */
[--C-:B------:R-:W-:Y:S01]  /*1540*/  @!P6 IMAD.IADD R37, R37, 0x1, -R0.reuse ;  /* 0x000000012525e824 */ /* 0x100fe200078e0a00 */
[----:B------:R-:W-:Y:S01]  /*1550*/  ISETP.GE.AND P6, PT, R11, RZ, PT ;  /* 0x000000ff0b00720c */ /* 0x000fe20003fc6270 */
[----:B------:R-:W-:Y:S01]  /*1560*/  @!P1 IMAD.IADD R39, R39, 0x1, -R0 ;  /* 0x0000000127279824 */ /* 0x000fe200078e0a00 */
[C---:B------:R-:W-:Y:S01]  /*1570*/  ISETP.GT.U32.AND P1, PT, R0.reuse, R125, PT ;  /* 0x0000007d0000720c */ /* 0x040fe20003f24070 */
[----:B------:R-:W-:Y:S01]  /*1580*/  IMAD R41, R0, R9, R41 ;  /* 0x0000000900297224 */ /* 0x000fe200078e0229 */
[----:B------:R-:W-:Y:S01]  /*1590*/  LOP3.LUT R11, R7, 0xe8, RZ, 0xfc, !PT ;  /* 0x000000e8070b7812 */ /* 0x000fe200078efcff */
[----:B------:R-:W-:-:S03]  /*15a0*/  IMAD.HI.U32 R9, R6, R43, RZ ;  /* 0x0000002b06097227 */ /* 0x000fc600078e00ff */
[----:B------:R-:W-:Y:S01]  /*15b0*/  IABS R45, R11 ;  /* 0x0000000b002d7213 */ /* 0x000fe20000000000 */
[----:B------:R-:W-:Y:S02]  /*15c0*/  IMAD.MOV R9, RZ, RZ, -R9 ;  /* 0x000000ffff097224 */ /* 0x000fe400078e0a09 */
[----:B------:R-:W-:Y:S01]  /*15d0*/  @!P0 IMAD.MOV R37, RZ, RZ, -R37 ;  /* 0x000000ffff258224 */ /* 0x000fe200078e0a25 */
[C---:B------:R-:W-:Y:S01]  /*15e0*/  ISETP.GT.U32.AND P0, PT, R0.reuse, R41, PT ;  /* 0x000000290000720c */ /* 0x040fe20003f04070 */
[----:B------:R-:W-:Y:S02]  /*15f0*/  IMAD R43, R0, R9, R43 ;  /* 0x00000009002b7224 */ /* 0x000fe400078e022b */
[----:B------:R-:W-:-:S04]  /*1600*/  IMAD.HI.U32 R9, R6, R45, RZ ;  /* 0x0000002d06097227 */ /* 0x000fc800078e00ff */
[--C-:B------:R-:W-:Y:S02]  /*1610*/  @!P5 IMAD.IADD R127, R127, 0x1, -R0.reuse ;  /* 0x000000017f7fd824 */ /* 0x100fe400078e0a00 */
[----:B------:R-:W-:Y:S02]  /*1620*/  @!P1 IMAD.IADD R125, R125, 0x1, -R0 ;  /* 0x000000017d7d9824 */ /* 0x000fe400078e0a00 */
[----:B------:R-:W-:Y:S01]  /*1630*/  IMAD.MOV R9, RZ, RZ, -R9 ;  /* 0x000000ffff097224 */ /* 0x000fe200078e0a09 */
[C---:B------:R-:W-:Y:S01]  /*1640*/  ISETP.GT.U32.AND P5, PT, R0.reuse, R127, PT ;  /* 0x0000007f0000720c */ /* 0x040fe20003fa4070 */
[----:B------:R-:W-:Y:S01]  /*1650*/  @!P4 IMAD.MOV R39, RZ, RZ, -R39 ;  /* 0x000000ffff27c224 */ /* 0x000fe200078e0a27 */
[C---:B------:R-:W-:Y:S01]  /*1660*/  ISETP.GT.U32.AND P4, PT, R0.reuse, R125, PT ;  /* 0x0000007d0000720c */ /* 0x040fe20003f84070 */
[----:B------:R-:W-:Y:S02]  /*1670*/  IMAD R45, R0, R9, R45 ;  /* 0x00000009002d7224 */ /* 0x000fe400078e022d */
[----:B------:R-:W-:-:S04]  /*1680*/  IMAD.HI.U32 R9, R6, R121, RZ ;  /* 0x0000007906097227 */ /* 0x000fc800078e00ff */
[--C-:B------:R-:W-:Y:S01]  /*1690*/  @!P0 IMAD.IADD R41, R41, 0x1, -R0.reuse ;  /* 0x0000000129298824 */ /* 0x100fe200078e0a00 */
[----:B------:R-:W-:Y:S01]  /*16a0*/  ISETP.GE.AND P0, PT, R13, RZ, PT ;  /* 0x000000ff0d00720c */ /* 0x000fe20003f06270 */
[----:B------:R-:W-:Y:S01]  /*16b0*/  IMAD.MOV R9, RZ, RZ, -R9 ;  /* 0x000000ffff097224 */ /* 0x000fe200078e0a09 */
[----:B------:R-:W-:Y:S01]  /*16c0*/  LOP3.LUT R13, R7, 0xdc, RZ, 0xfc, !PT ;  /* 0x000000dc070d7812 */ /* 0x000fe200078efcff */
[--C-:B------:R-:W-:Y:S01]  /*16d0*/  @!P5 IMAD.IADD R127, R127, 0x1, -R0.reuse ;  /* 0x000000017f7fd824 */ /* 0x100fe200078e0a00 */
[C---:B------:R-:W-:Y:S01]  /*16e0*/  ISETP.GT.U32.AND P1, PT, R0.reuse, R41, PT ;  /* 0x000000290000720c */ /* 0x040fe20003f24070 */
[C---:B------:R-:W-:Y:S01]  /*16f0*/  IMAD R121, R0.reuse, R9, R121 ;  /* 0x0000000900797224 */ /* 0x040fe200078e0279 */
[C---:B------:R-:W-:Y:S01]  /*1700*/  ISETP.GT.U32.AND P5, PT, R0.reuse, R43, PT ;  /* 0x0000002b0000720c */ /* 0x040fe20003fa4070 */
[----:B------:R-:W-:Y:S01]  /*1710*/  @!P4 IMAD.IADD R125, R125, 0x1, -R0 ;  /* 0x000000017d7dc824 */ /* 0x000fe200078e0a00 */
[----:B------:R-:W-:Y:S01]  /*1720*/  IABS R51, R13 ;  /* 0x0000000d00337213 */ /* 0x000fe20000000000 */
[----:B------:R-:W-:Y:S01]  /*1730*/  @!P6 IMAD.MOV R127, RZ, RZ, -R127 ;  /* 0x000000ffff7fe224 */ /* 0x000fe200078e0a7f */
[----:B------:R-:W-:Y:S01]  /*1740*/  ISETP.GT.U32.AND P4, PT, R0, R121, PT ;  /* 0x000000790000720c */ /* 0x000fe20003f84070 */
[----:B------:R-:W-:Y:S01]  /*1750*/  IMAD.HI.U32 R9, R6, R47, RZ ;  /* 0x0000002f06097227 */ /* 0x000fe200078e00ff */
[----:B------:R-:W-:-:S03]  /*1760*/  ISETP.GT.U32.AND P6, PT, R0, R45, PT ;  /* 0x0000002d0000720c */ /* 0x000fc60003fc4070 */
[----:B------:R-:W-:Y:S02]  /*1770*/  IMAD.MOV R9, RZ, RZ, -R9 ;  /* 0x000000ffff097224 */ /* 0x000fe400078e0a09 */
[--C-:B------:R-:W-:Y:S01]  /*1780*/  @!P1 IMAD.IADD R41, R41, 0x1, -R0.reuse ;  /* 0x0000000129299824 */ /* 0x100fe200078e0a00 */
[----:B------:R-:W-:Y:S01]  /*1790*/  ISETP.GE.AND P1, PT, R11, RZ, PT ;  /* 0x000000ff0b00720c */ /* 0x000fe20003f26270 */
[----:B------:R-:W-:Y:S01]  /*17a0*/  IMAD R47, R0, R9, R47 ;  /* 0x00000009002f7224 */ /* 0x000fe200078e022f */
[----:B------:R-:W-:Y:S01]  /*17b0*/  LOP3.LUT R11, R7, 0xe0, RZ, 0xfc, !PT ;  /* 0x000000e0070b7812 */ /* 0x000fe200078efcff */
[--C-:B------:R-:W-:Y:S02]  /*17c0*/  @!P5 IMAD.IADD R43, R43, 0x1, -R0.reuse ;  /* 0x000000012b2bd824 */ /* 0x100fe400078e0a00 */
[----:B------:R-:W-:Y:S01]  /*17d0*/  VIADD R9, R8, 0xde ;  /* 0x000000de08097836 */ /* 0x000fe20000000000 */
[----:B------:R-:W-:Y:S01]  /*17e0*/  IABS R49, R11 ;  /* 0x0000000b00317213 */ /* 0x000fe20000000000 */
[--C-:B------:R-:W-:Y:S01]  /*17f0*/  @!P4 IMAD.IADD R121, R121, 0x1, -R0.reuse ;  /* 0x000000017979c824 */ /* 0x100fe200078e0a00 */
[----:B------:R-:W-:Y:S01]  /*1800*/  ISETP.GT.U32.AND P5, PT, R0, R43, PT ;  /* 0x0000002b0000720c */ /* 0x000fe20003fa4070 */
[----:B------:R-:W-:Y:S01]  /*1810*/  @!P6 IMAD.IADD R45, R45, 0x1, -R0 ;  /* 0x000000012d2de824 */ /* 0x000fe200078e0a00 */
[----:B------:R-:W-:Y:S01]  /*1820*/  ISETP.GE.AND P6, PT, R9, RZ, PT ;  /* 0x000000ff0900720c */ /* 0x000fe20003fc6270 */
[----:B------:R-:W-:Y:S01]  /*1830*/  @!P2 IMAD.MOV R125, RZ, RZ, -R125 ;  /* 0x000000ffff7da224 */ /* 0x000fe200078e0a7d */
[----:B------:R-:W-:Y:S01]  /*1840*/  IABS R117, R9 ;  /* 0x0000000900757213 */ /* 0x000fe20000000000 */
[----:B------:R-:W-:Y:S01]  /*1850*/  IMAD.HI.U32 R9, R6, R49, RZ ;  /* 0x0000003106097227 */ /* 0x000fe200078e00ff */
[----:B------:R-:W-:-:S02]  /*1860*/  ISETP.GT.U32.AND P4, PT, R0, R121, PT ;  /* 0x000000790000720c */ /* 0x000fc40003f84070 */
[----:B------:R-:W-:Y:S01]  /*1870*/  ISETP.GT.U32.AND P2, PT, R0, R47, PT ;  /* 0x0000002f0000720c */ /* 0x000fe20003f44070 */
[----:B------:R-:W-:-:S04]  /*1880*/  IMAD.HI.U32 R10, R6, R119, RZ ;  /* 0x00000077060a7227 */ /* 0x000fc800078e00ff */
[----:B------:R-:W-:Y:S02]  /*1890*/  IMAD.MOV R9, RZ, RZ, -R9 ;  /* 0x000000ffff097224 */ /* 0x000fe400078e0a09 */
[----:B------:R-:W-:Y:S02]  /*18a0*/  IMAD.MOV R10, RZ, RZ, -R10 ;  /* 0x000000ffff0a7224 */ /* 0x000fe400078e0a0a */
[----:B------:R-:W-:Y:S02]  /*18b0*/  IMAD R49, R0, R9, R49 ;  /* 0x0000000900317224 */ /* 0x000fe400078e0231 */
[--C-:B------:R-:W-:Y:S01]  /*18c0*/  @!P5 IMAD.IADD R43, R43, 0x1, -R0.reuse ;  /* 0x000000012b2bd824 */ /* 0x100fe200078e0a00 */
[----:B------:R-:W-:Y:S01]  /*18d0*/  ISETP.GE.AND P5, PT, R14, RZ, PT ;  /* 0x000000ff0e00720c */ /* 0x000fe20003fa6270 */
[C---:B------:R-:W-:Y:S01]  /*18e0*/  IMAD R119, R0.reuse, R10, R119 ;  /* 0x0000000a00777224 */ /* 0x040fe200078e0277 */
[----:B------:R-:W-:Y:S01]  /*18f0*/  LOP3.LUT R14, R7, 0xda, RZ, 0xfc, !PT ;  /* 0x000000da070e7812 */ /* 0x000fe200078efcff */
[----:B------:R-:W-:Y:S01]  /*1900*/  @!P3 IMAD.MOV R41, RZ, RZ, -R41 ;  /* 0x000000ffff29b224 */ /* 0x000fe200078e0a29 */
[C---:B------:R-:W-:Y:S01]  /*1910*/  ISETP.GT.U32.AND P3, PT, R0.reuse, R45, PT ;  /* 0x0000002d0000720c */ /* 0x040fe20003f64070 */
[--C-:B------:R-:W-:Y:S01]  /*1920*/  @!P4 IMAD.IADD R121, R121, 0x1, -R0.reuse ;  /* 0x000000017979c824 */ /* 0x100fe200078e0a00 */
[C---:B------:R-:W-:Y:S01]  /*1930*/  ISETP.GT.U32.AND P4, PT, R0.reuse, R49, PT ;  /* 0x000000310000720c */ /* 0x040fe20003f84070 */
[----:B------:R-:W-:Y:S01]  /*1940*/  @!P0 IMAD.MOV R43, RZ, RZ, -R43 ;  /* 0x000000ffff2b8224 */ /* 0x000fe200078e0a2b */
[----:B------:R-:W-:Y:S01]  /*1950*/  ISETP.GT.U32.AND P0, PT, R0, R119, PT ;  /* 0x000000770000720c */ /* 0x000fe20003f04070 */
[----:B------:R-:W-:Y:S01]  /*1960*/  @!P2 IMAD.IADD R47, R47, 0x1, -R0 ;  /* 0x000000012f2fa824 */ /* 0x000fe200078e0a00 */
[----:B------:R-:W-:Y:S01]  /*1970*/  IABS R115, R14 ;  /* 0x0000000e00737213 */ /* 0x000fe20000000000 */
[----:B------:R-:W-:-:S03]  /*1980*/  IMAD.HI.U32 R9, R6, R117, RZ ;  /* 0x0000007506097227 */ /* 0x000fc600078e00ff */
[----:B------:R-:W-:Y:S01]  /*1990*/  ISETP.GT.U32.AND P2, PT, R0, R47, PT ;  /* 0x0000002f0000720c */ /* 0x000fe20003f44070 */
[----:B------:R-:W-:Y:S02]  /*19a0*/  IMAD.MOV R9, RZ, RZ, -R9 ;  /* 0x000000ffff097224 */ /* 0x000fe400078e0a09 */
[--C-:B------:R-:W-:Y:S01]  /*19b0*/  @!P3 IMAD.IADD R45, R45, 0x1, -R0.reuse ;  /* 0x000000012d2db824 */ /* 0x100fe200078e0a00 */
[----:B------:R-:W-:Y:S01]  /*19c0*/  ISETP.GE.AND P3, PT, R15, RZ, PT ;  /* 0x000000ff0f00720c */ /* 0x000fe20003f66270 */
[--C-:B------:R-:W-:Y:S01]  /*19d0*/  @!P4 IMAD.IADD R49, R49, 0x1, -R0.reuse ;  /* 0x000000013131c824 */ /* 0x100fe200078e0a00 */
[----:B------:R-:W-:Y:S01]  /*19e0*/  LOP3.LUT R15, R7, 0xcc, RZ, 0xfc, !PT ;  /* 0x000000cc070f7812 */ /* 0x000fe200078efcff */
[--C-:B------:R-:W-:Y:S01]  /*19f0*/  @!P0 IMAD.IADD R119, R119, 0x1, -R0.reuse ;  /* 0x0000000177778824 */ /* 0x100fe200078e0a00 */
[----:B------:R-:W-:Y:S01]  /*1a00*/  ISETP.GE.AND P0, PT, R16, RZ, PT ;  /* 0x000000ff1000720c */ /* 0x000fe20003f06270 */
[C---:B------:R-:W-:Y:S01]  /*1a10*/  IMAD R117, R0.reuse, R9, R117 ;  /* 0x0000000900757224 */ /* 0x040fe200078e0275 */
[----:B------:R-:W-:Y:S01]  /*1a20*/  LOP3.LUT R16, R7, 0xca, RZ, 0xfc, !PT ;  /* 0x000000ca07107812 */ /* 0x000fe200078efcff */
[----:B------:R-:W-:Y:S01]  /*1a30*/  @!P1 IMAD.MOV R45, RZ, RZ, -R45 ;  /* 0x000000ffff2d9224 */ /* 0x000fe200078e0a2d */
[C---:B------:R-:W-:Y:S01]  /*1a40*/  ISETP.GT.U32.AND P1, PT, R0.reuse, R49, PT ;  /* 0x000000310000720c */ /* 0x040fe20003f24070 */
[----:B------:R-:W-:Y:S01]  /*1a50*/  @!P2 IMAD.IADD R47, R47, 0x1, -R0 ;  /* 0x000000012f2fa824 */ /* 0x000fe200078e0a00 */
[C---:B------:R-:W-:Y:S01]  /*1a60*/  ISETP.GT.U32.AND P4, PT, R0.reuse, R119, PT ;  /* 0x000000770000720c */ /* 0x040fe20003f84070 */
[----:B------:R-:W-:Y:S01]  /*1a70*/  @!P5 IMAD.MOV R121, RZ, RZ, -R121 ;  /* 0x000000ffff79d224 */ /* 0x000fe200078e0a79 */
[----:B------:R-:W-:Y:S01]  /*1a80*/  ISETP.GT.U32.AND P2, PT, R0, R117, PT ;  /* 0x000000750000720c */ /* 0x000fe20003f44070 */
[----:B------:R-:W-:Y:S01]  /*1a90*/  IMAD.HI.U32 R9, R6, R115, RZ ;  /* 0x0000007306097227 */ /* 0x000fe200078e00ff */
[----:B------:R-:W-:-:S02]  /*1aa0*/  ISETP.GE.AND P5, PT, R11, RZ, PT ;  /* 0x000000ff0b00720c */ /* 0x000fc40003fa6270 */
[----:B------:R-:W-:Y:S01]  /*1ab0*/  LOP3.LUT R11, R7, 0xd4, RZ, 0xfc, !PT ;  /* 0x000000d4070b7812 */ /* 0x000fe200078efcff */
[----:B------:R-:W-:Y:S01]  /*1ac0*/  IMAD.MOV R9, RZ, RZ, -R9 ;  /* 0x000000ffff097224 */ /* 0x000fe200078e0a09 */
[----:B------:R-:W-:Y:S01]  /*1ad0*/  IABS R107, R16 ;  /* 0x00000010006b7213 */ /* 0x000fe20000000000 */
[----:B------:R-:W-:Y:S01]  /*1ae0*/  IMAD.HI.U32 R10, R6, R51, RZ ;  /* 0x00000033060a7227 */ /* 0x000fe200078e00ff */
[----:B------:R-:W-:Y:S02]  /*1af0*/  IABS R55, R11 ;  /* 0x0000000b00377213 */ /* 0x000fe40000000000 */
[----:B------:R-:W-:Y:S01]  /*1b00*/  IABS R59, R15 ;  /* 0x0000000f003b7213 */ /* 0x000fe20000000000 */
[--C-:B------:R-:W-:Y:S01]  /*1b10*/  @!P1 IMAD.IADD R49, R49, 0x1, -R0.reuse ;  /* 0x0000000131319824 */ /* 0x100fe200078e0a00 */
[----:B------:R-:W-:Y:S01]  /*1b20*/  ISETP.GE.AND P1, PT, R14, RZ, PT ;  /* 0x000000ff0e00720c */ /* 0x000fe20003f26270 */
[C---:B------:R-:W-:Y:S01]  /*1b30*/  IMAD R115, R0.reuse, R9, R115 ;  /* 0x0000000900737224 */ /* 0x040fe200078e0273 */
[----:B------:R-:W-:Y:S01]  /*1b40*/  LOP3.LUT R9, R7, 0xd8, RZ, 0xfc, !PT ;  /* 0x000000d807097812 */ /* 0x000fe200078efcff */
[--C-:B------:R-:W-:Y:S01]  /*1b50*/  @!P4 IMAD.IADD R119, R119, 0x1, -R0.reuse ;  /* 0x000000017777c824 */ /* 0x100fe200078e0a00 */
[----:B------:R-:W-:Y:S01]  /*1b60*/  ISETP.GE.AND P4, PT, R13, RZ, PT ;  /* 0x000000ff0d00720c */ /* 0x000fe20003f86270 */
[----:B------:R-:W-:Y:S01]  /*1b70*/  @!P2 IMAD.IADD R117, R117, 0x1, -R0 ;  /* 0x000000017575a824 */ /* 0x000fe200078e0a00 */
[----:B------:R-:W-:Y:S01]  /*1b80*/  IABS R53, R9 ;  /* 0x0000000900357213 */ /* 0x000fe20000000000 */
[----:B------:R-:W-:Y:S01]  /*1b90*/  @!P5 IMAD.MOV R49, RZ, RZ, -R49 ;  /* 0x000000ffff31d224 */ /* 0x000fe200078e0a31 */
[C---:B------:R-:W-:Y:S01]  /*1ba0*/  ISETP.GT.U32.AND P5, PT, R0.reuse, R115, PT ;  /* 0x000000730000720c */ /* 0x040fe20003fa4070 */
[----:B------:R-:W-:Y:S01]  /*1bb0*/  IMAD.MOV R10, RZ, RZ, -R10 ;  /* 0x000000ffff0a7224 */ /* 0x000fe200078e0a0a */
[----:B------:R-:W-:Y:S01]  /*1bc0*/  ISETP.GE.AND P2, PT, R9, RZ, PT ;  /* 0x000000ff0900720c */ /* 0x000fe20003f46270 */
[----:B------:R-:W-:Y:S01]  /*1bd0*/  @!P0 IMAD.MOV R119, RZ, RZ, -R119 ;  /* 0x000000ffff778224 */ /* 0x000fe200078e0a77 */
[C---:B------:R-:W-:Y:S01]  /*1be0*/  ISETP.GT.U32.AND P0, PT, R0.reuse, R117, PT ;  /* 0x000000750000720c */ /* 0x040fe20003f04070 */
[----:B------:R-:W-:Y:S01]  /*1bf0*/  IMAD R51, R0, R10, R51 ;  /* 0x0000000a00337224 */ /* 0x000fe200078e0233 */
[C---:B------:R-:W-:Y:S01]  /*1c00*/  LOP3.LUT R10, R7.reuse, 0xd6, RZ, 0xfc, !PT ;  /* 0x000000d6070a7812 */ /* 0x040fe200078efcff */
[----:B------:R-:W-:Y:S01]  /*1c10*/  IMAD.HI.U32 R9, R6, R53, RZ ;  /* 0x0000003506097227 */ /* 0x000fe200078e00ff */
[----:B------:R-:W-:-:S02]  /*1c20*/  LOP3.LUT R13, R7, 0xd2, RZ, 0xfc, !PT ;  /* 0x000000d2070d7812 */ /* 0x000fc400078efcff */
[----:B------:R-:W-:Y:S01]  /*1c30*/  IABS R113, R10 ;  /* 0x0000000a00717213 */ /* 0x000fe20000000000 */
[----:B------:R-:W-:Y:S01]  /*1c40*/  @!P3 IMAD.MOV R47, RZ, RZ, -R47 ;  /* 0x000000ffff2fb224 */ /* 0x000fe200078e0a2f */
[----:B------:R-:W-:Y:S01]  /*1c50*/  ISETP.GT.U32.AND P3, PT, R0, R51, PT ;  /* 0x000000330000720c */ /* 0x000fe20003f64070 */
[----:B------:R-:W-:Y:S01]  /*1c60*/  IMAD.MOV R9, RZ, RZ, -R9 ;  /* 0x000000ffff097224 */ /* 0x000fe200078e0a09 */
[----:B------:R-:W-:Y:S01]  /*1c70*/  IABS R111, R13 ;  /* 0x0000000d006f7213 */ /* 0x000fe20000000000 */
[--C-:B------:R-:W-:Y:S01]  /*1c80*/  @!P5 IMAD.IADD R115, R115, 0x1, -R0.reuse ;  /* 0x000000017373d824 */ /* 0x100fe200078e0a00 */
[----:B------:R-:W-:Y:S01]  /*1c90*/  LOP3.LUT R14, R7, 0xd0, RZ, 0xfc, !PT ;  /* 0x000000d0070e7812 */ /* 0x000fe200078efcff */
[----:B------:R-:W-:Y:S01]  /*1ca0*/  @!P0 IMAD.IADD R117, R117, 0x1, -R0 ;  /* 0x0000000175758824 */ /* 0x000fe200078e0a00 */
[----:B------:R-:W-:Y:S01]  /*1cb0*/  ISETP.GE.AND P0, PT, R10, RZ, PT ;  /* 0x000000ff0a00720c */ /* 0x000fe20003f06270 */
[C---:B------:R-:W-:Y:S01]  /*1cc0*/  IMAD R53, R0.reuse, R9, R53 ;  /* 0x0000000900357224 */ /* 0x040fe200078e0235 */
[----:B------:R-:W-:Y:S01]  /*1cd0*/  ISETP.GT.U32.AND P5, PT, R0, R115, PT ;  /* 0x000000730000720c */ /* 0x000fe20003fa4070 */
[----:B------:R-:W-:Y:S01]  /*1ce0*/  IMAD.HI.U32 R10, R6, R113, RZ ;  /* 0x00000071060a7227 */ /* 0x000fe200078e00ff */
[----:B------:R-:W-:-:S03]  /*1cf0*/  IABS R57, R14 ;  /* 0x0000000e00397213 */ /* 0x000fc60000000000 */
[----:B------:R-:W-:Y:S01]  /*1d00*/  @!P6 IMAD.MOV R117, RZ, RZ, -R117 ;  /* 0x000000ffff75e224 */ /* 0x000fe200078e0a75 */
[----:B------:R-:W-:Y:S01]  /*1d10*/  ISETP.GT.U32.AND P6, PT, R0, R53, PT ;  /* 0x000000350000720c */ /* 0x000fe20003fc4070 */
[----:B------:R-:W-:Y:S02]  /*1d20*/  IMAD.MOV R10, RZ, RZ, -R10 ;  /* 0x000000ffff0a7224 */ /* 0x000fe400078e0a0a */
[----:B------:R-:W-:-:S04]  /*1d30*/  IMAD.HI.U32 R9, R6, R55, RZ ;  /* 0x0000003706097227 */ /* 0x000fc800078e00ff */
[--C-:B------:R-:W-:Y:S02]  /*1d40*/  @!P3 IMAD.IADD R51, R51, 0x1, -R0.reuse ;  /* 0x000000013333b824 */ /* 0x100fe400078e0a00 */
[C---:B------:R-:W-:Y:S02]  /*1d50*/  IMAD R113, R0.reuse, R10, R113 ;  /* 0x0000000a00717224 */ /* 0x040fe400078e0271 */
[----:B------:R-:W-:Y:S01]  /*1d60*/  IMAD.MOV R9, RZ, RZ, -R9 ;  /* 0x000000ffff097224 */ /* 0x000fe200078e0a09 */
[C---:B------:R-:W-:Y:S01]  /*1d70*/  ISETP.GT.U32.AND P3, PT, R0.reuse, R51, PT ;  /* 0x000000330000720c */ /* 0x040fe20003f64070 */
[--C-:B------:R-:W-:Y:S01]  /*1d80*/  @!P5 IMAD.IADD R115, R115, 0x1, -R0.reuse ;  /* 0x000000017373d824 */ /* 0x100fe200078e0a00 */
[C---:B------:R-:W-:Y:S01]  /*1d90*/  ISETP.GT.U32.AND P5, PT, R0.reuse, R113, PT ;  /* 0x000000710000720c */ /* 0x040fe20003fa4070 */
[----:B------:R-:W-:Y:S02]  /*1da0*/  IMAD R55, R0, R9, R55 ;  /* 0x0000000900377224 */ /* 0x000fe400078e0237 */
[----:B------:R-:W-:-:S02]  /*1db0*/  @!P6 IMAD.IADD R53, R53, 0x1, -R0 ;  /* 0x000000013535e824 */ /* 0x000fc400078e0a00 */
[----:B------:R-:W-:Y:S01]  /*1dc0*/  IMAD.HI.U32 R10, R6, R111, RZ ;  /* 0x0000006f060a7227 */ /* 0x000fe200078e00ff */
[----:B------:R-:W-:-:S03]  /*1dd0*/  ISETP.GT.U32.AND P6, PT, R0, R55, PT ;  /* 0x000000370000720c */ /* 0x000fc60003fc4070 */
[----:B------:R-:W-:Y:S02]  /*1de0*/  @!P1 IMAD.MOV R115, RZ, RZ, -R115 ;  /* 0x000000ffff739224 */ /* 0x000fe400078e0a73 */
[--C-:B------:R-:W-:Y:S01]  /*1df0*/  @!P3 IMAD.IADD R51, R51, 0x1, -R0.reuse ;  /* 0x000000013333b824 */ /* 0x100fe200078e0a00 */
[----:B------:R-:W-:Y:S01]  /*1e00*/  ISETP.GE.AND P3, PT, R11, RZ, PT ;  /* 0x000000ff0b00720c */ /* 0x000fe20003f66270 */
[----:B------:R-:W-:Y:S02]  /*1e10*/  VIADD R11, R8, 0xce ;  /* 0x000000ce080b7836 */ /* 0x000fe40000000000 */
[----:B------:R-:W-:Y:S01]  /*1e20*/  @!P5 IMAD.IADD R113, R113, 0x1, -R0 ;  /* 0x000000017171d824 */ /* 0x000fe200078e0a00 */
[C---:B------:R-:W-:Y:S01]  /*1e30*/  ISETP.GT.U32.AND P5, PT, R0.reuse, R53, PT ;  /* 0x000000350000720c */ /* 0x040fe20003fa4070 */
[----:B------:R-:W-:Y:S01]  /*1e40*/  IMAD.MOV R10, RZ, RZ, -R10 ;  /* 0x000000ffff0a7224 */ /* 0x000fe200078e0a0a */
[----:B------:R-:W-:Y:S01]  /*1e50*/  IABS R109, R11 ;  /* 0x0000000b006d7213 */ /* 0x000fe20000000000 */
[----:B------:R-:W-:Y:S01]  /*1e60*/  @!P6 IMAD.IADD R55, R55, 0x1, -R0 ;  /* 0x000000013737e824 */ /* 0x000fe200078e0a00 */
[----:B------:R-:W-:Y:S01]  /*1e70*/  ISETP.GT.U32.AND P1, PT, R0, R113, PT ;  /* 0x000000710000720c */ /* 0x000fe20003f24070 */
[----:B------:R-:W-:-:S03]  /*1e80*/  IMAD.HI.U32 R9, R6, R57, RZ ;  /* 0x0000003906097227 */ /* 0x000fc600078e00ff */
[C---:B------:R-:W-:Y:S01]  /*1e90*/  ISETP.GT.U32.AND P6, PT, R0.reuse, R55, PT ;  /* 0x000000370000720c */ /* 0x040fe20003fc4070 */
[----:B------:R-:W-:Y:S01]  /*1ea0*/  @!P4 IMAD.MOV R51, RZ, RZ, -R51 ;  /* 0x000000ffff33c224 */ /* 0x000fe200078e0a33 */
[----:B------:R-:W-:Y:S01]  /*1eb0*/  ISETP.GE.AND P4, PT, R11, RZ, PT ;  /* 0x000000ff0b00720c */ /* 0x000fe20003f86270 */
[----:B------:R-:W-:Y:S02]  /*1ec0*/  IMAD R111, R0, R10, R111 ;  /* 0x0000000a006f7224 */ /* 0x000fe400078e026f */
[----:B------:R-:W-:-:S04]  /*1ed0*/  IMAD.HI.U32 R10, R6, R109, RZ ;  /* 0x0000006d060a7227 */ /* 0x000fc800078e00ff */
[----:B------:R-:W-:Y:S02]  /*1ee0*/  IMAD.MOV R11, RZ, RZ, -R9 ;  /* 0x000000ffff0b7224 */ /* 0x000fe400078e0a09 */
[----:B------:R-:W-:Y:S02]  /*1ef0*/  IMAD.MOV R10, RZ, RZ, -R10 ;  /* 0x000000ffff0a7224 */ /* 0x000fe400078e0a0a */
[C---:B------:R-:W-:Y:S02]  /*1f00*/  IMAD R57, R0.reuse, R11, R57 ;  /* 0x0000000b00397224 */ /* 0x040fe400078e0239 */
[C---:B------:R-:W-:Y:S02]  /*1f10*/  IMAD R109, R0.reuse, R10, R109 ;  /* 0x0000000a006d7224 */ /* 0x040fe400078e026d */
[--C-:B------:R-:W-:Y:S01]  /*1f20*/  @!P1 IMAD.IADD R113, R113, 0x1, -R0.reuse ;  /* 0x0000000171719824 */ /* 0x100fe200078e0a00 */
[C---:B------:R-:W-:Y:S01]  /*1f30*/  ISETP.GT.U32.AND P1, PT, R0.reuse, R57, PT ;  /* 0x000000390000720c */ /* 0x040fe20003f24070 */
[----:B------:R-:W-:Y:S01]  /*1f40*/  @!P6 IMAD.IADD R55, R55, 0x1, -R0 ;  /* 0x000000013737e824 */ /* 0x000fe200078e0a00 */
[----:B------:R-:W-:Y:S01]  /*1f50*/  ISETP.GT.U32.AND P6, PT, R0, R109, PT ;  /* 0x0000006d0000720c */ /* 0x000fe20003fc4070 */
[----:B------:R-:W-:-:S04]  /*1f60*/  IMAD.HI.U32 R10, R6, R107, RZ ;  /* 0x0000006b060a7227 */ /* 0x000fc800078e00ff */
[----:B------:R-:W-:-:S04]  /*1f70*/  IMAD.HI.U32 R11, R6, R61, RZ ;  /* 0x0000003d060b7227 */ /* 0x000fc800078e00ff */
[----:B------:R-:W-:Y:S02]  /*1f80*/  IMAD.MOV R10, RZ, RZ, -R10 ;  /* 0x000000ffff0a7224 */ /* 0x000fe400078e0a0a */
[--C-:B------:R-:W-:Y:S02]  /*1f90*/  @!P1 IMAD.IADD R57, R57, 0x1, -R0.reuse ;  /* 0x0000000139399824 */ /* 0x100fe400078e0a00 */
[--C-:B------:R-:W-:Y:S02]  /*1fa0*/  @!P6 IMAD.IADD R109, R109, 0x1, -R0.reuse ;  /* 0x000000016d6de824 */ /* 0x100fe400078e0a00 */
[----:B------:R-:W-:Y:S01]  /*1fb0*/  @!P5 IMAD.IADD R53, R53, 0x1, -R0 ;  /* 0x000000013535d824 */ /* 0x000fe200078e0a00 */
[C---:B------:R-:W-:Y:S01]  /*1fc0*/  ISETP.GT.U32.AND P6, PT, R0.reuse, R57, PT ;  /* 0x000000390000720c */ /* 0x040fe20003fc4070 */
[----:B------:R-:W-:Y:S01]  /*1fd0*/  IMAD.MOV R11, RZ, RZ, -R11 ;  /* 0x000000ffff0b7224 */ /* 0x000fe200078e0a0b */
[C---:B------:R-:W-:Y:S01]  /*1fe0*/  ISETP.GT.U32.AND P5, PT, R0.reuse, R111, PT ;  /* 0x0000006f0000720c */ /* 0x040fe20003fa4070 */
[----:B------:R-:W-:-:S02]  /*1ff0*/  IMAD R107, R0, R10, R107 ;  /* 0x0000000a006b7224 */ /* 0x000fc400078e026b */
[C---:B------:R-:W-:Y:S01]  /*2000*/  IMAD R61, R0.reuse, R11, R61 ;  /* 0x0000000b003d7224 */ /* 0x040fe200078e023d */
[----:B------:R-:W-:Y:S01]  /*2010*/  LOP3.LUT R11, R7, 0xc6, RZ, 0xfc, !PT ;  /* 0x000000c6070b7812 */ /* 0x000fe200078efcff */
[----:B------:R-:W-:Y:S01]  /*2020*/  @!P3 IMAD.MOV R55, RZ, RZ, -R55 ;  /* 0x000000ffff37b224 */ /* 0x000fe200078e0a37 */
[----:B------:R-:W-:Y:S01]  /*2030*/  ISETP.GT.U32.AND P3, PT, R0, R107, PT ;  /* 0x0000006b0000720c */ /* 0x000fe20003f64070 */
[----:B------:R-:W-:Y:S01]  /*2040*/  IMAD.HI.U32 R9, R6, R59, RZ ;  /* 0x0000003b06097227 */ /* 0x000fe200078e00ff */
[----:B------:R-:W-:-:S03]  /*2050*/  IABS R105, R11 ;  /* 0x0000000b00697213 */ /* 0x000fc60000000000 */
[--C-:B------:R-:W-:Y:S01]  /*2060*/  @!P6 IMAD.IADD R57, R57, 0x1, -R0.reuse ;  /* 0x000000013939e824 */ /* 0x100fe200078e0a00 */
[C---:B------:R-:W-:Y:S01]  /*2070*/  ISETP.GT.U32.AND P6, PT, R0.reuse, R61, PT ;  /* 0x0000003d0000720c */ /* 0x040fe20003fc4070 */
[--C-:B------:R-:W-:Y:S01]  /*2080*/  @!P5 IMAD.IADD R111, R111, 0x1, -R0.reuse ;  /* 0x000000016f6fd824 */ /* 0x100fe200078e0a00 */
[----:B------:R-:W-:Y:S01]  /*2090*/  ISETP.GE.AND P5, PT, R13, RZ, PT ;  /* 0x000000ff0d00720c */ /* 0x000fe20003fa6270 */
[----:B------:R-:W-:Y:S01]  /*20a0*/  @!P2 IMAD.MOV R53, RZ, RZ, -R53 ;  /* 0x000000ffff35a224 */ /* 0x000fe200078e0a35 */
[----:B------:R-:W-:Y:S01]  /*20b0*/  LOP3.LUT R13, R7, 0xc4, RZ, 0xfc, !PT ;  /* 0x000000c4070d7812 */ /* 0x000fe200078efcff */
[----:B------:R-:W-:Y:S01]  /*20c0*/  IMAD.MOV R9, RZ, RZ, -R9 ;  /* 0x000000ffff097224 */ /* 0x000fe200078e0a09 */
[C---:B------:R-:W-:Y:S01]  /*20d0*/  ISETP.GT.U32.AND P1, PT, R0.reuse, R111, PT ;  /* 0x0000006f0000720c */ /* 0x040fe20003f24070 */
[----:B------:R-:W-:Y:S01]  /*20e0*/  @!P3 IMAD.IADD R107, R107, 0x1, -R0 ;  /* 0x000000016b6bb824 */ /* 0x000fe200078e0a00 */
[----:B------:R-:W-:Y:S01]  /*20f0*/  IABS R63, R13 ;  /* 0x0000000d003f7213 */ /* 0x000fe20000000000 */
[C---:B------:R-:W-:Y:S01]  /*2100*/  IMAD R59, R0.reuse, R9, R59 ;  /* 0x00000009003b7224 */ /* 0x040fe200078e023b */
[----:B------:R-:W-:Y:S01]  /*2110*/  ISETP.GT.U32.AND P2, PT, R0, R109, PT ;  /* 0x0000006d0000720c */ /* 0x000fe20003f44070 */
[----:B------:R-:W-:Y:S01]  /*2120*/  IMAD.HI.U32 R9, R6, R105, RZ ;  /* 0x0000006906097227 */ /* 0x000fe200078e00ff */
[----:B------:R-:W-:-:S02]  /*2130*/  ISETP.GE.AND P3, PT, R17, RZ, PT ;  /* 0x000000ff1100720c */ /* 0x000fc40003f66270 */
[----:B------:R-:W-:Y:S01]  /*2140*/  LOP3.LUT R17, R7, 0xb0, RZ, 0xfc, !PT ;  /* 0x000000b007117812 */ /* 0x000fe200078efcff */
[----:B------:R-:W-:Y:S01]  /*2150*/  @!P6 IMAD.IADD R61, R61, 0x1, -R0 ;  /* 0x000000013d3de824 */ /* 0x000fe200078e0a00 */
[----:B------:R-:W-:Y:S01]  /*2160*/  ISETP.GT.U32.AND P6, PT, R0, R107, PT ;  /* 0x0000006b0000720c */ /* 0x000fe20003fc4070 */
[----:B------:R-:W-:Y:S01]  /*2170*/  IMAD.HI.U32 R10, R6, R63, RZ ;  /* 0x0000003f060a7227 */ /* 0x000fe200078e00ff */
[----:B------:R-:W-:-:S03]  /*2180*/  IABS R73, R17 ;  /* 0x0000001100497213 */ /* 0x000fc60000000000 */
[----:B------:R-:W-:Y:S02]  /*2190*/  IMAD.MOV R10, RZ, RZ, -R10 ;  /* 0x000000ffff0a7224 */ /* 0x000fe400078e0a0a */
[----:B------:R-:W-:Y:S02]  /*21a0*/  IMAD.MOV R9, RZ, RZ, -R9 ;  /* 0x000000ffff097224 */ /* 0x000fe400078e0a09 */
[C---:B------:R-:W-:Y:S02]  /*21b0*/  IMAD R63, R0.reuse, R10, R63 ;  /* 0x0000000a003f7224 */ /* 0x040fe400078e023f */
[----:B------:R-:W-:Y:S01]  /*21c0*/  @!P0 IMAD.MOV R113, RZ, RZ, -R113 ;  /* 0x000000ffff718224 */ /* 0x000fe200078e0a71 */
[C---:B------:R-:W-:Y:S01]  /*21d0*/  ISETP.GT.U32.AND P0, PT, R0.reuse, R59, PT ;  /* 0x0000003b0000720c */ /* 0x040fe20003f04070 */
[--C-:B------:R-:W-:Y:S01]  /*21e0*/  @!P6 IMAD.IADD R107, R107, 0x1, -R0.reuse ;  /* 0x000000016b6be824 */ /* 0x100fe200078e0a00 */
[----:B------:R-:W-:Y:S01]  /*21f0*/  ISETP.GT.U32.AND P6, PT, R0, R63, PT ;  /* 0x0000003f0000720c */ /* 0x000fe20003fc4070 */
[--C-:B------:R-:W-:Y:S01]  /*2200*/  @!P1 IMAD.IADD R111, R111, 0x1, -R0.reuse ;  /* 0x000000016f6f9824 */ /* 0x100fe200078e0a00 */
[----:B------:R-:W-:Y:S01]  /*2210*/  ISETP.GE.AND P1, PT, R14, RZ, PT ;  /* 0x000000ff0e00720c */ /* 0x000fe20003f26270 */
[--C-:B------:R-:W-:Y:S01]  /*2220*/  @!P2 IMAD.IADD R109, R109, 0x1, -R0.reuse ;  /* 0x000000016d6da824 */ /* 0x100fe200078e0a00 */
[----:B------:R-:W-:Y:S01]  /*2230*/  LOP3.LUT R14, R7, 0xc2, RZ, 0xfc, !PT ;  /* 0x000000c2070e7812 */ /* 0x000fe200078efcff */
[C---:B------:R-:W-:Y:S01]  /*2240*/  IMAD R105, R0.reuse, R9, R105 ;  /* 0x0000000900697224 */ /* 0x040fe200078e0269 */
[----:B------:R-:W-:Y:S01]  /*2250*/  ISETP.GE.AND P2, PT, R15, RZ, PT ;  /* 0x000000ff0f00720c */ /* 0x000fe20003f46270 */
[----:B------:R-:W-:Y:S01]  /*2260*/  @!P4 IMAD.MOV R109, RZ, RZ, -R109 ;  /* 0x000000ffff6dc224 */ /* 0x000fe200078e0a6d */
[----:B------:R-:W-:Y:S01]  /*2270*/  IABS R103, R14 ;  /* 0x0000000e00677213 */ /* 0x000fe20000000000 */
[----:B------:R-:W-:Y:S01]  /*2280*/  @!P5 IMAD.MOV R111, RZ, RZ, -R111 ;  /* 0x000000ffff6fd224 */ /* 0x000fe200078e0a6f */
[----:B------:R-:W-:Y:S01]  /*2290*/  ISETP.GT.U32.AND P4, PT, R0, R105, PT ;  /* 0x000000690000720c */ /* 0x000fe20003f84070 */
[--C-:B------:R-:W-:Y:S01]  /*22a0*/  @!P0 IMAD.IADD R59, R59, 0x1, -R0.reuse ;  /* 0x000000013b3b8824 */ /* 0x100fe200078e0a00 */
[----:B------:R-:W-:Y:S01]  /*22b0*/  LOP3.LUT R15, R7, 0xc0, RZ, 0xfc, !PT ;  /* 0x000000c0070f7812 */ /* 0x000fe200078efcff */
[----:B------:R-:W-:Y:S01]  /*22c0*/  @!P6 IMAD.IADD R63, R63, 0x1, -R0 ;  /* 0x000000013f3fe824 */ /* 0x000fe200078e0a00 */
[----:B------:R-:W-:Y:S01]  /*22d0*/  ISETP.GE.AND P0, PT, R16, RZ, PT ;  /* 0x000000ff1000720c */ /* 0x000fe20003f06270 */
[----:B------:R-:W-:Y:S01]  /*22e0*/  IMAD.HI.U32 R9, R6, R103, RZ ;  /* 0x0000006706097227 */ /* 0x000fe200078e00ff */
[----:B------:R-:W-:-:S02]  /*22f0*/  IABS R65, R15 ;  /* 0x0000000f00417213 */ /* 0x000fc40000000000 */
[C---:B------:R-:W-:Y:S01]  /*2300*/  ISETP.GT.U32.AND P6, PT, R0.reuse, R63, PT ;  /* 0x0000003f0000720c */ /* 0x040fe20003fc4070 */
[----:B------:R-:W-:Y:S01]  /*2310*/  IMAD.MOV R10, RZ, RZ, -R9 ;  /* 0x000000ffff0a7224 */ /* 0x000fe200078e0a09 */
[----:B------:R-:W-:Y:S01]  /*2320*/  ISETP.GT.U32.AND P5, PT, R0, R59, PT ;  /* 0x0000003b0000720c */ /* 0x000fe20003fa4070 */
[----:B------:R-:W-:Y:S01]  /*2330*/  IMAD.HI.U32 R9, R6, R65, RZ ;  /* 0x0000004106097227 */ /* 0x000fe200078e00ff */
[----:B------:R-:W-:-:S03]  /*2340*/  LOP3.LUT R16, R7, 0xb2, RZ, 0xfc, !PT ;  /* 0x000000b207107812 */ /* 0x000fc600078efcff */
[--C-:B------:R-:W-:Y:S01]  /*2350*/  @!P4 IMAD.IADD R105, R105, 0x1, -R0.reuse ;  /* 0x000000016969c824 */ /* 0x100fe200078e0a00 */
[----:B------:R-:W-:Y:S01]  /*2360*/  IABS R95, R16 ;  /* 0x00000010005f7213 */ /* 0x000fe20000000000 */
[C---:B------:R-:W-:Y:S02]  /*2370*/  IMAD R103, R0.reuse, R10, R103 ;  /* 0x0000000a00677224 */ /* 0x040fe400078e0267 */
[----:B------:R-:W-:Y:S01]  /*2380*/  IMAD.MOV R10, RZ, RZ, -R9 ;  /* 0x000000ffff0a7224 */ /* 0x000fe200078e0a09 */
[C---:B------:R-:W-:Y:S01]  /*2390*/  ISETP.GT.U32.AND P4, PT, R0.reuse, R105, PT ;  /* 0x000000690000720c */ /* 0x040fe20003f84070 */
[--C-:B------:R-:W-:Y:S02]  /*23a0*/  @!P6 IMAD.IADD R63, R63, 0x1, -R0.reuse ;  /* 0x000000013f3fe824 */ /* 0x100fe400078e0a00 */
[----:B------:R-:W-:Y:S02]  /*23b0*/  IMAD R65, R0, R10, R65 ;  /* 0x0000000a00417224 */ /* 0x000fe400078e0241 */
[--C-:B------:R-:W-:Y:S01]  /*23c0*/  @!P5 IMAD.IADD R59, R59, 0x1, -R0.reuse ;  /* 0x000000013b3bd824 */ /* 0x100fe200078e0a00 */
[----:B------:R-:W-:Y:S01]  /*23d0*/  ISETP.GE.AND P5, PT, R11, RZ, PT ;  /* 0x000000ff0b00720c */ /* 0x000fe20003fa6270 */
[----:B------:R-:W-:Y:S01]  /*23e0*/  VIADD R9, R8, 0xbe ;  /* 0x000000be08097836 */ /* 0x000fe20000000000 */
[C---:B------:R-:W-:Y:S01]  /*23f0*/  ISETP.GT.U32.AND P6, PT, R0.reuse, R65, PT ;  /* 0x000000410000720c */ /* 0x040fe20003fc4070 */
[----:B------:R-:W-:Y:S01]  /*2400*/  @!P1 IMAD.MOV R57, RZ, RZ, -R57 ;  /* 0x000000ffff399224 */ /* 0x000fe200078e0a39 */
[----:B------:R-:W-:Y:S01]  /*2410*/  ISETP.GT.U32.AND P1, PT, R0, R61, PT ;  /* 0x0000003d0000720c */ /* 0x000fe20003f24070 */
[----:B------:R-:W-:Y:S01]  /*2420*/  @!P0 IMAD.MOV R107, RZ, RZ, -R107 ;  /* 0x000000ffff6b8224 */ /* 0x000fe200078e0a6b */
[----:B------:R-:W-:Y:S01]  /*2430*/  IABS R101, R9 ;  /* 0x0000000900657213 */ /* 0x000fe20000000000 */
[----:B------:R-:W-:Y:S01]  /*2440*/  @!P4 IMAD.IADD R105, R105, 0x1, -R0 ;  /* 0x000000016969c824 */ /* 0x000fe200078e0a00 */
[----:B------:R-:W-:Y:S01]  /*2450*/  ISETP.GE.AND P4, PT, R9, RZ, PT ;  /* 0x000000ff0900720c */ /* 0x000fe20003f86270 */
[----:B------:R-:W-:Y:S01]  /*2460*/  @!P2 IMAD.MOV R59, RZ, RZ, -R59 ;  /* 0x000000ffff3ba224 */ /* 0x000fe200078e0a3b */
[----:B------:R-:W-:-:S02]  /*2470*/  LOP3.LUT R9, R7, 0xbc, RZ, 0xfc, !PT ;  /* 0x000000bc07097812 */ /* 0x000fc400078efcff */
[----:B------:R-:W-:Y:S01]  /*2480*/  ISETP.GT.U32.AND P0, PT, R0, R103, PT ;  /* 0x000000670000720c */ /* 0x000fe20003f04070 */
[----:B------:R-:W-:Y:S01]  /*2490*/  @!P5 IMAD.MOV R105, RZ, RZ, -R105 ;  /* 0x000000ffff69d224 */ /* 0x000fe200078e0a69 */
[----:B------:R-:W-:Y:S01]  /*24a0*/  IABS R67, R9 ;  /* 0x0000000900437213 */ /* 0x000fe20000000000 */
[--C-:B------:R-:W-:Y:S01]  /*24b0*/  @!P6 IMAD.IADD R65, R65, 0x1, -R0.reuse ;  /* 0x000000014141e824 */ /* 0x100fe200078e0a00 */
[----:B------:R-:W-:Y:S01]  /*24c0*/  ISETP.GE.AND P2, PT, R14, RZ, PT ;  /* 0x000000ff0e00720c */ /* 0x000fe20003f46270 */
[----:B------:R-:W-:Y:S01]  /*24d0*/  @!P1 IMAD.IADD R61, R61, 0x1, -R0 ;  /* 0x000000013d3d9824 */ /* 0x000fe200078e0a00 */
[----:B------:R-:W-:Y:S01]  /*24e0*/  ISETP.GE.AND P1, PT, R13, RZ, PT ;  /* 0x000000ff0d00720c */ /* 0x000fe20003f26270 */
[----:B------:R-:W-:Y:S01]  /*24f0*/  IMAD.HI.U32 R10, R6, R67, RZ ;  /* 0x00000043060a7227 */ /* 0x000fe200078e00ff */
[----:B------:R-:W-:Y:S02]  /*2500*/  ISETP.GT.U32.AND P5, PT, R0, R65, PT ;  /* 0x000000410000720c */ /* 0x000fe40003fa4070 */
[----:B------:R-:W-:Y:S01]  /*2510*/  LOP3.LUT R14, R7, 0xba, RZ, 0xfc, !PT ;  /* 0x000000ba070e7812 */ /* 0x000fe200078efcff */
[----:B------:R-:W-:-:S02]  /*2520*/  IMAD.MOV R13, RZ, RZ, -R10 ;  /* 0x000000ffff0d7224 */ /* 0x000fc400078e0a0a */
[--C-:B------:R-:W-:Y:S01]  /*2530*/  @!P0 IMAD.IADD R103, R103, 0x1, -R0.reuse ;  /* 0x0000000167678824 */ /* 0x100fe200078e0a00 */
[----:B------:R-:W-:Y:S01]  /*2540*/  ISETP.GE.AND P0, PT, R9, RZ, PT ;  /* 0x000000ff0900720c */ /* 0x000fe20003f06270 */
[----:B------:R-:W-:Y:S01]  /*2550*/  IMAD R67, R0, R13, R67 ;  /* 0x0000000d00437224 */ /* 0x000fe200078e0243 */
[----:B------:R-:W-:Y:S01]  /*2560*/  IABS R99, R14 ;  /* 0x0000000e00637213 */ /* 0x000fe20000000000 */
[----:B------:R-:W-:Y:S01]  /*2570*/  @!P3 IMAD.MOV R61, RZ, RZ, -R61 ;  /* 0x000000ffff3db224 */ /* 0x000fe200078e0a3d */
[----:B------:R-:W-:Y:S01]  /*2580*/  ISETP.GE.AND P3, PT, R15, RZ, PT ;  /* 0x000000ff0f00720c */ /* 0x000fe20003f66270 */
[----:B------:R-:W-:Y:S01]  /*2590*/  IMAD.HI.U32 R9, R6, R101, RZ ;  /* 0x0000006506097227 */ /* 0x000fe200078e00ff */
[C---:B------:R-:W-:Y:S02]  /*25a0*/  LOP3.LUT R15, R7.reuse, 0xb8, RZ, 0xfc, !PT ;  /* 0x000000b8070f7812 */ /* 0x040fe400078efcff */
[----:B------:R-:W-:Y:S01]  /*25b0*/  LOP3.LUT R13, R7, 0xb6, RZ, 0xfc, !PT ;  /* 0x000000b6070d7812 */ /* 0x000fe200078efcff */
[----:B------:R-:W-:Y:S01]  /*25c0*/  @!P5 IMAD.IADD R65, R65, 0x1, -R0 ;  /* 0x000000014141d824 */ /* 0x000fe200078e0a00 */
[----:B------:R-:W-:Y:S01]  /*25d0*/  ISETP.GT.U32.AND P5, PT, R0, R67, PT ;  /* 0x000000430000720c */ /* 0x000fe20003fa4070 */
[----:B------:R-:W-:Y:S01]  /*25e0*/  IMAD.MOV R11, RZ, RZ, -R9 ;  /* 0x000000ffff0b7224 */ /* 0x000fe200078e0a09 */
[----:B------:R-:W-:Y:S01]  /*25f0*/  IABS R69, R15 ;  /* 0x0000000f00457213 */ /* 0x000fe20000000000 */
[----:B------:R-:W-:Y:S01]  /*2600*/  IMAD.HI.U32 R9, R6, R99, RZ ;  /* 0x0000006306097227 */ /* 0x000fe200078e00ff */
[----:B------:R-:W-:-:S02]  /*2610*/  IABS R97, R13 ;  /* 0x0000000d00617213 */ /* 0x000fc40000000000 */
[----:B------:R-:W-:Y:S01]  /*2620*/  ISETP.GT.U32.AND P6, PT, R0, R103, PT ;  /* 0x000000670000720c */ /* 0x000fe20003fc4070 */
[----:B------:R-:W-:Y:S02]  /*2630*/  IMAD.MOV R9, RZ, RZ, -R9 ;  /* 0x000000ffff097224 */ /* 0x000fe400078e0a09 */
[----:B------:R-:W-:-:S04]  /*2640*/  IMAD.HI.U32 R10, R6, R69, RZ ;  /* 0x00000045060a7227 */ /* 0x000fc800078e00ff */
[----:B------:R-:W-:Y:S02]  /*2650*/  @!P5 IMAD.IADD R67, R67, 0x1, -R0 ;  /* 0x000000014343d824 */ /* 0x000fe400078e0a00 */
[C---:B------:R-:W-:Y:S02]  /*2660*/  IMAD R99, R0.reuse, R9, R99 ;  /* 0x0000000900637224 */ /* 0x040fe400078e0263 */
[----:B------:R-:W-:Y:S01]  /*2670*/  IMAD.MOV R10, RZ, RZ, -R10 ;  /* 0x000000ffff0a7224 */ /* 0x000fe200078e0a0a */
[----:B------:R-:W-:Y:S01]  /*2680*/  ISETP.GT.U32.AND P5, PT, R0, R67, PT ;  /* 0x000000430000720c */ /* 0x000fe20003fa4070 */
[----:B------:R-:W-:-:S04]  /*2690*/  IMAD.HI.U32 R9, R6, R97, RZ ;  /* 0x0000006106097227 */ /* 0x000fc800078e00ff */
[C---:B------:R-:W-:Y:S02]  /*26a0*/  IMAD R69, R0.reuse, R10, R69 ;  /* 0x0000000a00457224 */ /* 0x040fe400078e0245 */
[----:B------:R-:W-:Y:S02]  /*26b0*/  IMAD.MOV R9, RZ, RZ, -R9 ;  /* 0x000000ffff097224 */ /* 0x000fe400078e0a09 */
[----:B------:R-:W-:Y:S01]  /*26c0*/  @!P3 IMAD.MOV R65, RZ, RZ, -R65 ;  /* 0x000000ffff41b224 */ /* 0x000fe200078e0a41 */
[C---:B------:R-:W-:Y:S01]  /*26d0*/  ISETP.GT.U32.AND P3, PT, R0.reuse, R69, PT ;  /* 0x000000450000720c */ /* 0x040fe20003f64070 */
[C---:B------:R-:W-:Y:S02]  /*26e0*/  IMAD R97, R0.reuse, R9, R97 ;  /* 0x0000000900617224 */ /* 0x040fe400078e0261 */
[----:B------:R-:W-:Y:S02]  /*26f0*/  @!P5 IMAD.IADD R67, R67, 0x1, -R0 ;  /* 0x000000014343d824 */ /* 0x000fe400078e0a00 */
[C---:B------:R-:W-:Y:S01]  /*2700*/  IMAD R101, R0.reuse, R11, R101 ;  /* 0x0000000b00657224 */ /* 0x040fe200078e0265 */
[----:B------:R-:W-:Y:S01]  /*2710*/  ISETP.GT.U32.AND P5, PT, R0, R97, PT ;  /* 0x000000610000720c */ /* 0x000fe20003fa4070 */
[----:B------:R-:W-:-:S02]  /*2720*/  @!P1 IMAD.MOV R63, RZ, RZ, -R63 ;  /* 0x000000ffff3f9224 */ /* 0x000fc400078e0a3f */
[--C-:B------:R-:W-:Y:S01]  /*2730*/  @!P6 IMAD.IADD R103, R103, 0x1, -R0.reuse ;  /* 0x000000016767e824 */ /* 0x100fe200078e0a00 */
[----:B------:R-:W-:Y:S01]  /*2740*/  ISETP.GT.U32.AND P1, PT, R0, R101, PT ;  /* 0x000000650000720c */ /* 0x000fe20003f24070 */
[----:B------:R-:W-:Y:S01]  /*2750*/  IMAD.HI.U32 R9, R6, R95, RZ ;  /* 0x0000005f06097227 */ /* 0x000fe200078e00ff */
[----:B------:R-:W-:Y:S02]  /*2760*/  ISETP.GE.AND P6, PT, R14, RZ, PT ;  /* 0x000000ff0e00720c */ /* 0x000fe40003fc6270 */
[----:B------:R-:W-:Y:S01]  /*2770*/  LOP3.LUT R14, R7, 0xb4, RZ, 0xfc, !PT ;  /* 0x000000b4070e7812 */ /* 0x000fe200078efcff */
[--C-:B------:R-:W-:Y:S02]  /*2780*/  @!P3 IMAD.IADD R69, R69, 0x1, -R0.reuse ;  /* 0x000000014545b824 */ /* 0x100fe400078e0a00 */
[----:B------:R-:W-:Y:S01]  /*2790*/  @!P2 IMAD.MOV R103, RZ, RZ, -R103 ;  /* 0x000000ffff67a224 */ /* 0x000fe200078e0a67 */
[C---:B------:R-:W-:Y:S01]  /*27a0*/  ISETP.GT.U32.AND P2, PT, R0.reuse, R99, PT ;  /* 0x000000630000720c */ /* 0x040fe20003f44070 */
[----:B------:R-:W-:Y:S01]  /*27b0*/  @!P5 IMAD.IADD R97, R97, 0x1, -R0 ;  /* 0x000000016161d824 */ /* 0x000fe200078e0a00 */
[----:B------:R-:W-:Y:S01]  /*27c0*/  IABS R71, R14 ;  /* 0x0000000e00477213 */ /* 0x000fe20000000000 */
[----:B------:R-:W-:Y:S01]  /*27d0*/  IMAD.MOV R11, RZ, RZ, -R9 ;  /* 0x000000ffff0b7224 */ /* 0x000fe200078e0a09 */
[----:B------:R-:W-:Y:S01]  /*27e0*/  ISETP.GT.U32.AND P5, PT, R0, R69, PT ;  /* 0x000000450000720c */ /* 0x000fe20003fa4070 */
[----:B------:R-:W-:-:S04]  /*27f0*/  IMAD.HI.U32 R9, R6, R73, RZ ;  /* 0x0000004906097227 */ /* 0x000fc800078e00ff */
[----:B------:R-:W-:-:S04]  /*2800*/  IMAD.HI.U32 R10, R6, R71, RZ ;  /* 0x00000047060a7227 */ /* 0x000fc800078e00ff */
[----:B------:R-:W-:Y:S02]  /*2810*/  IMAD.MOV R9, RZ, RZ, -R9 ;  /* 0x000000ffff097224 */ /* 0x000fe400078e0a09 */
[----:B------:R-:W-:Y:S02]  /*2820*/  @!P1 IMAD.IADD R101, R101, 0x1, -R0 ;  /* 0x0000000165659824 */ /* 0x000fe400078e0a00 */
[----:B------:R-:W-:Y:S02]  /*2830*/  IMAD.MOV R10, RZ, RZ, -R10 ;  /* 0x000000ffff0a7224 */ /* 0x000fe400078e0a0a */
[C---:B------:R-:W-:Y:S01]  /*2840*/  IMAD R73, R0.reuse, R9, R73 ;  /* 0x0000000900497224 */ /* 0x040fe200078e0249 */
[C---:B------:R-:W-:Y:S01]  /*2850*/  ISETP.GT.U32.AND P1, PT, R0.reuse, R101, PT ;  /* 0x000000650000720c */ /* 0x040fe20003f24070 */
[----:B------:R-:W-:Y:S02]  /*2860*/  @!P2 IMAD.IADD R99, R99, 0x1, -R0 ;  /* 0x000000016363a824 */ /* 0x000fe400078e0a00 */
[----:B------:R-:W-:-:S02]  /*2870*/  IMAD R71, R0, R10, R71 ;  /* 0x0000000a00477224 */ /* 0x000fc400078e0247 */
[--C-:B------:R-:W-:Y:S01]  /*2880*/  @!P5 IMAD.IADD R69, R69, 0x1, -R0.reuse ;  /* 0x000000014545d824 */ /* 0x100fe200078e0a00 */
[----:B------:R-:W-:Y:S01]  /*2890*/  ISETP.GT.U32.AND P5, PT, R0, R73, PT ;  /* 0x000000490000720c */ /* 0x000fe20003fa4070 */
[----:B------:R-:W-:Y:S01]  /*28a0*/  VIADD R10, R8, 0xae ;  /* 0x000000ae080a7836 */ /* 0x000fe20000000000 */
[C---:B------:R-:W-:Y:S01]  /*28b0*/  ISETP.GT.U32.AND P2, PT, R0.reuse, R99, PT ;  /* 0x000000630000720c */ /* 0x040fe20003f44070 */
[C---:B------:R-:W-:Y:S01]  /*28c0*/  IMAD R95, R0.reuse, R11, R95 ;  /* 0x0000000b005f7224 */ /* 0x040fe200078e025f */
[----:B------:R-:W-:Y:S01]  /*28d0*/  LOP3.LUT R11, R7, 0xac, RZ, 0xfc, !PT ;  /* 0x000000ac070b7812 */ /* 0x000fe200078efcff */
[----:B------:R-:W-:Y:S01]  /*28e0*/  @!P0 IMAD.MOV R67, RZ, RZ, -R67 ;  /* 0x000000ffff438224 */ /* 0x000fe200078e0a43 */
[----:B------:R-:W-:Y:S01]  /*28f0*/  IABS R93, R10 ;  /* 0x0000000a005d7213 */ /* 0x000fe20000000000 */
[----:B------:R-:W-:Y:S01]  /*2900*/  @!P1 IMAD.IADD R101, R101, 0x1, -R0 ;  /* 0x0000000165659824 */ /* 0x000fe200078e0a00 */
[----:B------:R-:W-:Y:S02]  /*2910*/  ISETP.GT.U32.AND P0, PT, R0, R95, PT ;  /* 0x0000005f0000720c */ /* 0x000fe40003f04070 */
[----:B------:R-:W-:Y:S01]  /*2920*/  ISETP.GE.AND P1, PT, R15, RZ, PT ;  /* 0x000000ff0f00720c */ /* 0x000fe20003f26270 */
[----:B------:R-:W-:Y:S01]  /*2930*/  IMAD.HI.U32 R9, R6, R93, RZ ;  /* 0x0000005d06097227 */ /* 0x000fe200078e00ff */
[----:B------:R-:W-:-:S02]  /*2940*/  IABS R75, R11 ;  /* 0x0000000b004b7213 */ /* 0x000fc40000000000 */
[----:B------:R-:W-:Y:S01]  /*2950*/  ISETP.GE.AND P3, PT, R10, RZ, PT ;  /* 0x000000ff0a00720c */ /* 0x000fe20003f66270 */
[--C-:B------:R-:W-:Y:S01]  /*2960*/  @!P5 IMAD.IADD R73, R73, 0x1, -R0.reuse ;  /* 0x000000014949d824 */ /* 0x100fe200078e0a00 */
[----:B------:R-:W-:Y:S01]  /*2970*/  LOP3.LUT R15, R7, 0xa2, RZ, 0xfc, !PT ;  /* 0x000000a2070f7812 */ /* 0x000fe200078efcff */
[----:B------:R-:W-:Y:S01]  /*2980*/  @!P2 IMAD.IADD R99, R99, 0x1, -R0 ;  /* 0x000000016363a824 */ /* 0x000fe200078e0a00 */
[C---:B------:R-:W-:Y:S01]  /*2990*/  ISETP.GT.U32.AND P2, PT, R0.reuse, R71, PT ;  /* 0x000000470000720c */ /* 0x040fe20003f44070 */
[----:B------:R-:W-:Y:S01]  /*29a0*/  IMAD.MOV R9, RZ, RZ, -R9 ;  /* 0x000000ffff097224 */ /* 0x000fe200078e0a09 */
[C---:B------:R-:W-:Y:S01]  /*29b0*/  ISETP.GT.U32.AND P5, PT, R0.reuse, R73, PT ;  /* 0x000000490000720c */ /* 0x040fe20003fa4070 */
[----:B------:R-:W-:Y:S01]  /*29c0*/  @!P4 IMAD.MOV R101, RZ, RZ, -R101 ;  /* 0x000000ffff65c224 */ /* 0x000fe200078e0a65 */
[C---:B------:R-:W-:Y:S01]  /*29d0*/  ISETP.GT.U32.AND P4, PT, R0.reuse, R97, PT ;  /* 0x000000610000720c */ /* 0x040fe20003f84070 */
[----:B------:R-:W-:Y:S01]  /*29e0*/  IMAD R93, R0, R9, R93 ;  /* 0x00000009005d7224 */ /* 0x000fe200078e025d */
[----:B------:R-:W-:Y:S01]  /*29f0*/  IABS R87, R15 ;  /* 0x0000000f00577213 */ /* 0x000fe20000000000 */
[----:B------:R-:W-:Y:S01]  /*2a00*/  @!P6 IMAD.MOV R99, RZ, RZ, -R99 ;  /* 0x000000ffff63e224 */ /* 0x000fe200078e0a63 */
[----:B------:R-:W-:Y:S01]  /*2a10*/  ISETP.GE.AND P6, PT, R13, RZ, PT ;  /* 0x000000ff0d00720c */ /* 0x000fe20003fc6270 */
[----:B------:R-:W-:Y:S01]  /*2a20*/  IMAD.HI.U32 R9, R6, R75, RZ ;  /* 0x0000004b06097227 */ /* 0x000fe200078e00ff */
[----:B------:R-:W-:-:S03]  /*2a30*/  LOP3.LUT R13, R7, 0xaa, RZ, 0xfc, !PT ;  /* 0x000000aa070d7812 */ /* 0x000fc600078efcff */
[--C-:B------:R-:W-:Y:S01]  /*2a40*/  @!P0 IMAD.IADD R95, R95, 0x1, -R0.reuse ;  /* 0x000000015f5f8824 */ /* 0x100fe200078e0a00 */
[----:B------:R-:W-:Y:S01]  /*2a50*/  IABS R91, R13 ;  /* 0x0000000d005b7213 */ /* 0x000fe20000000000 */
[----:B------:R-:W-:Y:S02]  /*2a60*/  IMAD.MOV R10, RZ, RZ, -R9 ;  /* 0x000000ffff0a7224 */ /* 0x000fe400078e0a09 */
[----:B------:R-:W-:Y:S01]  /*2a70*/  @!P1 IMAD.MOV R69, RZ, RZ, -R69 ;  /* 0x000000ffff459224 */ /* 0x000fe200078e0a45 */
[C---:B------:R-:W-:Y:S01]  /*2a80*/  ISETP.GT.U32.AND P1, PT, R0.reuse, R95, PT ;  /* 0x0000005f0000720c */ /* 0x040fe20003f24070 */
[----:B------:R-:W-:Y:S02]  /*2a90*/  IMAD R75, R0, R10, R75 ;  /* 0x0000000a004b7224 */ /* 0x000fe400078e024b */
[----:B------:R-:W-:Y:S01]  /*2aa0*/  @!P2 IMAD.IADD R71, R71, 0x1, -R0 ;  /* 0x000000014747a824 */ /* 0x000fe200078e0a00 */
[----:B------:R-:W-:Y:S01]  /*2ab0*/  ISETP.GE.AND P2, PT, R16, RZ, PT ;  /* 0x000000ff1000720c */ /* 0x000fe20003f46270 */
[----:B------:R-:W-:Y:S01]  /*2ac0*/  IMAD.HI.U32 R9, R6, R91, RZ ;  /* 0x0000005b06097227 */ /* 0x000fe200078e00ff */
[----:B------:R-:W-:-:S02]  /*2ad0*/  LOP3.LUT R16, R7, 0x82, RZ, 0xfc, !PT ;  /* 0x0000008207107812 */ /* 0x000fc400078efcff */
[C---:B------:R-:W-:Y:S01]  /*2ae0*/  ISETP.GT.U32.AND P0, PT, R0.reuse, R71, PT ;  /* 0x000000470000720c */ /* 0x040fe20003f04070 */
[--C-:B------:R-:W-:Y:S01]  /*2af0*/  @!P5 IMAD.IADD R73, R73, 0x1, -R0.reuse ;  /* 0x000000014949d824 */ /* 0x100fe200078e0a00 */
[----:B------:R-:W-:Y:S01]  /*2b00*/  ISETP.GT.U32.AND P5, PT, R0, R75, PT ;  /* 0x0000004b0000720c */ /* 0x000fe20003fa4070 */
[--C-:B------:R-:W-:Y:S01]  /*2b10*/  @!P4 IMAD.IADD R97, R97, 0x1, -R0.reuse ;  /* 0x000000016161c824 */ /* 0x100fe200078e0a00 */
[----:B------:R-:W-:Y:S01]  /*2b20*/  ISETP.GE.AND P4, PT, R14, RZ, PT ;  /* 0x000000ff0e00720c */ /* 0x000fe20003f86270 */
[----:B------:R-:W-:Y:S01]  /*2b30*/  IMAD.MOV R9, RZ, RZ, -R9 ;  /* 0x000000ffff097224 */ /* 0x000fe200078e0a09 */
[----:B------:R-:W-:Y:S01]  /*2b40*/  LOP3.LUT R14, R7, 0xa8, RZ, 0xfc, !PT ;  /* 0x000000a8070e7812 */ /* 0x000fe200078efcff */
[----:B------:R-:W-:Y:S01]  /*2b50*/  @!P6 IMAD.MOV R97, RZ, RZ, -R97 ;  /* 0x000000ffff61e224 */ /* 0x000fe200078e0a61 */
[C---:B------:R-:W-:Y:S01]  /*2b60*/  ISETP.GT.U32.AND P6, PT, R0.reuse, R93, PT ;  /* 0x0000005d0000720c */ /* 0x040fe20003fc4070 */
[--C-:B------:R-:W-:Y:S01]  /*2b70*/  @!P1 IMAD.IADD R95, R95, 0x1, -R0.reuse ;  /* 0x000000015f5f9824 */ /* 0x100fe200078e0a00 */
[----:B------:R-:W-:Y:S01]  /*2b80*/  IABS R77, R14 ;  /* 0x0000000e004d7213 */ /* 0x000fe20000000000 */
[C---:B------:R-:W-:Y:S01]  /*2b90*/  IMAD R91, R0.reuse, R9, R91 ;  /* 0x00000009005b7224 */ /* 0x040fe200078e025b */
[----:B------:R-:W-:Y:S01]  /*2ba0*/  ISETP.GE.AND P1, PT, R11, RZ, PT ;  /* 0x000000ff0b00720c */ /* 0x000fe20003f26270 */
[----:B------:R-:W-:Y:S01]  /*2bb0*/  @!P2 IMAD.MOV R95, RZ, RZ, -R95 ;  /* 0x000000ffff5fa224 */ /* 0x000fe200078e0a5f */
[----:B------:R-:W-:Y:S01]  /*2bc0*/  LOP3.LUT R11, R7, 0xa6, RZ, 0xfc, !PT ;  /* 0x000000a6070b7812 */ /* 0x000fe200078efcff */
[--C-:B------:R-:W-:Y:S01]  /*2bd0*/  @!P5 IMAD.IADD R75, R75, 0x1, -R0.reuse ;  /* 0x000000014b4bd824 */ /* 0x100fe200078e0a00 */
[----:B------:R-:W-:Y:S01]  /*2be0*/  ISETP.GT.U32.AND P2, PT, R0, R91, PT ;  /* 0x0000005b0000720c */ /* 0x000fe20003f44070 */
[----:B------:R-:W-:Y:S01]  /*2bf0*/  @!P0 IMAD.IADD R71, R71, 0x1, -R0 ;  /* 0x0000000147478824 */ /* 0x000fe200078e0a00 */
[----:B------:R-:W-:Y:S01]  /*2c00*/  IABS R89, R11 ;  /* 0x0000000b00597213 */ /* 0x000fe20000000000 */
[----:B------:R-:W-:Y:S01]  /*2c10*/  IMAD.HI.U32 R9, R6, R77, RZ ;  /* 0x0000004d06097227 */ /* 0x000fe200078e00ff */
[----:B------:R-:W-:-:S02]  /*2c20*/  ISETP.GT.U32.AND P5, PT, R0, R75, PT ;  /* 0x0000004b0000720c */ /* 0x000fc40003fa4070 */
[----:B------:R-:W-:Y:S01]  /*2c30*/  ISETP.GE.AND P0, PT, R17, RZ, PT ;  /* 0x000000ff1100720c */ /* 0x000fe20003f06270 */
[--C-:B------:R-:W-:Y:S01]  /*2c40*/  @!P6 IMAD.IADD R93, R93, 0x1, -R0.reuse ;  /* 0x000000015d5de824 */ /* 0x100fe200078e0a00 */
[----:B------:R-:W-:Y:S01]  /*2c50*/  ISETP.GE.AND P6, PT, R13, RZ, PT ;  /* 0x000000ff0d00720c */ /* 0x000fe20003fc6270 */
[----:B------:R-:W-:Y:S01]  /*2c60*/  IMAD.MOV R9, RZ, RZ, -R9 ;  /* 0x000000ffff097224 */ /* 0x000fe200078e0a09 */
[----:B------:R-:W-:Y:S01]  /*2c70*/  LOP3.LUT R13, R7, 0xa4, RZ, 0xfc, !PT ;  /* 0x000000a4070d7812 */ /* 0x000fe200078efcff */
[----:B------:R-:W-:Y:S01]  /*2c80*/  @!P4 IMAD.MOV R71, RZ, RZ, -R71 ;  /* 0x000000ffff47c224 */ /* 0x000fe200078e0a47 */
[C---:B------:R-:W-:Y:S01]  /*2c90*/  ISETP.GT.U32.AND P4, PT, R0.reuse, R93, PT ;  /* 0x0000005d0000720c */ /* 0x040fe20003f84070 */
[----:B------:R-:W-:Y:S01]  /*2ca0*/  @!P2 IMAD.IADD R91, R91, 0x1, -R0 ;  /* 0x000000015b5ba824 */ /* 0x000fe200078e0a00 */
[----:B------:R-:W-:Y:S01]  /*2cb0*/  IABS R79, R13 ;  /* 0x0000000d004f7213 */ /* 0x000fe20000000000 */
[----:B------:R-:W-:Y:S01]  /*2cc0*/  IMAD R77, R0, R9, R77 ;  /* 0x00000009004d7224 */ /* 0x000fe200078e024d */
[----:B------:R-:W-:Y:S01]  /*2cd0*/  IABS R179, R16 ;  /* 0x0000001000b37213 */ /* 0x000fe20000000000 */
[----:B------:R-:W-:Y:S01]  /*2ce0*/  IMAD.HI.U32 R9, R6, R89, RZ ;  /* 0x0000005906097227 */ /* 0x000fe200078e00ff */
[----:B------:R-:W-:-:S02]  /*2cf0*/  ISETP.GT.U32.AND P2, PT, R0, R91, PT ;  /* 0x0000005b0000720c */ /* 0x000fc40003f44070 */
[----:B------:R-:W-:Y:S01]  /*2d00*/  LOP3.LUT R17, R7, 0x30, RZ, 0xfc, !PT ;  /* 0x0000003007117812 */ /* 0x000fe200078efcff */
[----:B------:R-:W-:-:S04]  /*2d10*/  IMAD.HI.U32 R10, R6, R79, RZ ;  /* 0x0000004f060a7227 */ /* 0x000fc800078e00ff */
[----:B------:R-:W-:Y:S01]  /*2d20*/  @!P5 IMAD.IADD R75, R75, 0x1, -R0 ;  /* 0x000000014b4bd824 */ /* 0x000fe200078e0a00 */
[----:B------:R-:W-:Y:S01]  /*2d30*/  ISETP.GE.AND P5, PT, R11, RZ, PT ;  /* 0x000000ff0b00720c */ /* 0x000fe20003fa6270 */
[----:B------:R-:W-:Y:S02]  /*2d40*/  IMAD.MOV R11, RZ, RZ, -R9 ;  /* 0x000000ffff0b7224 */ /* 0x000fe400078e0a09 */
[----:B------:R-:W-:-:S04]  /*2d50*/  IMAD.HI.U32 R9, R6, R87, RZ ;  /* 0x0000005706097227 */ /* 0x000fc800078e00ff */
[----:B------:R-:W-:Y:S02]  /*2d60*/  IMAD.MOV R10, RZ, RZ, -R10 ;  /* 0x000000ffff0a7224 */ /* 0x000fe400078e0a0a */
[--C-:B------:R-:W-:Y:S01]  /*2d70*/  @!P4 IMAD.IADD R93, R93, 0x1, -R0.reuse ;  /* 0x000000015d5dc824 */ /* 0x100fe200078e0a00 */
[C---:B------:R-:W-:Y:S01]  /*2d80*/  ISETP.GT.U32.AND P4, PT, R0.reuse, R77, PT ;  /* 0x0000004d0000720c */ /* 0x040fe20003f84070 */
[----:B------:R-:W-:Y:S02]  /*2d90*/  IMAD.MOV R9, RZ, RZ, -R9 ;  /* 0x000000ffff097224 */ /* 0x000fe400078e0a09 */
[----:B------:R-:W-:Y:S02]  /*2da0*/  IMAD R79, R0, R10, R79 ;  /* 0x0000000a004f7224 */ /* 0x000fe400078e024f */
[----:B------:R-:W-:Y:S01]  /*2db0*/  @!P0 IMAD.MOV R73, RZ, RZ, -R73 ;  /* 0x000000ffff498224 */ /* 0x000fe200078e0a49 */
[----:B------:R-:W-:Y:S01]  /*2dc0*/  ISETP.GE.AND P0, PT, R14, RZ, PT ;  /* 0x000000ff0e00720c */ /* 0x000fe20003f06270 */
[C---:B------:R-:W-:Y:S01]  /*2dd0*/  IMAD R87, R0.reuse, R9, R87 ;  /* 0x0000000900577224 */ /* 0x040fe200078e0257 */
[----:B------:R-:W-:Y:S01]  /*2de0*/  LOP3.LUT R14, R7, 0xa0, RZ, 0xfc, !PT ;  /* 0x000000a0070e7812 */ /* 0x000fe200078efcff */
[--C-:B------:R-:W-:Y:S01]  /*2df0*/  @!P2 IMAD.IADD R91, R91, 0x1, -R0.reuse ;  /* 0x000000015b5ba824 */ /* 0x100fe200078e0a00 */
[C---:B------:R-:W-:Y:S01]  /*2e00*/  ISETP.GT.U32.AND P2, PT, R0.reuse, R79, PT ;  /* 0x0000004f0000720c */ /* 0x040fe20003f44070 */
[C---:B------:R-:W-:Y:S01]  /*2e10*/  IMAD R89, R0.reuse, R11, R89 ;  /* 0x0000000b00597224 */ /* 0x040fe200078e0259 */
[----:B------:R-:W-:Y:S01]  /*2e20*/  IABS R81, R14 ;  /* 0x0000000e00517213 */ /* 0x000fe20000000000 */
[----:B------:R-:W-:Y:S01]  /*2e30*/  @!P6 IMAD.MOV R91, RZ, RZ, -R91 ;  /* 0x000000ffff5be224 */ /* 0x000fe200078e0a5b */
[C---:B------:R-:W-:Y:S01]  /*2e40*/  ISETP.GT.U32.AND P6, PT, R0.reuse, R87, PT ;  /* 0x000000570000720c */ /* 0x040fe20003fc4070 */
[----:B------:R-:W-:Y:S01]  /*2e50*/  @!P4 IMAD.IADD R77, R77, 0x1, -R0 ;  /* 0x000000014d4dc824 */ /* 0x000fe200078e0a00 */
[----:B------:R-:W-:Y:S01]  /*2e60*/  ISETP.GT.U32.AND P4, PT, R0, R89, PT ;  /* 0x000000590000720c */ /* 0x000fe20003f84070 */
[----:B------:R-:W-:Y:S01]  /*2e70*/  VIADD R10, R8, 0x9e ;  /* 0x0000009e080a7836 */ /* 0x000fe20000000000 */
[----:B------:R-:W-:Y:S01]  /*2e80*/  LOP3.LUT R11, R7, 0x9c, RZ, 0xfc, !PT ;  /* 0x0000009c070b7812 */ /* 0x000fe200078efcff */
[----:B------:R-:W-:-:S03]  /*2e90*/  IMAD.HI.U32 R9, R6, R81, RZ ;  /* 0x0000005106097227 */ /* 0x000fc600078e00ff */
[----:B------:R-:W-:Y:S01]  /*2ea0*/  IABS R85, R10 ;  /* 0x0000000a00557213 */ /* 0x000fe20000000000 */
[--C-:B------:R-:W-:Y:S01]  /*2eb0*/  @!P2 IMAD.IADD R79, R79, 0x1, -R0.reuse ;  /* 0x000000014f4fa824 */ /* 0x100fe200078e0a00 */
[----:B------:R-:W-:Y:S01]  /*2ec0*/  IABS R83, R11 ;  /* 0x0000000b00537213 */ /* 0x000fe20000000000 */
[----:B------:R-:W-:Y:S02]  /*2ed0*/  IMAD.MOV R9, RZ, RZ, -R9 ;  /* 0x000000ffff097224 */ /* 0x000fe400078e0a09 */
[----:B------:R-:W-:Y:S01]  /*2ee0*/  @!P6 IMAD.IADD R87, R87, 0x1, -R0 ;  /* 0x000000015757e824 */ /* 0x000fe200078e0a00 */
[C---:B------:R-:W-:Y:S01]  /*2ef0*/  ISETP.GT.U32.AND P6, PT, R0.reuse, R79, PT ;  /* 0x0000004f0000720c */ /* 0x040fe20003fc4070 */
[----:B------:R-:W-:Y:S02]  /*2f00*/  IMAD R81, R0, R9, R81 ;  /* 0x0000000900517224 */ /* 0x000fe400078e0251 */
[----:B------:R-:W-:-:S04]  /*2f10*/  IMAD.HI.U32 R9, R6, R85, RZ ;  /* 0x0000005506097227 */ /* 0x000fc800078e00ff */
[--C-:B------:R-:W-:Y:S01]  /*2f20*/  @!P4 IMAD.IADD R89, R89, 0x1, -R0.reuse ;  /* 0x000000015959c824 */ /* 0x100fe200078e0a00 */
[----:B------:R-:W-:Y:S01]  /*2f30*/  ISETP.GE.AND P4, PT, R15, RZ, PT ;  /* 0x000000ff0f00720c */ /* 0x000fe20003f86270 */
[----:B------:R-:W-:Y:S01]  /*2f40*/  IMAD.MOV R9, RZ, RZ, -R9 ;  /* 0x000000ffff097224 */ /* 0x000fe200078e0a09 */
[----:B------:R-:W-:Y:S01]  /*2f50*/  LOP3.LUT R15, R7, 0x98, RZ, 0xfc, !PT ;  /* 0x00000098070f7812 */ /* 0x000fe200078efcff */
[----:B------:R-:W-:Y:S01]  /*2f60*/  @!P3 IMAD.MOV R93, RZ, RZ, -R93 ;  /* 0x000000ffff5db224 */ /* 0x000fe200078e0a5d */
[C---:B------:R-:W-:Y:S01]  /*2f70*/  ISETP.GT.U32.AND P2, PT, R0.reuse, R89, PT ;  /* 0x000000590000720c */ /* 0x040fe20003f44070 */
[C---:B------:R-:W-:Y:S01]  /*2f80*/  IMAD R85, R0.reuse, R9, R85 ;  /* 0x0000000900557224 */ /* 0x040fe200078e0255 */
[----:B------:R-:W-:Y:S01]  /*2f90*/  ISETP.GT.U32.AND P3, PT, R0, R77, PT ;  /* 0x0000004d0000720c */ /* 0x000fe20003f64070 */
[----:B------:R-:W-:Y:S01]  /*2fa0*/  @!P6 IMAD.IADD R79, R79, 0x1, -R0 ;  /* 0x000000014f4fe824 */ /* 0x000fe200078e0a00 */
[----:B------:R-:W-:Y:S01]  /*2fb0*/  IABS R147, R15 ;  /* 0x0000000f00937213 */ /* 0x000fe20000000000 */
[----:B------:R-:W-:Y:S01]  /*2fc0*/  IMAD.HI.U32 R9, R6, R83, RZ ;  /* 0x0000005306097227 */ /* 0x000fe200078e00ff */
[----:B------:R-:W-:-:S03]  /*2fd0*/  ISETP.GT.U32.AND P6, PT, R0, R85, PT ;  /* 0x000000550000720c */ /* 0x000fc60003fc4070 */
[----:B------:R-:W-:Y:S01]  /*2fe0*/  @!P1 IMAD.MOV R75, RZ, RZ, -R75 ;  /* 0x000000ffff4b9224 */ /* 0x000fe200078e0a4b */
[----:B------:R-:W-:Y:S02]  /*2ff0*/  ISETP.GE.AND P1, PT, R13, RZ, PT ;  /* 0x000000ff0d00720c */ /* 0x000fe40003f26270 */
[----:B------:R-:W-:Y:S01]  /*3000*/  LOP3.LUT R13, R7, 0x9a, RZ, 0xfc, !PT ;  /* 0x0000009a070d7812 */ /* 0x000fe200078efcff */
[--C-:B------:R-:W-:Y:S01]  /*3010*/  @!P2 IMAD.IADD R89, R89, 0x1, -R0.reuse ;  /* 0x000000015959a824 */ /* 0x100fe200078e0a00 */
[----:B------:R-:W-:Y:S01]  /*3020*/  ISETP.GT.U32.AND P2, PT, R0, R81, PT ;  /* 0x000000510000720c */ /* 0x000fe20003f44070 */
[--C-:B------:R-:W-:Y:S01]  /*3030*/  @!P3 IMAD.IADD R77, R77, 0x1, -R0.reuse ;  /* 0x000000014d4db824 */ /* 0x100fe200078e0a00 */
[----:B------:R-:W-:Y:S01]  /*3040*/  ISETP.GE.AND P3, PT, R10, RZ, PT ;  /* 0x000000ff0a00720c */ /* 0x000fe20003f66270 */
[----:B------:R-:W-:Y:S01]  /*3050*/  IMAD.MOV R10, RZ, RZ, -R9 ;  /* 0x000000ffff0a7224 */ /* 0x000fe200078e0a09 */
[----:B------:R-:W-:Y:S01]  /*3060*/  IABS R149, R13 ;  /* 0x0000000d00957213 */ /* 0x000fe20000000000 */
[----:B------:R-:W-:-:S02]  /*3070*/  @!P6 IMAD.IADD R85, R85, 0x1, -R0 ;  /* 0x000000015555e824 */ /* 0x000fc400078e0a00 */
[----:B------:R-:W-:Y:S01]  /*3080*/  @!P0 IMAD.MOV R77, RZ, RZ, -R77 ;  /* 0x000000ffff4d8224 */ /* 0x000fe200078e0a4d */
[C---:B------:R-:W-:Y:S01]  /*3090*/  ISETP.GT.U32.AND P0, PT, R0.reuse, R87, PT ;  /* 0x000000570000720c */ /* 0x040fe20003f04070 */
[C---:B------:R-:W-:Y:S01]  /*30a0*/  IMAD R83, R0.reuse, R10, R83 ;  /* 0x0000000a00537224 */ /* 0x040fe200078e0253 */
[----:B------:R-:W-:Y:S01]  /*30b0*/  ISETP.GT.U32.AND P6, PT, R0, R85, PT ;  /* 0x000000550000720c */ /* 0x000fe20003fc4070 */
[----:B------:R-:W-:-:S04]  /*30c0*/  IMAD.HI.U32 R10, R6, R147, RZ ;  /* 0x00000093060a7227 */ /* 0x000fc800078e00ff */
[----:B------:R-:W-:Y:S01]  /*30d0*/  @!P2 IMAD.IADD R81, R81, 0x1, -R0 ;  /* 0x000000015151a824 */ /* 0x000fe200078e0a00 */
[----:B------:R-:W-:Y:S01]  /*30e0*/  ISETP.GE.AND P2, PT, R11, RZ, PT ;  /* 0x000000ff0b00720c */ /* 0x000fe20003f46270 */
[----:B------:R-:W-:Y:S01]  /*30f0*/  IMAD.MOV R10, RZ, RZ, -R10 ;  /* 0x000000ffff0a7224 */ /* 0x000fe200078e0a0a */
[----:B------:R-:W-:Y:S01]  /*3100*/  LOP3.LUT R11, R7, 0x96, RZ, 0xfc, !PT ;  /* 0x00000096070b7812 */ /* 0x000fe200078efcff */
[----:B------:R-:W-:Y:S01]  /*3110*/  @!P5 IMAD.MOV R89, RZ, RZ, -R89 ;  /* 0x000000ffff59d224 */ /* 0x000fe200078e0a59 */
[C---:B------:R-:W-:Y:S01]  /*3120*/  ISETP.GT.U32.AND P5, PT, R0.reuse, R81, PT ;  /* 0x000000510000720c */ /* 0x040fe20003fa4070 */
[----:B------:R-:W-:Y:S01]  /*3130*/  @!P1 IMAD.MOV R79, RZ, RZ, -R79 ;  /* 0x000000ffff4f9224 */ /* 0x000fe200078e0a4f */
[C---:B------:R-:W-:Y:S01]  /*3140*/  ISETP.GT.U32.AND P1, PT, R0.reuse, R83, PT ;  /* 0x000000530000720c */ /* 0x040fe20003f24070 */
[----:B------:R-:W-:Y:S01]  /*3150*/  IMAD R147, R0, R10, R147 ;  /* 0x0000000a00937224 */ /* 0x000fe200078e0293 */
[----:B------:R-:W-:Y:S01]  /*3160*/  IABS R155, R11 ;  /* 0x0000000b009b7213 */ /* 0x000fe20000000000 */
[--C-:B------:R-:W-:Y:S01]  /*3170*/  @!P0 IMAD.IADD R87, R87, 0x1, -R0.reuse ;  /* 0x0000000157578824 */ /* 0x100fe200078e0a00 */
[----:B------:R-:W-:Y:S01]  /*3180*/  ISETP.GE.AND P0, PT, R14, RZ, PT ;  /* 0x000000ff0e00720c */ /* 0x000fe20003f06270 */
[----:B------:R-:W-:Y:S01]  /*3190*/  @!P6 IMAD.IADD R85, R85, 0x1, -R0 ;  /* 0x000000015555e824 */ /* 0x000fe200078e0a00 */
[----:B------:R-:W-:Y:S01]  /*31a0*/  ISETP.GT.U32.AND P6, PT, R0, R147, PT ;  /* 0x000000930000720c */ /* 0x000fe20003fc4070 */
[----:B------:R-:W-:Y:S01]  /*31b0*/  IMAD.HI.U32 R9, R6, R149, RZ ;  /* 0x0000009506097227 */ /* 0x000fe200078e00ff */
[----:B------:R-:W-:-:S03]  /*31c0*/  LOP3.LUT R14, R7, 0x94, RZ, 0xfc, !PT ;  /* 0x00000094070e7812 */ /* 0x000fc600078efcff */
[----:B------:R-:W-:Y:S01]  /*31d0*/  IMAD.MOV R9, RZ, RZ, -R9 ;  /* 0x000000ffff097224 */ /* 0x000fe200078e0a09 */
[----:B------:R-:W-:Y:S01]  /*31e0*/  IABS R151, R14 ;  /* 0x0000000e00977213 */ /* 0x000fe20000000000 */
[--C-:B------:R-:W-:Y:S01]  /*31f0*/  @!P5 IMAD.IADD R81, R81, 0x1, -R0.reuse ;  /* 0x000000015151d824 */ /* 0x100fe200078e0a00 */
[----:B------:R-:W-:Y:S01]  /*3200*/  ISETP.GE.AND P5, PT, R13, RZ, PT ;  /* 0x000000ff0d00720c */ /* 0x000fe20003fa6270 */
[--C-:B------:R-:W-:Y:S01]  /*3210*/  @!P1 IMAD.IADD R83, R83, 0x1, -R0.reuse ;  /* 0x0000000153539824 */ /* 0x100fe200078e0a00 */
[----:B------:R-:W-:Y:S01]  /*3220*/  LOP3.LUT R13, R7, 0x92, RZ, 0xfc, !PT ;  /* 0x00000092070d7812 */ /* 0x000fe200078efcff */
[C---:B------:R-:W-:Y:S01]  /*3230*/  IMAD R149, R0.reuse, R9, R149 ;  /* 0x0000000900957224 */ /* 0x040fe200078e0295 */
[----:B------:R-:W-:Y:S01]  /*3240*/  ISETP.GE.AND P1, PT, R15, RZ, PT ;  /* 0x000000ff0f00720c */ /* 0x000fe20003f26270 */
[----:B------:R-:W-:Y:S01]  /*3250*/  @!P0 IMAD.MOV R81, RZ, RZ, -R81 ;  /* 0x000000ffff518224 */ /* 0x000fe200078e0a51 */
[----:B------:R-:W-:Y:S01]  /*3260*/  ISETP.GT.U32.AND P0, PT, R0, R83, PT ;  /* 0x000000530000720c */ /* 0x000fe20003f04070 */
[----:B------:R-:W-:Y:S01]  /*3270*/  @!P6 IMAD.IADD R147, R147, 0x1, -R0 ;  /* 0x000000019393e824 */ /* 0x000fe200078e0a00 */
[----:B------:R-:W-:Y:S01]  /*3280*/  IABS R157, R13 ;  /* 0x0000000d009d7213 */ /* 0x000fe20000000000 */
[----:B------:R-:W-:Y:S01]  /*3290*/  IMAD.HI.U32 R9, R6, R155, RZ ;  /* 0x0000009b06097227 */ /* 0x000fe200078e00ff */
[----:B------:R-:W-:-:S02]  /*32a0*/  LOP3.LUT R15, R7, 0x84, RZ, 0xfc, !PT ;  /* 0x00000084070f7812 */ /* 0x000fc400078efcff */
[----:B------:R-:W-:Y:S01]  /*32b0*/  ISETP.GT.U32.AND P6, PT, R0, R147, PT ;  /* 0x000000930000720c */ /* 0x000fe20003fc4070 */
[----:B------:R-:W-:Y:S01]  /*32c0*/  IMAD.MOV R10, RZ, RZ, -R9 ;  /* 0x000000ffff0a7224 */ /* 0x000fe200078e0a09 */
[----:B------:R-:W-:Y:S01]  /*32d0*/  IABS R171, R15 ;  /* 0x0000000f00ab7213 */ /* 0x000fe20000000000 */
[----:B------:R-:W-:-:S04]  /*32e0*/  IMAD.HI.U32 R9, R6, R151, RZ ;  /* 0x0000009706097227 */ /* 0x000fc800078e00ff */
[C---:B------:R-:W-:Y:S02]  /*32f0*/  IMAD R155, R0.reuse, R10, R155 ;  /* 0x0000000a009b7224 */ /* 0x040fe400078e029b */
[----:B------:R-:W-:Y:S02]  /*3300*/  IMAD.MOV R9, RZ, RZ, -R9 ;  /* 0x000000ffff097224 */ /* 0x000fe400078e0a09 */
[--C-:B------:R-:W-:Y:S01]  /*3310*/  @!P0 IMAD.IADD R83, R83, 0x1, -R0.reuse ;  /* 0x0000000153538824 */ /* 0x100fe200078e0a00 */
[C---:B------:R-:W-:Y:S01]  /*3320*/  ISETP.GT.U32.AND P0, PT, R0.reuse, R155, PT ;  /* 0x0000009b0000720c */ /* 0x040fe20003f04070 */
[C---:B------:R-:W-:Y:S02]  /*3330*/  IMAD R151, R0.reuse, R9, R151 ;  /* 0x0000000900977224 */ /* 0x040fe400078e0297 */
[----:B------:R-:W-:Y:S01]  /*3340*/  @!P4 IMAD.MOV R87, RZ, RZ, -R87 ;  /* 0x000000ffff57c224 */ /* 0x000fe200078e0a57 */
[C---:B------:R-:W-:Y:S01]  /*3350*/  ISETP.GT.U32.AND P4, PT, R0.reuse, R149, PT ;  /* 0x000000950000720c */ /* 0x040fe20003f84070 */
[----:B------:R-:W-:Y:S01]  /*3360*/  @!P6 IMAD.IADD R147, R147, 0x1, -R0 ;  /* 0x000000019393e824 */ /* 0x000fe200078e0a00 */
[----:B------:R-:W-:Y:S01]  /*3370*/  ISETP.GT.U32.AND P6, PT, R0, R151, PT ;  /* 0x000000970000720c */ /* 0x000fe20003fc4070 */
[----:B------:R-:W-:Y:S01]  /*3380*/  @!P3 IMAD.MOV R85, RZ, RZ, -R85 ;  /* 0x000000ffff55b224 */ /* 0x000fe200078e0a55 */
[----:B------:R-:W-:Y:S01]  /*3390*/  ISETP.GE.AND P3, PT, R11, RZ, PT ;  /* 0x000000ff0b00720c */ /* 0x000fe20003f66270 */
[----:B------:R-:W-:Y:S01]  /*33a0*/  IMAD.HI.U32 R9, R6, R157, RZ ;  /* 0x0000009d06097227 */ /* 0x000fe200078e00ff */
[----:B------:R-:W-:-:S03]  /*33b0*/  LOP3.LUT R11, R7, 0x90, RZ, 0xfc, !PT ;  /* 0x00000090070b7812 */ /* 0x000fc600078efcff */
[--C-:B------:R-:W-:Y:S01]  /*33c0*/  @!P0 IMAD.IADD R155, R155, 0x1, -R0.reuse ;  /* 0x000000019b9b8824 */ /* 0x100fe200078e0a00 */
[----:B------:R-:W-:Y:S01]  /*33d0*/  IABS R159, R11 ;  /* 0x0000000b009f7213 */ /* 0x000fe20000000000 */
[----:B------:R-:W-:Y:S02]  /*33e0*/  IMAD.MOV R9, RZ, RZ, -R9 ;  /* 0x000000ffff097224 */ /* 0x000fe400078e0a09 */
[--C-:B------:R-:W-:Y:S02]  /*33f0*/  @!P4 IMAD.IADD R149, R149, 0x1, -R0.reuse ;  /* 0x000000019595c824 */ /* 0x100fe400078e0a00 */
[----:B------:R-:W-:Y:S01]  /*3400*/  @!P6 IMAD.IADD R151, R151, 0x1, -R0 ;  /* 0x000000019797e824 */ /* 0x000fe200078e0a00 */
[C---:B------:R-:W-:Y:S01]  /*3410*/  ISETP.GT.U32.AND P6, PT, R0.reuse, R155, PT ;  /* 0x0000009b0000720c */ /* 0x040fe20003fc4070 */
[C---:B------:R-:W-:Y:S01]  /*3420*/  IMAD R157, R0.reuse, R9, R157 ;  /* 0x00000009009d7224 */ /* 0x040fe200078e029d */
[----:B------:R-:W-:Y:S01]  /*3430*/  ISETP.GT.U32.AND P4, PT, R0, R149, PT ;  /* 0x000000950000720c */ /* 0x000fe20003f84070 */
[----:B------:R-:W-:-:S04]  /*3440*/  IMAD.HI.U32 R9, R6, R159, RZ ;  /* 0x0000009f06097227 */ /* 0x000fc800078e00ff */
[----:B------:R-:W-:Y:S02]  /*3450*/  IMAD.MOV R9, RZ, RZ, -R9 ;  /* 0x000000ffff097224 */ /* 0x000fe400078e0a09 */
[----:B------:R-:W-:Y:S02]  /*3460*/  VIADD R10, R8, 0x8e ;  /* 0x0000008e080a7836 */ /* 0x000fe40000000000 */
[C---:B------:R-:W-:Y:S02]  /*3470*/  IMAD R159, R0.reuse, R9, R159 ;  /* 0x00000009009f7224 */ /* 0x040fe400078e029f */
[----:B------:R-:W-:Y:S01]  /*3480*/  @!P2 IMAD.MOV R83, RZ, RZ, -R83 ;  /* 0x000000ffff53a224 */ /* 0x000fe200078e0a53 */
[C---:B------:R-:W-:Y:S01]  /*3490*/  ISETP.GT.U32.AND P2, PT, R0.reuse, R151, PT ;  /* 0x000000970000720c */ /* 0x040fe20003f44070 */
[--C-:B------:R-:W-:Y:S01]  /*34a0*/  @!P6 IMAD.IADD R155, R155, 0x1, -R0.reuse ;  /* 0x000000019b9be824 */ /* 0x100fe200078e0a00 */
[----:B------:R-:W-:Y:S01]  /*34b0*/  IABS R161, R10 ;  /* 0x0000000a00a17213 */ /* 0x000fe20000000000 */
[----:B------:R-:W-:Y:S01]  /*34c0*/  @!P4 IMAD.IADD R149, R149, 0x1, -R0 ;  /* 0x000000019595c824 */ /* 0x000fe200078e0a00 */
[----:B------:R-:W-:Y:S01]  /*34d0*/  ISETP.GT.U32.AND P6, PT, R0, R159, PT ;  /* 0x0000009f0000720c */ /* 0x000fe20003fc4070 */
[----:B------:R-:W-:Y:S01]  /*34e0*/  @!P1 IMAD.MOV R147, RZ, RZ, -R147 ;  /* 0x000000ffff939224 */ /* 0x000fe200078e0a93 */
[----:B------:R-:W-:Y:S01]  /*34f0*/  ISETP.GE.AND P1, PT, R13, RZ, PT ;  /* 0x000000ff0d00720c */ /* 0x000fe20003f26270 */
[----:B------:R-:W-:Y:S01]  /*3500*/  IMAD.HI.U32 R9, R6, R161, RZ ;  /* 0x000000a106097227 */ /* 0x000fe200078e00ff */
[----:B------:R-:W-:-:S02]  /*3510*/  LOP3.LUT R13, R7, 0x8a, RZ, 0xfc, !PT ;  /* 0x0000008a070d7812 */ /* 0x000fc400078efcff */
[----:B------:R-:W-:Y:S01]  /*3520*/  ISETP.GE.AND P4, PT, R14, RZ, PT ;  /* 0x000000ff0e00720c */ /* 0x000fe20003f86270 */
[----:B------:R-:W-:Y:S01]  /*3530*/  @!P5 IMAD.MOV R149, RZ, RZ, -R149 ;  /* 0x000000ffff95d224 */ /* 0x000fe200078e0a95 */
[C---:B------:R-:W-:Y:S01]  /*3540*/  ISETP.GT.U32.AND P5, PT, R0.reuse, R157, PT ;  /* 0x0000009d0000720c */ /* 0x040fe20003fa4070 */
[----:B------:R-:W-:Y:S01]  /*3550*/  IMAD.MOV R9, RZ, RZ, -R9 ;  /* 0x000000ffff097224 */ /* 0x000fe200078e0a09 */
[----:B------:R-:W-:Y:S01]  /*3560*/  IABS R163, R13 ;  /* 0x0000000d00a37213 */ /* 0x000fe20000000000 */
[--C-:B------:R-:W-:Y:S01]  /*3570*/  @!P2 IMAD.IADD R151, R151, 0x1, -R0.reuse ;  /* 0x000000019797a824 */ /* 0x100fe200078e0a00 */
[----:B------:R-:W-:Y:S01]  /*3580*/  ISETP.GE.AND P2, PT, R11, RZ, PT ;  /* 0x000000ff0b00720c */ /* 0x000fe20003f46270 */
[----:B------:R-:W-:Y:S01]  /*3590*/  IMAD R161, R0, R9, R161 ;  /* 0x0000000900a17224 */ /* 0x000fe200078e02a1 */
[----:B------:R-:W-:Y:S01]  /*35a0*/  LOP3.LUT R11, R7, 0x88, RZ, 0xfc, !PT ;  /* 0x00000088070b7812 */ /* 0x000fe200078efcff */
[----:B------:R-:W-:Y:S01]  /*35b0*/  @!P6 IMAD.IADD R159, R159, 0x1, -R0 ;  /* 0x000000019f9fe824 */ /* 0x000fe200078e0a00 */
[----:B------:R-:W-:Y:S01]  /*35c0*/  LOP3.LUT R14, R7, 0x8c, RZ, 0xfc, !PT ;  /* 0x0000008c070e7812 */ /* 0x000fe200078efcff */
[----:B------:R-:W-:Y:S01]  /*35d0*/  IMAD.HI.U32 R9, R6, R163, RZ ;  /* 0x000000a306097227 */ /* 0x000fe200078e00ff */
[----:B------:R-:W-:-:S02]  /*35e0*/  IABS R169, R11 ;  /* 0x0000000b00a97213 */ /* 0x000fc40000000000 */
[----:B------:R-:W-:Y:S01]  /*35f0*/  ISETP.GT.U32.AND P6, PT, R0, R159, PT ;  /* 0x0000009f0000720c */ /* 0x000fe20003fc4070 */
[----:B------:R-:W-:Y:S01]  /*3600*/  IMAD.MOV R9, RZ, RZ, -R9 ;  /* 0x000000ffff097224 */ /* 0x000fe200078e0a09 */
[----:B------:R-:W-:Y:S01]  /*3610*/  IABS R165, R14 ;  /* 0x0000000e00a57213 */ /* 0x000fe20000000000 */
[----:B------:R-:W-:Y:S01]  /*3620*/  @!P5 IMAD.IADD R157, R157, 0x1, -R0 ;  /* 0x000000019d9dd824 */ /* 0x000fe200078e0a00 */
[----:B------:R-:W-:Y:S01]  /*3630*/  ISETP.GE.AND P0, PT, R10, RZ, PT ;  /* 0x000000ff0a00720c */ /* 0x000fe20003f06270 */
[----:B------:R-:W-:Y:S01]  /*3640*/  IMAD R163, R0, R9, R163 ;  /* 0x0000000900a37224 */ /* 0x000fe200078e02a3 */
[----:B------:R-:W-:Y:S01]  /*3650*/  ISETP.GE.AND P5, PT, R14, RZ, PT ;  /* 0x000000ff0e00720c */ /* 0x000fe20003fa6270 */
[----:B------:R-:W-:Y:S01]  /*3660*/  IMAD.HI.U32 R9, R6, R169, RZ ;  /* 0x000000a906097227 */ /* 0x000fe200078e00ff */
[----:B------:R-:W-:-:S03]  /*3670*/  LOP3.LUT R14, R7, 0x86, RZ, 0xfc, !PT ;  /* 0x00000086070e7812 */ /* 0x000fc600078efcff */
[----:B------:R-:W-:Y:S01]  /*3680*/  @!P3 IMAD.MOV R155, RZ, RZ, -R155 ;  /* 0x000000ffff9bb224 */ /* 0x000fe200078e0a9b */
[----:B------:R-:W-:Y:S01]  /*3690*/  ISETP.GT.U32.AND P3, PT, R0, R157, PT ;  /* 0x0000009d0000720c */ /* 0x000fe20003f64070 */
[----:B------:R-:W-:Y:S01]  /*36a0*/  IMAD.HI.U32 R10, R6, R165, RZ ;  /* 0x000000a5060a7227 */ /* 0x000fe200078e00ff */
[----:B------:R-:W-:-:S03]  /*36b0*/  IABS R167, R14 ;  /* 0x0000000e00a77213 */ /* 0x000fc60000000000 */
[----:B------:R-:W-:Y:S02]  /*36c0*/  IMAD.MOV R9, RZ, RZ, -R9 ;  /* 0x000000ffff097224 */ /* 0x000fe400078e0a09 */
[----:B------:R-:W-:Y:S02]  /*36d0*/  IMAD.MOV R10, RZ, RZ, -R10 ;  /* 0x000000ffff0a7224 */ /* 0x000fe400078e0a0a */
[--C-:B------:R-:W-:Y:S01]  /*36e0*/  @!P6 IMAD.IADD R159, R159, 0x1, -R0.reuse ;  /* 0x000000019f9fe824 */ /* 0x100fe200078e0a00 */
[C---:B------:R-:W-:Y:S01]  /*36f0*/  ISETP.GT.U32.AND P6, PT, R0.reuse, R163, PT ;  /* 0x000000a30000720c */ /* 0x040fe20003fc4070 */
[C---:B------:R-:W-:Y:S02]  /*3700*/  IMAD R169, R0.reuse, R9, R169 ;  /* 0x0000000900a97224 */ /* 0x040fe400078e02a9 */
[C---:B------:R-:W-:Y:S02]  /*3710*/  IMAD R165, R0.reuse, R10, R165 ;  /* 0x0000000a00a57224 */ /* 0x040fe400078e02a5 */
[----:B------:R-:W-:Y:S01]  /*3720*/  @!P4 IMAD.MOV R151, RZ, RZ, -R151 ;  /* 0x000000ffff97c224 */ /* 0x000fe200078e0a97 */
[C---:B------:R-:W-:Y:S01]  /*3730*/  ISETP.GT.U32.AND P4, PT, R0.reuse, R161, PT ;  /* 0x000000a10000720c */ /* 0x040fe20003f84070 */
[----:B------:R-:W-:Y:S01]  /*3740*/  @!P2 IMAD.MOV R159, RZ, RZ, -R159 ;  /* 0x000000ffff9fa224 */ /* 0x000fe200078e0a9f */
[C---:B------:R-:W-:Y:S01]  /*3750*/  ISETP.GT.U32.AND P2, PT, R0.reuse, R169, PT ;  /* 0x000000a90000720c */ /* 0x040fe20003f44070 */
[----:B------:R-:W-:Y:S01]  /*3760*/  @!P3 IMAD.IADD R157, R157, 0x1, -R0 ;  /* 0x000000019d9db824 */ /* 0x000fe200078e0a00 */
[----:B------:R-:W-:Y:S01]  /*3770*/  ISETP.GT.U32.AND P3, PT, R0, R165, PT ;  /* 0x000000a50000720c */ /* 0x000fe20003f64070 */
[----:B------:R-:W-:-:S04]  /*3780*/  IMAD.HI.U32 R9, R6, R167, RZ ;  /* 0x000000a706097227 */ /* 0x000fc800078e00ff */
[----:B------:R-:W-:-:S04]  /*3790*/  IMAD.HI.U32 R10, R6, R179, RZ ;  /* 0x000000b3060a7227 */ /* 0x000fc800078e00ff */
[--C-:B------:R-:W-:Y:S01]  /*37a0*/  @!P4 IMAD.IADD R161, R161, 0x1, -R0.reuse ;  /* 0x00000001a1a1c824 */ /* 0x100fe200078e0a00 */
        /* <DEDUP_REMOVED lines=9> */
[----:B------:R-:W-:Y:S01]  /*3840*/  IMAD.MOV R10, RZ, RZ, -R10 ;  /* 0x000000ffff0a7224 */ /* 0x000fe200078e0a0a */
[----:B------:R-:W-:Y:S01]  /*3850*/  IABS R175, R13 ;  /* 0x0000000d00af7213 */ /* 0x000fe20000000000 */
[----:B------:R-:W-:-:S02]  /*3860*/  IMAD R167, R0, R9, R167 ;  /* 0x0000000900a77224 */ /* 0x000fc400078e02a7 */
[----:B------:R-:W-:-:S04]  /*3870*/  IMAD.HI.U32 R9, R6, R171, RZ ;  /* 0x000000ab06097227 */ /* 0x000fc800078e00ff */
[C---:B------:R-:W-:Y:S02]  /*3880*/  IMAD R179, R0.reuse, R10, R179 ;  /* 0x0000000a00b37224 */ /* 0x040fe400078e02b3 */
[--C-:B------:R-:W-:Y:S01]  /*3890*/  @!P3 IMAD.IADD R161, R161, 0x1, -R0.reuse ;  /* 0x00000001a1a1b824 */ /* 0x100fe200078e0a00 */
[----:B------:R-:W-:Y:S01]  /*38a0*/  ISETP.GE.AND P3, PT, R11, RZ, PT ;  /* 0x000000ff0b00720c */ /* 0x000fe20003f66270 */
[----:B------:R-:W-:Y:S01]  /*38b0*/  IMAD.MOV R9, RZ, RZ, -R9 ;  /* 0x000000ffff097224 */ /* 0x000fe200078e0a09 */
[----:B------:R-:W-:Y:S01]  /*38c0*/  LOP3.LUT R11, R7, 0x80, RZ, 0xfc, !PT ;  /* 0x00000080070b7812 */ /* 0x000fe200078efcff */
[--C-:B------:R-:W-:Y:S01]  /*38d0*/  @!P2 IMAD.IADD R169, R169, 0x1, -R0.reuse ;  /* 0x00000001a9a9a824 */ /* 0x100fe200078e0a00 */
[C---:B------:R-:W-:Y:S01]  /*38e0*/  ISETP.GT.U32.AND P2, PT, R0.reuse, R179, PT ;  /* 0x000000b30000720c */ /* 0x040fe20003f44070 */
[C---:B------:R-:W-:Y:S01]  /*38f0*/  IMAD R171, R0.reuse, R9, R171 ;  /* 0x0000000900ab7224 */ /* 0x040fe200078e02ab */
[----:B------:R-:W-:Y:S01]  /*3900*/  IABS R177, R11 ;  /* 0x0000000b00b17213 */ /* 0x000fe20000000000 */
[----:B------:R-:W-:Y:S01]  /*3910*/  @!P1 IMAD.IADD R165, R165, 0x1, -R0 ;  /* 0x00000001a5a59824 */ /* 0x000fe200078e0a00 */
[----:B------:R-:W-:Y:S01]  /*3920*/  ISETP.GT.U32.AND P1, PT, R0, R167, PT ;  /* 0x000000a70000720c */ /* 0x000fe20003f24070 */
[----:B------:R-:W-:-:S02]  /*3930*/  VIADD R9, R8, 0x7e ;  /* 0x0000007e08097836 */ /* 0x000fc40000000000 */
[--C-:B------:R-:W-:Y:S02]  /*3940*/  @!P6 IMAD.IADD R163, R163, 0x1, -R0.reuse ;  /* 0x00000001a3a3e824 */ /* 0x100fe400078e0a00 */
[----:B------:R-:W-:Y:S01]  /*3950*/  @!P0 IMAD.MOV R161, RZ, RZ, -R161 ;  /* 0x000000ffffa18224 */ /* 0x000fe200078e0aa1 */
[----:B------:R-:W-:Y:S01]  /*3960*/  ISETP.GE.AND P0, PT, R9, RZ, PT ;  /* 0x000000ff0900720c */ /* 0x000fe20003f06270 */
[----:B------:R-:W-:Y:S01]  /*3970*/  @!P5 IMAD.MOV R165, RZ, RZ, -R165 ;  /* 0x000000ffffa5d224 */ /* 0x000fe200078e0aa5 */
[----:B------:R-:W-:Y:S01]  /*3980*/  IABS R173, R9 ;  /* 0x0000000900ad7213 */ /* 0x000fe20000000000 */
[----:B------:R-:W-:Y:S01]  /*3990*/  IMAD.HI.U32 R9, R6, R177, RZ ;  /* 0x000000b106097227 */ /* 0x000fe200078e00ff */
[C---:B------:R-:W-:Y:S02]  /*39a0*/  ISETP.GT.U32.AND P5, PT, R0.reuse, R171, PT ;  /* 0x000000ab0000720c */ /* 0x040fe40003fa4070 */
[----:B------:R-:W-:Y:S01]  /*39b0*/  ISETP.GT.U32.AND P6, PT, R0, R163, PT ;  /* 0x000000a30000720c */ /* 0x000fe20003fc4070 */
[----:B------:R-:W-:-:S02]  /*39c0*/  @!P2 IMAD.IADD R179, R179, 0x1, -R0 ;  /* 0x00000001b3b3a824 */ /* 0x000fc400078e0a00 */
[----:B------:R-:W-:Y:S02]  /*39d0*/  IMAD.MOV R9, RZ, RZ, -R9 ;  /* 0x000000ffff097224 */ /* 0x000fe400078e0a09 */
[----:B------:R-:W-:Y:S01]  /*39e0*/  @!P1 IMAD.IADD R167, R167, 0x1, -R0 ;  /* 0x00000001a7a79824 */ /* 0x000fe200078e0a00 */
[C---:B------:R-:W-:Y:S01]  /*39f0*/  ISETP.GT.U32.AND P2, PT, R0.reuse, R179, PT ;  /* 0x000000b30000720c */ /* 0x040fe20003f44070 */
[----:B------:R-:W-:Y:S02]  /*3a00*/  IMAD R177, R0, R9, R177 ;  /* 0x0000000900b17224 */ /* 0x000fe400078e02b1 */
[----:B------:R-:W-:Y:S01]  /*3a10*/  IMAD.HI.U32 R9, R6, R175, RZ ;  /* 0x000000af06097227 */ /* 0x000fe200078e00ff */
[----:B------:R-:W-:-:S03]  /*3a20*/  ISETP.GT.U32.AND P1, PT, R0, R167, PT ;  /* 0x000000a70000720c */ /* 0x000fc60003f24070 */
[--C-:B------:R-:W-:Y:S02]  /*3a30*/  @!P5 IMAD.IADD R171, R171, 0x1, -R0.reuse ;  /* 0x00000001ababd824 */ /* 0x100fe400078e0a00 */
[----:B------:R-:W-:Y:S02]  /*3a40*/  IMAD.MOV R9, RZ, RZ, -R9 ;  /* 0x000000ffff097224 */ /* 0x000fe400078e0a09 */
[----:B------:R-:W-:Y:S01]  /*3a50*/  @!P6 IMAD.IADD R163, R163, 0x1, -R0 ;  /* 0x00000001a3a3e824 */ /* 0x000fe200078e0a00 */
[----:B------:R-:W-:Y:S01]  /*3a60*/  ISETP.GE.AND P6, PT, R14, RZ, PT ;  /* 0x000000ff0e00720c */ /* 0x000fe20003fc6270 */
[C---:B------:R-:W-:Y:S01]  /*3a70*/  IMAD R175, R0.reuse, R9, R175 ;  /* 0x0000000900af7224 */ /* 0x040fe200078e02af */
[----:B------:R-:W-:Y:S01]  /*3a80*/  ISETP.GT.U32.AND P5, PT, R0, R171, PT ;  /* 0x000000ab0000720c */ /* 0x000fe20003fa4070 */
[----:B------:R-:W-:Y:S01]  /*3a90*/  IMAD.HI.U32 R10, R6, R173, RZ ;  /* 0x000000ad060a7227 */ /* 0x000fe200078e00ff */
[----:B------:R-:W-:-:S03]  /*3aa0*/  LOP3.LUT R14, R7, 0x7a, RZ, 0xfc, !PT ;  /* 0x0000007a070e7812 */ /* 0x000fc600078efcff */
[----:B------:R-:W-:Y:S01]  /*3ab0*/  @!P2 IMAD.IADD R179, R179, 0x1, -R0 ;  /* 0x00000001b3b3a824 */ /* 0x000fe200078e0a00 */
[----:B------:R-:W-:Y:S01]  /*3ac0*/  ISETP.GT.U32.AND P2, PT, R0, R175, PT ;  /* 0x000000af0000720c */ /* 0x000fe20003f44070 */
[----:B------:R-:W-:Y:S01]  /*3ad0*/  IMAD.MOV R10, RZ, RZ, -R10 ;  /* 0x000000ffff0a7224 */ /* 0x000fe200078e0a0a */
[----:B------:R-:W-:Y:S01]  /*3ae0*/  IABS R181, R14 ;  /* 0x0000000e00b57213 */ /* 0x000fe20000000000 */
[--C-:B------:R-:W-:Y:S01]  /*3af0*/  @!P1 IMAD.IADD R167, R167, 0x1, -R0.reuse ;  /* 0x00000001a7a79824 */ /* 0x100fe200078e0a00 */
[----:B------:R-:W-:Y:S01]  /*3b00*/  ISETP.GE.AND P1, PT, R16, RZ, PT ;  /* 0x000000ff1000720c */ /* 0x000fe20003f26270 */
[C---:B------:R-:W-:Y:S01]  /*3b10*/  IMAD R173, R0.reuse, R10, R173 ;  /* 0x0000000a00ad7224 */ /* 0x040fe200078e02ad */
[----:B------:R-:W-:Y:S01]  /*3b20*/  LOP3.LUT R16, R7, 0x32, RZ, 0xfc, !PT ;  /* 0x0000003207107812 */ /* 0x000fe200078efcff */
[----:B------:R-:W-:Y:S01]  /*3b30*/  @!P3 IMAD.MOV R169, RZ, RZ, -R169 ;  /* 0x000000ffffa9b224 */ /* 0x000fe200078e0aa9 */
[C---:B------:R-:W-:Y:S01]  /*3b40*/  ISETP.GT.U32.AND P3, PT, R0.reuse, R177, PT ;  /* 0x000000b10000720c */ /* 0x040fe20003f64070 */
[----:B------:R-:W-:Y:S01]  /*3b50*/  @!P4 IMAD.MOV R163, RZ, RZ, -R163 ;  /* 0x000000ffffa3c224 */ /* 0x000fe200078e0aa3 */
[----:B------:R-:W-:Y:S01]  /*3b60*/  ISETP.GE.AND P4, PT, R15, RZ, PT ;  /* 0x000000ff0f00720c */ /* 0x000fe20003f86270 */
[----:B------:R-:W-:Y:S01]  /*3b70*/  @!P6 IMAD.MOV R167, RZ, RZ, -R167 ;  /* 0x000000ffffa7e224 */ /* 0x000fe200078e0aa7 */
[----:B------:R-:W-:Y:S01]  /*3b80*/  ISETP.GE.AND P6, PT, R11, RZ, PT ;  /* 0x000000ff0b00720c */ /* 0x000fe20003fc6270 */
[----:B------:R-:W-:Y:S01]  /*3b90*/  @!P5 IMAD.IADD R171, R171, 0x1, -R0 ;  /* 0x00000001ababd824 */ /* 0x000fe200078e0a00 */
[----:B------:R-:W-:Y:S01]  /*3ba0*/  ISETP.GT.U32.AND P5, PT, R0, R173, PT ;  /* 0x000000ad0000720c */ /* 0x000fe20003fa4070 */
[----:B------:R-:W-:Y:S01]  /*3bb0*/  IMAD.HI.U32 R9, R6, R181, RZ ;  /* 0x000000b506097227 */ /* 0x000fe200078e00ff */
[----:B------:R-:W-:-:S02]  /*3bc0*/  LOP3.LUT R11, R7, 0x78, RZ, 0xfc, !PT ;  /* 0x00000078070b7812 */ /* 0x000fc400078efcff */
[----:B------:R-:W-:Y:S01]  /*3bd0*/  LOP3.LUT R15, R7, 0x74, RZ, 0xfc, !PT ;  /* 0x00000074070f7812 */ /* 0x000fe200078efcff */
[--C-:B------:R-:W-:Y:S01]  /*3be0*/  @!P2 IMAD.IADD R175, R175, 0x1, -R0.reuse ;  /* 0x00000001afafa824 */ /* 0x100fe200078e0a00 */
[----:B------:R-:W-:Y:S01]  /*3bf0*/  IABS R183, R11 ;  /* 0x0000000b00b77213 */ /* 0x000fe20000000000 */
[----:B------:R-:W-:Y:S01]  /*3c00*/  IMAD.MOV R9, RZ, RZ, -R9 ;  /* 0x000000ffff097224 */ /* 0x000fe200078e0a09 */
[----:B------:R-:W-:Y:S01]  /*3c10*/  IABS R187, R15 ;  /* 0x0000000f00bb7213 */ /* 0x000fe20000000000 */
[----:B------:R-:W-:Y:S01]  /*3c20*/  @!P3 IMAD.IADD R177, R177, 0x1, -R0 ;  /* 0x00000001b1b1b824 */ /* 0x000fe200078e0a00 */
[C---:B------:R-:W-:Y:S01]  /*3c30*/  ISETP.GT.U32.AND P2, PT, R0.reuse, R175, PT ;  /* 0x000000af0000720c */ /* 0x040fe20003f44070 */
[----:B------:R-:W-:Y:S01]  /*3c40*/  IMAD R181, R0, R9, R181 ;  /* 0x0000000900b57224 */ /* 0x000fe200078e02b5 */
[----:B------:R-:W-:Y:S01]  /*3c50*/  ISETP.GE.AND P3, PT, R13, RZ, PT ;  /* 0x000000ff0d00720c */ /* 0x000fe20003f66270 */
[----:B------:R-:W-:Y:S01]  /*3c60*/  IMAD.HI.U32 R9, R6, R183, RZ ;  /* 0x000000b706097227 */ /* 0x000fe200078e00ff */
[----:B------:R-:W-:-:S03]  /*3c70*/  LOP3.LUT R13, R7, 0x76, RZ, 0xfc, !PT ;  /* 0x00000076070d7812 */ /* 0x000fc600078efcff */
[----:B------:R-:W-:Y:S01]  /*3c80*/  @!P4 IMAD.MOV R171, RZ, RZ, -R171 ;  /* 0x000000ffffabc224 */ /* 0x000fe200078e0aab */
[C---:B------:R-:W-:Y:S01]  /*3c90*/  ISETP.GT.U32.AND P4, PT, R0.reuse, R177, PT ;  /* 0x000000b10000720c */ /* 0x040fe20003f84070 */
[--C-:B------:R-:W-:Y:S01]  /*3ca0*/  @!P5 IMAD.IADD R173, R173, 0x1, -R0.reuse ;  /* 0x00000001adadd824 */ /* 0x100fe200078e0a00 */
[----:B------:R-:W-:Y:S01]  /*3cb0*/  IABS R185, R13 ;  /* 0x0000000d00b97213 */ /* 0x000fe20000000000 */
[----:B------:R-:W-:Y:S02]  /*3cc0*/  IMAD.MOV R10, RZ, RZ, -R9 ;  /* 0x000000ffff0a7224 */ /* 0x000fe400078e0a09 */
[----:B------:R-:W-:Y:S01]  /*3cd0*/  @!P2 IMAD.IADD R175, R175, 0x1, -R0 ;  /* 0x00000001afafa824 */ /* 0x000fe200078e0a00 */
[C---:B------:R-:W-:Y:S01]  /*3ce0*/  ISETP.GT.U32.AND P5, PT, R0.reuse, R173, PT ;  /* 0x000000ad0000720c */ /* 0x040fe20003fa4070 */
[----:B------:R-:W-:Y:S02]  /*3cf0*/  IMAD R183, R0, R10, R183 ;  /* 0x0000000a00b77224 */ /* 0x000fe400078e02b7 */
[----:B------:R-:W-:-:S03]  /*3d00*/  IMAD.HI.U32 R9, R6, R185, RZ ;  /* 0x000000b906097227 */ /* 0x000fc600078e00ff */
[C---:B------:R-:W-:Y:S01]  /*3d10*/  ISETP.GT.U32.AND P2, PT, R0.reuse, R183, PT ;  /* 0x000000b70000720c */ /* 0x040fe20003f44070 */
[----:B------:R-:W-:Y:S01]  /*3d20*/  @!P4 IMAD.IADD R177, R177, 0x1, -R0 ;  /* 0x00000001b1b1c824 */ /* 0x000fe200078e0a00 */
[----:B------:R-:W-:Y:S01]  /*3d30*/  ISETP.GT.U32.AND P4, PT, R0, R181, PT ;  /* 0x000000b50000720c */ /* 0x000fe20003f84070 */
[----:B------:R-:W-:Y:S02]  /*3d40*/  IMAD.MOV R9, RZ, RZ, -R9 ;  /* 0x000000ffff097224 */ /* 0x000fe400078e0a09 */
[----:B------:R-:W-:-:S04]  /*3d50*/  IMAD.HI.U32 R10, R6, R187, RZ ;  /* 0x000000bb060a7227 */ /* 0x000fc800078e00ff */
[--C-:B------:R-:W-:Y:S01]  /*3d60*/  @!P5 IMAD.IADD R173, R173, 0x1, -R0.reuse ;  /* 0x00000001adadd824 */ /* 0x100fe200078e0a00 */
[----:B------:R-:W-:Y:S01]  /*3d70*/  ISETP.GE.AND P5, PT, R14, RZ, PT ;  /* 0x000000ff0e00720c */ /* 0x000fe20003fa6270 */
[C---:B------:R-:W-:Y:S01]  /*3d80*/  IMAD R185, R0.reuse, R9, R185 ;  /* 0x0000000900b97224 */ /* 0x040fe200078e02b9 */
[----:B------:R-:W-:Y:S01]  /*3d90*/  LOP3.LUT R14, R7, 0x72, RZ, 0xfc, !PT ;  /* 0x00000072070e7812 */ /* 0x000fe200078efcff */
[----:B------:R-:W-:Y:S02]  /*3da0*/  @!P2 IMAD.IADD R183, R183, 0x1, -R0 ;  /* 0x00000001b7b7a824 */ /* 0x000fe400078e0a00 */
[----:B------:R-:W-:Y:S01]  /*3db0*/  IMAD.MOV R10, RZ, RZ, -R10 ;  /* 0x000000ffff0a7224 */ /* 0x000fe200078e0a0a */
[----:B------:R-:W-:Y:S01]  /*3dc0*/  IABS R189, R14 ;  /* 0x0000000e00bd7213 */ /* 0x000fe20000000000 */
[----:B------:R-:W-:Y:S01]  /*3dd0*/  @!P6 IMAD.MOV R177, RZ, RZ, -R177 ;  /* 0x000000ffffb1e224 */ /* 0x000fe200078e0ab1 */
[C---:B------:R-:W-:Y:S01]  /*3de0*/  ISETP.GT.U32.AND P6, PT, R0.reuse, R183, PT ;  /* 0x000000b70000720c */ /* 0x040fe20003fc4070 */
        /* <DEDUP_REMOVED lines=8> */
[----:B------:R-:W-:Y:S01]  /*3e70*/  @!P0 IMAD.MOV R173, RZ, RZ, -R173 ;  /* 0x000000ffffad8224 */ /* 0x000fe200078e0aad */
[C---:B------:R-:W-:Y:S01]  /*3e80*/  ISETP.GT.U32.AND P0, PT, R0.reuse, R187, PT ;  /* 0x000000bb0000720c */ /* 0x040fe20003f04070 */
[----:B------:R-:W-:Y:S01]  /*3e90*/  IMAD.MOV R9, RZ, RZ, -R9 ;  /* 0x000000ffff097224 */ /* 0x000fe200078e0a09 */
[----:B------:R-:W-:Y:S01]  /*3ea0*/  IABS R191, R11 ;  /* 0x0000000b00bf7213 */ /* 0x000fe20000000000 */
[--C-:B------:R-:W-:Y:S02]  /*3eb0*/  @!P6 IMAD.IADD R183, R183, 0x1, -R0.reuse ;  /* 0x00000001b7b7e824 */ /* 0x100fe400078e0a00 */
[----:B------:R-:W-:Y:S02]  /*3ec0*/  IMAD R189, R0, R9, R189 ;  /* 0x0000000900bd7224 */ /* 0x000fe400078e02bd */
[----:B------:R-:W-:-:S02]  /*3ed0*/  @!P2 IMAD.IADD R185, R185, 0x1, -R0 ;  /* 0x00000001b9b9a824 */ /* 0x000fc400078e0a00 */
[----:B------:R-:W-:Y:S01]  /*3ee0*/  VIADD R10, R8, 0x6e ;  /* 0x0000006e080a7836 */ /* 0x000fe20000000000 */
[----:B------:R-:W-:Y:S01]  /*3ef0*/  ISETP.GT.U32.AND P6, PT, R0, R189, PT ;  /* 0x000000bd0000720c */ /* 0x000fe20003fc4070 */
[----:B------:R-:W-:Y:S01]  /*3f00*/  IMAD.HI.U32 R9, R6, R191, RZ ;  /* 0x000000bf06097227 */ /* 0x000fe200078e00ff */
[----:B------:R-:W-:Y:S02]  /*3f10*/  ISETP.GT.U32.AND P2, PT, R0, R185, PT ;  /* 0x000000b90000720c */ /* 0x000fe40003f44070 */
[----:B------:R-:W-:Y:S01]  /*3f20*/  IABS R193, R10 ;  /* 0x0000000a00c17213 */ /* 0x000fe20000000000 */
[--C-:B------:R-:W-:Y:S01]  /*3f30*/  @!P1 IMAD.IADD R181, R181, 0x1, -R0.reuse ;  /* 0x00000001b5b59824 */ /* 0x100fe200078e0a00 */
[----:B------:R-:W-:Y:S01]  /*3f40*/  ISETP.GE.AND P1, PT, R10, RZ, PT ;  /* 0x000000ff0a00720c */ /* 0x000fe20003f26270 */
[----:B------:R-:W-:Y:S01]  /*3f50*/  @!P0 IMAD.IADD R187, R187, 0x1, -R0 ;  /* 0x00000001bbbb8824 */ /* 0x000fe200078e0a00 */
[----:B------:R-:W-:Y:S01]  /*3f60*/  LOP3.LUT R10, R7, 0x6c, RZ, 0xfc, !PT ;  /* 0x0000006c070a7812 */ /* 0x000fe200078efcff */
[----:B------:R-:W-:Y:S01]  /*3f70*/  IMAD.MOV R9, RZ, RZ, -R9 ;  /* 0x000000ffff097224 */ /* 0x000fe200078e0a09 */
[----:B------:R-:W-:Y:S01]  /*3f80*/  ISETP.GE.AND P0, PT, R15, RZ, PT ;  /* 0x000000ff0f00720c */ /* 0x000fe20003f06270 */
[----:B------:R-:W-:Y:S01]  /*3f90*/  @!P5 IMAD.MOV R181, RZ, RZ, -R181 ;  /* 0x000000ffffb5d224 */ /* 0x000fe200078e0ab5 */
[C---:B------:R-:W-:Y:S01]  /*3fa0*/  ISETP.GT.U32.AND P5, PT, R0.reuse, R187, PT ;  /* 0x000000bb0000720c */ /* 0x040fe20003fa4070 */
[----:B------:R-:W-:Y:S01]  /*3fb0*/  IMAD R191, R0, R9, R191 ;  /* 0x0000000900bf7224 */ /* 0x000fe200078e02bf */
[----:B------:R-:W-:Y:S01]  /*3fc0*/  IABS R195, R10 ;  /* 0x0000000a00c37213 */ /* 0x000fe20000000000 */
[----:B------:R-:W-:Y:S01]  /*3fd0*/  IMAD.HI.U32 R9, R6, R193, RZ ;  /* 0x000000c106097227 */ /* 0x000fe200078e00ff */
[----:B------:R-:W-:-:S03]  /*3fe0*/  LOP3.LUT R15, R7, 0x46, RZ, 0xfc, !PT ;  /* 0x00000046070f7812 */ /* 0x000fc600078efcff */
[--C-:B------:R-:W-:Y:S01]  /*3ff0*/  @!P6 IMAD.IADD R189, R189, 0x1, -R0.reuse ;  /* 0x00000001bdbde824 */ /* 0x100fe200078e0a00 */
[----:B------:R-:W-:Y:S01]  /*4000*/  IABS R233, R15 ;  /* 0x0000000f00e97213 */ /* 0x000fe20000000000 */
[----:B------:R-:W-:Y:S02]  /*4010*/  IMAD.MOV R9, RZ, RZ, -R9 ;  /* 0x000000ffff097224 */ /* 0x000fe400078e0a09 */
[--C-:B------:R-:W-:Y:S01]  /*4020*/  @!P2 IMAD.IADD R185, R185, 0x1, -R0.reuse ;  /* 0x00000001b9b9a824 */ /* 0x100fe200078e0a00 */
[C---:B------:R-:W-:Y:S01]  /*4030*/  ISETP.GT.U32.AND P6, PT, R0.reuse, R189, PT ;  /* 0x000000bd0000720c */ /* 0x040fe20003fc4070 */
[C---:B------:R-:W-:Y:S01]  /*4040*/  IMAD R193, R0.reuse, R9, R193 ;  /* 0x0000000900c17224 */ /* 0x040fe200078e02c1 */
[----:B------:R-:W-:Y:S01]  /*4050*/  ISETP.GT.U32.AND P2, PT, R0, R191, PT ;  /* 0x000000bf0000720c */ /* 0x000fe20003f44070 */
[----:B------:R-:W-:Y:S01]  /*4060*/  @!P4 IMAD.MOV R183, RZ, RZ, -R183 ;  /* 0x000000ffffb7c224 */ /* 0x000fe200078e0ab7 */
[----:B------:R-:W-:Y:S01]  /*4070*/  ISETP.GE.AND P4, PT, R14, RZ, PT ;  /* 0x000000ff0e00720c */ /* 0x000fe20003f86270 */
[----:B------:R-:W-:Y:S01]  /*4080*/  @!P5 IMAD.IADD R187, R187, 0x1, -R0 ;  /* 0x00000001bbbbd824 */ /* 0x000fe200078e0a00 */
[----:B------:R-:W-:Y:S01]  /*4090*/  ISETP.GT.U32.AND P5, PT, R0, R193, PT ;  /* 0x000000c10000720c */ /* 0x000fe20003fa4070 */
[----:B------:R-:W-:Y:S01]  /*40a0*/  IMAD.HI.U32 R9, R6, R195, RZ ;  /* 0x000000c306097227 */ /* 0x000fe200078e00ff */
[----:B------:R-:W-:-:S03]  /*40b0*/  LOP3.LUT R14, R7, 0x5c, RZ, 0xfc, !PT ;  /* 0x0000005c070e7812 */ /* 0x000fc600078efcff */
[----:B------:R-:W-:Y:S01]  /*40c0*/  @!P3 IMAD.MOV R175, RZ, RZ, -R175 ;  /* 0x000000ffffafb224 */ /* 0x000fe200078e0aaf */
[----:B------:R-:W-:Y:S01]  /*40d0*/  ISETP.GE.AND P3, PT, R13, RZ, PT ;  /* 0x000000ff0d00720c */ /* 0x000fe20003f66270 */
[----:B------:R-:W-:Y:S01]  /*40e0*/  IMAD.MOV R9, RZ, RZ, -R9 ;  /* 0x000000ffff097224 */ /* 0x000fe200078e0a09 */
[----:B------:R-:W-:Y:S01]  /*40f0*/  LOP3.LUT R13, R7, 0x64, RZ, 0xfc, !PT ;  /* 0x00000064070d7812 */ /* 0x000fe200078efcff */
[--C-:B------:R-:W-:Y:S01]  /*4100*/  @!P6 IMAD.IADD R189, R189, 0x1, -R0.reuse ;  /* 0x00000001bdbde824 */ /* 0x100fe200078e0a00 */
[----:B------:R-:W-:Y:S01]  /*4110*/  ISETP.GE.AND P6, PT, R10, RZ, PT ;  /* 0x000000ff0a00720c */ /* 0x000fe20003fc6270 */
[--C-:B------:R-:W-:Y:S01]  /*4120*/  @!P2 IMAD.IADD R191, R191, 0x1, -R0.reuse ;  /* 0x00000001bfbfa824 */ /* 0x100fe200078e0a00 */
[----:B------:R-:W-:Y:S01]  /*4130*/  LOP3.LUT R10, R7, 0x6a, RZ, 0xfc, !PT ;  /* 0x0000006a070a7812 */ /* 0x000fe200078efcff */
[C---:B------:R-:W-:Y:S01]  /*4140*/  IMAD R195, R0.reuse, R9, R195 ;  /* 0x0000000900c37224 */ /* 0x040fe200078e02c3 */
[----:B------:R-:W-:Y:S01]  /*4150*/  IABS R203, R13 ;  /* 0x0000000d00cb7213 */ /* 0x000fe20000000000 */
[----:B------:R-:W-:Y:S01]  /*4160*/  @!P4 IMAD.MOV R189, RZ, RZ, -R189 ;  /* 0x000000ffffbdc224 */ /* 0x000fe200078e0abd */
[C---:B------:R-:W-:Y:S01]  /*4170*/  ISETP.GT.U32.AND P2, PT, R0.reuse, R191, PT ;  /* 0x000000bf0000720c */ /* 0x040fe20003f44070 */
[----:B------:R-:W-:Y:S01]  /*4180*/  @!P5 IMAD.IADD R193, R193, 0x1, -R0 ;  /* 0x00000001c1c1d824 */ /* 0x000fe200078e0a00 */
[----:B------:R-:W-:Y:S01]  /*4190*/  ISETP.GT.U32.AND P4, PT, R0, R195, PT ;  /* 0x000000c30000720c */ /* 0x000fe20003f84070 */
[----:B------:R-:W-:Y:S01]  /*41a0*/  @!P3 IMAD.MOV R185, RZ, RZ, -R185 ;  /* 0x000000ffffb9b224 */ /* 0x000fe200078e0ab9 */
[----:B------:R-:W-:Y:S01]  /*41b0*/  IABS R197, R10 ;  /* 0x0000000a00c57213 */ /* 0x000fe20000000000 */
[----:B------:R-:W-:Y:S01]  /*41c0*/  @!P0 IMAD.MOV R187, RZ, RZ, -R187 ;  /* 0x000000ffffbb8224 */ /* 0x000fe200078e0abb */
[----:B------:R-:W-:-:S02]  /*41d0*/  ISETP.GE.AND P3, PT, R11, RZ, PT ;  /* 0x000000ff0b00720c */ /* 0x000fc40003f66270 */
[----:B------:R-:W-:Y:S01]  /*41e0*/  ISETP.GT.U32.AND P5, PT, R0, R193, PT ;  /* 0x000000c10000720c */ /* 0x000fe20003fa4070 */
[----:B------:R-:W-:Y:S01]  /*41f0*/  IMAD.HI.U32 R9, R6, R197, RZ ;  /* 0x000000c506097227 */ /* 0x000fe200078e00ff */
[----:B------:R-:W-:Y:S02]  /*4200*/  ISETP.GE.AND P0, PT, R10, RZ, PT ;  /* 0x000000ff0a00720c */ /* 0x000fe40003f06270 */
[C---:B------:R-:W-:Y:S01]  /*4210*/  LOP3.LUT R10, R7.reuse, 0x68, RZ, 0xfc, !PT ;  /* 0x00000068070a7812 */ /* 0x040fe200078efcff */
[----:B------:R-:W-:Y:S01]  /*4220*/  IMAD.MOV R9, RZ, RZ, -R9 ;  /* 0x000000ffff097224 */ /* 0x000fe200078e0a09 */
[----:B------:R-:W-:Y:S01]  /*4230*/  LOP3.LUT R11, R7, 0x66, RZ, 0xfc, !PT ;  /* 0x00000066070b7812 */ /* 0x000fe200078efcff */
[--C-:B------:R-:W-:Y:S01]  /*4240*/  @!P2 IMAD.IADD R191, R191, 0x1, -R0.reuse ;  /* 0x00000001bfbfa824 */ /* 0x100fe200078e0a00 */
[----:B------:R-:W-:Y:S01]  /*4250*/  IABS R199, R10 ;  /* 0x0000000a00c77213 */ /* 0x000fe20000000000 */
[--C-:B------:R-:W-:Y:S01]  /*4260*/  @!P4 IMAD.IADD R195, R195, 0x1, -R0.reuse ;  /* 0x00000001c3c3c824 */ /* 0x100fe200078e0a00 */
[----:B------:R-:W-:Y:S01]  /*4270*/  IABS R201, R11 ;  /* 0x0000000b00c97213 */ /* 0x000fe20000000000 */
[----:B------:R-:W-:Y:S01]  /*4280*/  IMAD R197, R0, R9, R197 ;  /* 0x0000000900c57224 */ /* 0x000fe200078e02c5 */
[----:B------:R-:W-:Y:S01]  /*4290*/  ISETP.GE.AND P2, PT, R10, RZ, PT ;  /* 0x000000ff0a00720c */ /* 0x000fe20003f46270 */
[----:B------:R-:W-:Y:S01]  /*42a0*/  @!P3 IMAD.MOV R191, RZ, RZ, -R191 ;  /* 0x000000ffffbfb224 */ /* 0x000fe200078e0abf */
[C---:B------:R-:W-:Y:S01]  /*42b0*/  ISETP.GT.U32.AND P3, PT, R0.reuse, R195, PT ;  /* 0x000000c30000720c */ /* 0x040fe20003f64070 */
[----:B------:R-:W-:Y:S01]  /*42c0*/  @!P5 IMAD.IADD R193, R193, 0x1, -R0 ;  /* 0x00000001c1c1d824 */ /* 0x000fe200078e0a00 */
[----:B------:R-:W-:Y:S01]  /*42d0*/  ISETP.GT.U32.AND P5, PT, R0, R197, PT ;  /* 0x000000c50000720c */ /* 0x000fe20003fa4070 */
[----:B------:R-:W-:Y:S01]  /*42e0*/  IMAD.HI.U32 R9, R6, R199, RZ ;  /* 0x000000c706097227 */ /* 0x000fe200078e00ff */
[----:B------:R-:W-:-:S02]  /*42f0*/  ISETP.GE.AND P4, PT, R11, RZ, PT ;  /* 0x000000ff0b00720c */ /* 0x000fc40003f86270 */
[----:B------:R-:W-:Y:S01]  /*4300*/  IABS R211, R14 ;  /* 0x0000000e00d37213 */ /* 0x000fe20000000000 */
[----:B------:R-:W-:Y:S02]  /*4310*/  IMAD.MOV R9, RZ, RZ, -R9 ;  /* 0x000000ffff097224 */ /* 0x000fe400078e0a09 */
[----:B------:R-:W-:-:S04]  /*4320*/  IMAD.HI.U32 R10, R6, R201, RZ ;  /* 0x000000c9060a7227 */ /* 0x000fc800078e00ff */
[C---:B------:R-:W-:Y:S02]  /*4330*/  IMAD R199, R0.reuse, R9, R199 ;  /* 0x0000000900c77224 */ /* 0x040fe400078e02c7 */
[----:B------:R-:W-:Y:S02]  /*4340*/  IMAD.MOV R10, RZ, RZ, -R10 ;  /* 0x000000ffff0a7224 */ /* 0x000fe400078e0a0a */
[--C-:B------:R-:W-:Y:S01]  /*4350*/  @!P3 IMAD.IADD R195, R195, 0x1, -R0.reuse ;  /* 0x00000001c3c3b824 */ /* 0x100fe200078e0a00 */
[----:B------:R-:W-:Y:S01]  /*4360*/  ISETP.GT.U32.AND P3, PT, R0, R199, PT ;  /* 0x000000c70000720c */ /* 0x000fe20003f64070 */
[----:B------:R-:W-:Y:S02]  /*4370*/  @!P5 IMAD.IADD R197, R197, 0x1, -R0 ;  /* 0x00000001c5c5d824 */ /* 0x000fe400078e0a00 */
[----:B------:R-:W-:-:S03]  /*4380*/  IMAD.HI.U32 R11, R6, R203, RZ ;  /* 0x000000cb060b7227 */ /* 0x000fc600078e00ff */
[C---:B------:R-:W-:Y:S01]  /*4390*/  ISETP.GT.U32.AND P5, PT, R0.reuse, R197, PT ;  /* 0x000000c50000720c */ /* 0x040fe20003fa4070 */
[C---:B------:R-:W-:Y:S02]  /*43a0*/  IMAD R201, R0.reuse, R10, R201 ;  /* 0x0000000a00c97224 */ /* 0x040fe400078e02c9 */
[----:B------:R-:W-:Y:S02]  /*43b0*/  IMAD.MOV R11, RZ, RZ, -R11 ;  /* 0x000000ffff0b7224 */ /* 0x000fe400078e0a0b */
[----:B------:R-:W-:Y:S01]  /*43c0*/  @!P6 IMAD.MOV R195, RZ, RZ, -R195 ;  /* 0x000000ffffc3e224 */ /* 0x000fe200078e0ac3 */
[C---:B------:R-:W-:Y:S01]  /*43d0*/  ISETP.GT.U32.AND P6, PT, R0.reuse, R201, PT ;  /* 0x000000c90000720c */ /* 0x040fe20003fc4070 */
[----:B------:R-:W-:Y:S01]  /*43e0*/  @!P1 IMAD.MOV R193, RZ, RZ, -R193 ;  /* 0x000000ffffc19224 */ /* 0x000fe200078e0ac1 */
[----:B------:R-:W-:Y:S01]  /*43f0*/  ISETP.GE.AND P1, PT, R13, RZ, PT ;  /* 0x000000ff0d00720c */ /* 0x000fe20003f26270 */
[----:B------:R-:W-:Y:S01]  /*4400*/  IMAD R203, R0, R11, R203 ;  /* 0x0000000b00cb7224 */ /* 0x000fe200078e02cb */
[----:B------:R-:W-:Y:S01]  /*4410*/  LOP3.LUT R13, R7, 0x62, RZ, 0xfc, !PT ;  /* 0x00000062070d7812 */ /* 0x000fe200078efcff */
[--C-:B------:R-:W-:Y:S01]  /*4420*/  @!P3 IMAD.IADD R199, R199, 0x1, -R0.reuse ;  /* 0x00000001c7c7b824 */ /* 0x100fe200078e0a00 */
[----:B------:R-:W-:Y:S01]  /*4430*/  LOP3.LUT R11, R7, 0x60, RZ, 0xfc, !PT ;  /* 0x00000060070b7812 */ /* 0x000fe200078efcff */
[----:B------:R-:W-:Y:S01]  /*4440*/  VIADD R9, R8, 0x5e ;  /* 0x0000005e08097836 */ /* 0x000fe20000000000 */
[----:B------:R-:W-:Y:S01]  /*4450*/  ISETP.GT.U32.AND P3, PT, R0, R203, PT ;  /* 0x000000cb0000720c */ /* 0x000fe20003f64070 */
[----:B------:R-:W-:Y:S01]  /*4460*/  @!P5 IMAD.IADD R197, R197, 0x1, -R0 ;  /* 0x00000001c5c5d824 */ /* 0x000fe200078e0a00 */
[----:B------:R-:W-:-:S02]  /*4470*/  IABS R205, R13 ;  /* 0x0000000d00cd7213 */ /* 0x000fc40000000000 */
[----:B------:R-:W-:Y:S01]  /*4480*/  ISETP.GE.AND P5, PT, R9, RZ, PT ;  /* 0x000000ff0900720c */ /* 0x000fe20003fa6270 */
[----:B------:R-:W-:Y:S01]  /*4490*/  @!P6 IMAD.IADD R201, R201, 0x1, -R0 ;  /* 0x00000001c9c9e824 */ /* 0x000fe200078e0a00 */
[----:B------:R-:W-:Y:S01]  /*44a0*/  IABS R209, R9 ;  /* 0x0000000900d17213 */ /* 0x000fe20000000000 */
[----:B------:R-:W-:Y:S01]  /*44b0*/  IMAD.HI.U32 R9, R6, R205, RZ ;  /* 0x000000cd06097227 */ /* 0x000fe200078e00ff */
[----:B------:R-:W-:Y:S02]  /*44c0*/  IABS R207, R11 ;  /* 0x0000000b00cf7213 */ /* 0x000fe40000000000 */
[----:B------:R-:W-:Y:S01]  /*44d0*/  ISETP.GT.U32.AND P6, PT, R0, R199, PT ;  /* 0x000000c70000720c */ /* 0x000fe20003fc4070 */
[----:B------:R-:W-:Y:S02]  /*44e0*/  IMAD.MOV R10, RZ, RZ, -R9 ;  /* 0x000000ffff0a7224 */ /* 0x000fe400078e0a09 */
[----:B------:R-:W-:-:S04]  /*44f0*/  IMAD.HI.U32 R9, R6, R207, RZ ;  /* 0x000000cf06097227 */ /* 0x000fc800078e00ff */
[----:B------:R-:W-:Y:S01]  /*4500*/  @!P3 IMAD.IADD R203, R203, 0x1, -R0 ;  /* 0x00000001cbcbb824 */ /* 0x000fe200078e0a00 */
[C---:B------:R-:W-:Y:S01]  /*4510*/  ISETP.GT.U32.AND P3, PT, R0.reuse, R201, PT ;  /* 0x000000c90000720c */ /* 0x040fe20003f64070 */
[----:B------:R-:W-:Y:S02]  /*4520*/  IMAD R205, R0, R10, R205 ;  /* 0x0000000a00cd7224 */ /* 0x000fe400078e02cd */
[----:B------:R-:W-:-:S04]  /*4530*/  IMAD.HI.U32 R10, R6, R209, RZ ;  /* 0x000000d1060a7227 */ /* 0x000fc800078e00ff */
[----:B------:R-:W-:Y:S02]  /*4540*/  IMAD.MOV R9, RZ, RZ, -R9 ;  /* 0x000000ffff097224 */ /* 0x000fe400078e0a09 */
[----:B------:R-:W-:Y:S02]  /*4550*/  IMAD.MOV R10, RZ, RZ, -R10 ;  /* 0x000000ffff0a7224 */ /* 0x000fe400078e0a0a */
[--C-:B------:R-:W-:Y:S01]  /*4560*/  @!P6 IMAD.IADD R199, R199, 0x1, -R0.reuse ;  /* 0x00000001c7c7e824 */ /* 0x100fe200078e0a00 */
[C---:B------:R-:W-:Y:S01]  /*4570*/  ISETP.GT.U32.AND P6, PT, R0.reuse, R205, PT ;  /* 0x000000cd0000720c */ /* 0x040fe20003fc4070 */
[C---:B------:R-:W-:Y:S02]  /*4580*/  IMAD R207, R0.reuse, R9, R207 ;  /* 0x0000000900cf7224 */ /* 0x040fe400078e02cf */
        /* <DEDUP_REMOVED lines=9> */
[----:B------:R-:W-:-:S03]  /*4620*/  IABS R213, R10 ;  /* 0x0000000a00d57213 */ /* 0x000fc60000000000 */
[----:B------:R-:W-:Y:S02]  /*4630*/  IMAD.MOV R9, RZ, RZ, -R9 ;  /* 0x000000ffff097224 */ /* 0x000fe400078e0a09 */
[----:B------:R-:W-:Y:S02]  /*4640*/  @!P4 IMAD.MOV R201, RZ, RZ, -R201 ;  /* 0x000000ffffc9c224 */ /* 0x000fe400078e0ac9 */
[--C-:B------:R-:W-:Y:S02]  /*4650*/  @!P2 IMAD.IADD R207, R207, 0x1, -R0.reuse ;  /* 0x00000001cfcfa824 */ /* 0x100fe400078e0a00 */
[----:B------:R-:W-:Y:S02]  /*4660*/  @!P3 IMAD.IADD R209, R209, 0x1, -R0 ;  /* 0x00000001d1d1b824 */ /* 0x000fe400078e0a00 */
[C---:B------:R-:W-:Y:S01]  /*4670*/  IMAD R211, R0.reuse, R9, R211 ;  /* 0x0000000900d37224 */ /* 0x040fe200078e02d3 */
[----:B------:R-:W-:Y:S01]  /*4680*/  ISETP.GT.U32.AND P4, PT, R0, R207, PT ;  /* 0x000000cf0000720c */ /* 0x000fe20003f84070 */
[----:B------:R-:W-:Y:S01]  /*4690*/  IMAD.HI.U32 R9, R6, R213, RZ ;  /* 0x000000d506097227 */ /* 0x000fe200078e00ff */
[----:B------:R-:W-:-:S03]  /*46a0*/  ISETP.GT.U32.AND P3, PT, R0, R209, PT ;  /* 0x000000d10000720c */ /* 0x000fc60003f64070 */
[--C-:B------:R-:W-:Y:S01]  /*46b0*/  @!P0 IMAD.IADD R203, R203, 0x1, -R0.reuse ;  /* 0x00000001cbcb8824 */ /* 0x100fe200078e0a00 */
[----:B------:R-:W-:Y:S01]  /*46c0*/  ISETP.GE.AND P0, PT, R13, RZ, PT ;  /* 0x000000ff0d00720c */ /* 0x000fe20003f06270 */
[--C-:B------:R-:W-:Y:S01]  /*46d0*/  @!P6 IMAD.IADD R205, R205, 0x1, -R0.reuse ;  /* 0x00000001cdcde824 */ /* 0x100fe200078e0a00 */
[----:B------:R-:W-:Y:S01]  /*46e0*/  LOP3.LUT R13, R7, 0x58, RZ, 0xfc, !PT ;  /* 0x00000058070d7812 */ /* 0x000fe200078efcff */
[----:B------:R-:W-:Y:S01]  /*46f0*/  IMAD.MOV R9, RZ, RZ, -R9 ;  /* 0x000000ffff097224 */ /* 0x000fe200078e0a09 */
[----:B------:R-:W-:Y:S01]  /*4700*/  ISETP.GE.AND P6, PT, R11, RZ, PT ;  /* 0x000000ff0b00720c */ /* 0x000fe20003fc6270 */
[----:B------:R-:W-:Y:S01]  /*4710*/  @!P1 IMAD.MOV R203, RZ, RZ, -R203 ;  /* 0x000000ffffcb9224 */ /* 0x000fe200078e0acb */
[----:B------:R-:W-:Y:S01]  /*4720*/  IABS R215, R13 ;  /* 0x0000000d00d77213 */ /* 0x000fe20000000000 */
[C---:B------:R-:W-:Y:S01]  /*4730*/  IMAD R213, R0.reuse, R9, R213 ;  /* 0x0000000900d57224 */ /* 0x040fe200078e02d5 */
[C---:B------:R-:W-:Y:S01]  /*4740*/  ISETP.GT.U32.AND P2, PT, R0.reuse, R205, PT ;  /* 0x000000cd0000720c */ /* 0x040fe20003f44070 */
[----:B------:R-:W-:Y:S01]  /*4750*/  @!P4 IMAD.IADD R207, R207, 0x1, -R0 ;  /* 0x00000001cfcfc824 */ /* 0x000fe200078e0a00 */
[----:B------:R-:W-:Y:S01]  /*4760*/  ISETP.GT.U32.AND P1, PT, R0, R211, PT ;  /* 0x000000d30000720c */ /* 0x000fe20003f24070 */
[----:B------:R-:W-:Y:S01]  /*4770*/  IMAD.HI.U32 R9, R6, R215, RZ ;  /* 0x000000d706097227 */ /* 0x000fe200078e00ff */
[----:B------:R-:W-:-:S02]  /*4780*/  ISETP.GT.U32.AND P4, PT, R0, R213, PT ;  /* 0x000000d50000720c */ /* 0x000fc40003f84070 */
[----:B------:R-:W-:Y:S01]  /*4790*/  LOP3.LUT R11, R7, 0x56, RZ, 0xfc, !PT ;  /* 0x00000056070b7812 */ /* 0x000fe200078efcff */
[--C-:B------:R-:W-:Y:S01]  /*47a0*/  @!P3 IMAD.IADD R209, R209, 0x1, -R0.reuse ;  /* 0x00000001d1d1b824 */ /* 0x100fe200078e0a00 */
[----:B------:R-:W-:Y:S01]  /*47b0*/  ISETP.GE.AND P3, PT, R10, RZ, PT ;  /* 0x000000ff0a00720c */ /* 0x000fe20003f66270 */
[----:B------:R-:W-:Y:S01]  /*47c0*/  IMAD.MOV R10, RZ, RZ, -R9 ;  /* 0x000000ffff0a7224 */ /* 0x000fe200078e0a09 */
[----:B------:R-:W-:Y:S01]  /*47d0*/  IABS R217, R11 ;  /* 0x0000000b00d97213 */ /* 0x000fe20000000000 */
[----:B------:R-:W-:Y:S02]  /*47e0*/  @!P6 IMAD.MOV R207, RZ, RZ, -R207 ;  /* 0x000000ffffcfe224 */ /* 0x000fe400078e0acf */
[--C-:B------:R-:W-:Y:S01]  /*47f0*/  @!P2 IMAD.IADD R205, R205, 0x1, -R0.reuse ;  /* 0x00000001cdcda824 */ /* 0x100fe200078e0a00 */
[----:B------:R-:W-:Y:S01]  /*4800*/  ISETP.GE.AND P2, PT, R14, RZ, PT ;  /* 0x000000ff0e00720c */ /* 0x000fe20003f46270 */
[--C-:B------:R-:W-:Y:S01]  /*4810*/  @!P1 IMAD.IADD R211, R211, 0x1, -R0.reuse ;  /* 0x00000001d3d39824 */ /* 0x100fe200078e0a00 */
[----:B------:R-:W-:Y:S01]  /*4820*/  ISETP.GE.AND P1, PT, R13, RZ, PT ;  /* 0x000000ff0d00720c */ /* 0x000fe20003f26270 */
[C---:B------:R-:W-:Y:S01]  /*4830*/  IMAD R215, R0.reuse, R10, R215 ;  /* 0x0000000a00d77224 */ /* 0x040fe200078e02d7 */
[----:B------:R-:W-:Y:S01]  /*4840*/  LOP3.LUT R13, R7, 0x54, RZ, 0xfc, !PT ;  /* 0x00000054070d7812 */ /* 0x000fe200078efcff */
[----:B------:R-:W-:Y:S01]  /*4850*/  @!P0 IMAD.MOV R205, RZ, RZ, -R205 ;  /* 0x000000ffffcd8224 */ /* 0x000fe200078e0acd */
[C---:B------:R-:W-:Y:S01]  /*4860*/  ISETP.GT.U32.AND P0, PT, R0.reuse, R211, PT ;  /* 0x000000d30000720c */ /* 0x040fe20003f04070 */
[----:B------:R-:W-:Y:S01]  /*4870*/  @!P4 IMAD.IADD R213, R213, 0x1, -R0 ;  /* 0x00000001d5d5c824 */ /* 0x000fe200078e0a00 */
[----:B------:R-:W-:Y:S01]  /*4880*/  ISETP.GT.U32.AND P6, PT, R0, R215, PT ;  /* 0x000000d70000720c */ /* 0x000fe20003fc4070 */
[----:B------:R-:W-:Y:S01]  /*4890*/  IMAD.HI.U32 R9, R6, R217, RZ ;  /* 0x000000d906097227 */ /* 0x000fe200078e00ff */
[----:B------:R-:W-:-:S02]  /*48a0*/  IABS R219, R13 ;  /* 0x0000000d00db7213 */ /* 0x000fc40000000000 */
[C---:B------:R-:W-:Y:S01]  /*48b0*/  ISETP.GT.U32.AND P4, PT, R0.reuse, R213, PT ;  /* 0x000000d50000720c */ /* 0x040fe20003f84070 */
[----:B------:R-:W-:Y:S01]  /*48c0*/  IMAD.MOV R9, RZ, RZ, -R9 ;  /* 0x000000ffff097224 */ /* 0x000fe200078e0a09 */
[----:B------:R-:W-:Y:S01]  /*48d0*/  LOP3.LUT R10, R7, 0x52, RZ, 0xfc, !PT ;  /* 0x00000052070a7812 */ /* 0x000fe200078efcff */
[----:B------:R-:W-:Y:S01]  /*48e0*/  @!P5 IMAD.MOV R209, RZ, RZ, -R209 ;  /* 0x000000ffffd1d224 */ /* 0x000fe200078e0ad1 */
[----:B------:R-:W-:Y:S01]  /*48f0*/  ISETP.GE.AND P5, PT, R11, RZ, PT ;  /* 0x000000ff0b00720c */ /* 0x000fe20003fa6270 */
[----:B------:R-:W-:Y:S01]  /*4900*/  IMAD R217, R0, R9, R217 ;  /* 0x0000000900d97224 */ /* 0x000fe200078e02d9 */
[----:B------:R-:W-:Y:S01]  /*4910*/  IABS R221, R10 ;  /* 0x0000000a00dd7213 */ /* 0x000fe20000000000 */
[--C-:B------:R-:W-:Y:S01]  /*4920*/  @!P0 IMAD.IADD R211, R211, 0x1, -R0.reuse ;  /* 0x00000001d3d38824 */ /* 0x100fe200078e0a00 */
[----:B------:R-:W-:Y:S01]  /*4930*/  LOP3.LUT R11, R7, 0x50, RZ, 0xfc, !PT ;  /* 0x00000050070b7812 */ /* 0x000fe200078efcff */
[--C-:B------:R-:W-:Y:S01]  /*4940*/  @!P6 IMAD.IADD R215, R215, 0x1, -R0.reuse ;  /* 0x00000001d7d7e824 */ /* 0x100fe200078e0a00 */
[----:B------:R-:W-:Y:S01]  /*4950*/  ISETP.GE.AND P6, PT, R10, RZ, PT ;  /* 0x000000ff0a00720c */ /* 0x000fe20003fc6270 */
[----:B------:R-:W-:Y:S01]  /*4960*/  @!P2 IMAD.MOV R211, RZ, RZ, -R211 ;  /* 0x000000ffffd3a224 */ /* 0x000fe200078e0ad3 */
[----:B------:R-:W-:Y:S01]  /*4970*/  IABS R223, R11 ;  /* 0x0000000b00df7213 */ /* 0x000fe20000000000 */
[----:B------:R-:W-:Y:S01]  /*4980*/  @!P4 IMAD.IADD R213, R213, 0x1, -R0 ;  /* 0x00000001d5d5c824 */ /* 0x000fe200078e0a00 */
[----:B------:R-:W-:Y:S01]  /*4990*/  ISETP.GT.U32.AND P2, PT, R0, R215, PT ;  /* 0x000000d70000720c */ /* 0x000fe20003f44070 */
[----:B------:R-:W-:Y:S01]  /*49a0*/  IMAD.HI.U32 R9, R6, R219, RZ ;  /* 0x000000db06097227 */ /* 0x000fe200078e00ff */
[----:B------:R-:W-:-:S02]  /*49b0*/  ISETP.GT.U32.AND P4, PT, R0, R217, PT ;  /* 0x000000d90000720c */ /* 0x000fc40003f84070 */
[----:B------:R-:W-:Y:S01]  /*49c0*/  ISETP.GE.AND P0, PT, R13, RZ, PT ;  /* 0x000000ff0d00720c */ /* 0x000fe20003f06270 */
[----:B------:R-:W-:Y:S01]  /*49d0*/  IMAD.MOV R9, RZ, RZ, -R9 ;  /* 0x000000ffff097224 */ /* 0x000fe200078e0a09 */
[----:B------:R-:W-:Y:S01]  /*49e0*/  LOP3.LUT R13, R7, 0x4a, RZ, 0xfc, !PT ;  /* 0x0000004a070d7812 */ /* 0x000fe200078efcff */
[----:B------:R-:W-:Y:S01]  /*49f0*/  @!P3 IMAD.MOV R213, RZ, RZ, -R213 ;  /* 0x000000ffffd5b224 */ /* 0x000fe200078e0ad5 */
[----:B------:R-:W-:Y:S01]  /*4a00*/  ISETP.GE.AND P3, PT, R11, RZ, PT ;  /* 0x000000ff0b00720c */ /* 0x000fe20003f66270 */
[----:B------:R-:W-:Y:S01]  /*4a10*/  IMAD R219, R0, R9, R219 ;  /* 0x0000000900db7224 */ /* 0x000fe200078e02db */
[----:B------:R-:W-:Y:S01]  /*4a20*/  IABS R229, R13 ;  /* 0x0000000d00e57213 */ /* 0x000fe20000000000 */
[----:B------:R-:W-:Y:S01]  /*4a30*/  IMAD.HI.U32 R9, R6, R221, RZ ;  /* 0x000000dd06097227 */ /* 0x000fe200078e00ff */
[----:B------:R-:W-:-:S03]  /*4a40*/  LOP3.LUT R14, R7, 0x48, RZ, 0xfc, !PT ;  /* 0x00000048070e7812 */ /* 0x000fc600078efcff */
[--C-:B------:R-:W-:Y:S01]  /*4a50*/  @!P2 IMAD.IADD R215, R215, 0x1, -R0.reuse ;  /* 0x00000001d7d7a824 */ /* 0x100fe200078e0a00 */
[----:B------:R-:W-:Y:S01]  /*4a60*/  IABS R231, R14 ;  /* 0x0000000e00e77213 */ /* 0x000fe20000000000 */
[----:B------:R-:W-:Y:S02]  /*4a70*/  @!P4 IMAD.IADD R217, R217, 0x1, -R0 ;  /* 0x00000001d9d9c824 */ /* 0x000fe400078e0a00 */
[----:B------:R-:W-:Y:S01]  /*4a80*/  @!P1 IMAD.MOV R215, RZ, RZ, -R215 ;  /* 0x000000ffffd79224 */ /* 0x000fe200078e0ad7 */
[C---:B------:R-:W-:Y:S01]  /*4a90*/  ISETP.GT.U32.AND P1, PT, R0.reuse, R219, PT ;  /* 0x000000db0000720c */ /* 0x040fe20003f24070 */
[----:B------:R-:W-:Y:S01]  /*4aa0*/  IMAD.MOV R9, RZ, RZ, -R9 ;  /* 0x000000ffff097224 */ /* 0x000fe200078e0a09 */
[----:B------:R-:W-:Y:S01]  /*4ab0*/  ISETP.GT.U32.AND P4, PT, R0, R217, PT ;  /* 0x000000d90000720c */ /* 0x000fe20003f84070 */
[----:B------:R-:W-:Y:S02]  /*4ac0*/  VIADD R11, R8, 0x4e ;  /* 0x0000004e080b7836 */ /* 0x000fe40000000000 */
[----:B------:R-:W-:-:S02]  /*4ad0*/  IMAD R221, R0, R9, R221 ;  /* 0x0000000900dd7224 */ /* 0x000fc400078e02dd */
[----:B------:R-:W-:Y:S01]  /*4ae0*/  IMAD.HI.U32 R10, R6, R223, RZ ;  /* 0x000000df060a7227 */ /* 0x000fe200078e00ff */
[----:B------:R-:W-:Y:S02]  /*4af0*/  IABS R225, R11 ;  /* 0x0000000b00e17213 */ /* 0x000fe40000000000 */
[----:B------:R-:W-:Y:S01]  /*4b00*/  ISETP.GE.AND P2, PT, R11, RZ, PT ;  /* 0x000000ff0b00720c */ /* 0x000fe20003f46270 */
[----:B------:R-:W-:Y:S01]  /*4b10*/  IMAD.MOV R10, RZ, RZ, -R10 ;  /* 0x000000ffff0a7224 */ /* 0x000fe200078e0a0a */
[----:B------:R-:W-:Y:S01]  /*4b20*/  LOP3.LUT R11, R7, 0x4c, RZ, 0xfc, !PT ;  /* 0x0000004c070b7812 */ /* 0x000fe200078efcff */
[--C-:B------:R-:W-:Y:S02]  /*4b30*/  @!P1 IMAD.IADD R219, R219, 0x1, -R0.reuse ;  /* 0x00000001dbdb9824 */ /* 0x100fe400078e0a00 */
[----:B------:R-:W-:Y:S01]  /*4b40*/  @!P4 IMAD.IADD R217, R217, 0x1, -R0 ;  /* 0x00000001d9d9c824 */ /* 0x000fe200078e0a00 */
[----:B------:R-:W-:Y:S01]  /*4b50*/  ISETP.GT.U32.AND P4, PT, R0, R221, PT ;  /* 0x000000dd0000720c */ /* 0x000fe20003f84070 */
[----:B------:R-:W-:Y:S01]  /*4b60*/  IMAD.HI.U32 R9, R6, R225, RZ ;  /* 0x000000e106097227 */ /* 0x000fe200078e00ff */
[----:B------:R-:W-:-:S02]  /*4b70*/  ISETP.GT.U32.AND P1, PT, R0, R219, PT ;  /* 0x000000db0000720c */ /* 0x000fc40003f24070 */
[----:B------:R-:W-:Y:S01]  /*4b80*/  IABS R227, R11 ;  /* 0x0000000b00e37213 */ /* 0x000fe20000000000 */
[C---:B------:R-:W-:Y:S02]  /*4b90*/  IMAD R223, R0.reuse, R10, R223 ;  /* 0x0000000a00df7224 */ /* 0x040fe400078e02df */
[----:B------:R-:W-:Y:S02]  /*4ba0*/  IMAD.MOV R9, RZ, RZ, -R9 ;  /* 0x000000ffff097224 */ /* 0x000fe400078e0a09 */
[----:B------:R-:W-:Y:S01]  /*4bb0*/  @!P5 IMAD.MOV R217, RZ, RZ, -R217 ;  /* 0x000000ffffd9d224 */ /* 0x000fe200078e0ad9 */
[C---:B------:R-:W-:Y:S01]  /*4bc0*/  ISETP.GT.U32.AND P5, PT, R0.reuse, R223, PT ;  /* 0x000000df0000720c */ /* 0x040fe20003fa4070 */
[C---:B------:R-:W-:Y:S02]  /*4bd0*/  IMAD R225, R0.reuse, R9, R225 ;  /* 0x0000000900e17224 */ /* 0x040fe400078e02e1 */
[--C-:B------:R-:W-:Y:S02]  /*4be0*/  @!P4 IMAD.IADD R221, R221, 0x1, -R0.reuse ;  /* 0x00000001ddddc824 */ /* 0x100fe400078e0a00 */
[----:B------:R-:W-:Y:S01]  /*4bf0*/  @!P1 IMAD.IADD R219, R219, 0x1, -R0 ;  /* 0x00000001dbdb9824 */ /* 0x000fe200078e0a00 */
[----:B------:R-:W-:Y:S01]  /*4c00*/  ISETP.GT.U32.AND P1, PT, R0, R225, PT ;  /* 0x000000e10000720c */ /* 0x000fe20003f24070 */
[----:B------:R-:W-:Y:S01]  /*4c10*/  IMAD.HI.U32 R9, R6, R227, RZ ;  /* 0x000000e306097227 */ /* 0x000fe200078e00ff */
[----:B------:R-:W-:-:S03]  /*4c20*/  ISETP.GT.U32.AND P4, PT, R0, R221, PT ;  /* 0x000000dd0000720c */ /* 0x000fc60003f84070 */
[----:B------:R-:W-:Y:S02]  /*4c30*/  IMAD.MOV R10, RZ, RZ, -R9 ;  /* 0x000000ffff0a7224 */ /* 0x000fe400078e0a09 */
[----:B------:R-:W-:Y:S02]  /*4c40*/  @!P5 IMAD.IADD R223, R223, 0x1, -R0 ;  /* 0x00000001dfdfd824 */ /* 0x000fe400078e0a00 */
[----:B------:R-:W-:Y:S02]  /*4c50*/  IMAD R227, R0, R10, R227 ;  /* 0x0000000a00e37224 */ /* 0x000fe400078e02e3 */
[----:B------:R-:W-:Y:S01]  /*4c60*/  IMAD.HI.U32 R9, R6, R229, RZ ;  /* 0x000000e506097227 */ /* 0x000fe200078e00ff */
[----:B------:R-:W-:-:S03]  /*4c70*/  ISETP.GT.U32.AND P5, PT, R0, R223, PT ;  /* 0x000000df0000720c */ /* 0x000fc60003fa4070 */
[--C-:B------:R-:W-:Y:S01]  /*4c80*/  @!P1 IMAD.IADD R225, R225, 0x1, -R0.reuse ;  /* 0x00000001e1e19824 */ /* 0x100fe200078e0a00 */
[----:B------:R-:W-:Y:S01]  /*4c90*/  ISETP.GE.AND P1, PT, R11, RZ, PT ;  /* 0x000000ff0b00720c */ /* 0x000fe20003f26270 */
[----:B------:R-:W-:Y:S01]  /*4ca0*/  @!P4 IMAD.IADD R221, R221, 0x1, -R0 ;  /* 0x00000001ddddc824 */ /* 0x000fe200078e0a00 */
[C---:B------:R-:W-:Y:S01]  /*4cb0*/  ISETP.GT.U32.AND P4, PT, R0.reuse, R227, PT ;  /* 0x000000e30000720c */ /* 0x040fe20003f84070 */
[----:B------:R-:W-:Y:S01]  /*4cc0*/  IMAD.MOV R9, RZ, RZ, -R9 ;  /* 0x000000ffff097224 */ /* 0x000fe200078e0a09 */
[----:B------:R-:W-:Y:S01]  /*4cd0*/  LOP3.LUT R11, R7, 0x42, RZ, 0xfc, !PT ;  /* 0x00000042070b7812 */ /* 0x000fe200078efcff */
[----:B------:R-:W-:Y:S01]  /*4ce0*/  @!P0 IMAD.MOV R219, RZ, RZ, -R219 ;  /* 0x000000ffffdb8224 */ /* 0x000fe200078e0adb */
[C---:B------:R-:W-:Y:S01]  /*4cf0*/  ISETP.GT.U32.AND P0, PT, R0.reuse, R225, PT ;  /* 0x000000e10000720c */ /* 0x040fe20003f04070 */
[----:B------:R-:W-:Y:S01]  /*4d00*/  IMAD R229, R0, R9, R229 ;  /* 0x0000000900e57224 */ /* 0x000fe200078e02e5 */
[----:B------:R-:W-:Y:S01]  /*4d10*/  IABS R237, R11 ;  /* 0x0000000b00ed7213 */ /* 0x000fe20000000000 */
[----:B------:R-:W-:-:S04]  /*4d20*/  IMAD.HI.U32 R9, R6, R231, RZ ;  /* 0x000000e706097227 */ /* 0x000fc800078e00ff */
[----:B------:R-:W-:-:S04]  /*4d30*/  IMAD.HI.U32 R10, R6, R233, RZ ;  /* 0x000000e9060a7227 */ /* 0x000fc800078e00ff */
[----:B------:R-:W-:Y:S02]  /*4d40*/  IMAD.MOV R9, RZ, RZ, -R9 ;  /* 0x000000ffff097224 */ /* 0x000fe400078e0a09 */
[----:B------:R-:W-:Y:S02]  /*4d50*/  IMAD.MOV R10, RZ, RZ, -R10 ;  /* 0x000000ffff0a7224 */ /* 0x000fe400078e0a0a */
[--C-:B------:R-:W-:Y:S01]  /*4d60*/  @!P5 IMAD.IADD R223, R223, 0x1, -R0.reuse ;  /* 0x00000001dfdfd824 */ /* 0x100fe200078e0a00 */
[C---:B------:R-:W-:Y:S01]  /*4d70*/  ISETP.GT.U32.AND P5, PT, R0.reuse, R229, PT ;  /* 0x000000e50000720c */ /* 0x040fe20003fa4070 */
[--C-:B------:R-:W-:Y:S01]  /*4d80*/  @!P4 IMAD.IADD R227, R227, 0x1, -R0.reuse ;  /* 0x00000001e3e3c824 */ /* 0x100fe200078e0a00 */
[----:B------:R-:W-:Y:S01]  /*4d90*/  ISETP.GE.AND P4, PT, R13, RZ, PT ;  /* 0x000000ff0d00720c */ /* 0x000fe20003f86270 */
[C---:B------:R-:W-:Y:S01]  /*4da0*/  IMAD R231, R0.reuse, R9, R231 ;  /* 0x0000000900e77224 */ /* 0x040fe200078e02e7 */
[C---:B------:R-:W-:Y:S01]  /*4db0*/  LOP3.LUT R13, R7.reuse, 0x3a, RZ, 0xfc, !PT ;  /* 0x0000003a070d7812 */ /* 0x040fe200078efcff */
[C---:B------:R-:W-:Y:S01]  /*4dc0*/  IMAD R233, R0.reuse, R10, R233 ;  /* 0x0000000a00e97224 */ /* 0x040fe200078e02e9 */
[----:B------:R-:W-:Y:S01]  /*4dd0*/  LOP3.LUT R10, R7, 0x44, RZ, 0xfc, !PT ;  /* 0x00000044070a7812 */ /* 0x000fe200078efcff */
[--C-:B------:R-:W-:Y:S01]  /*4de0*/  @!P0 IMAD.IADD R225, R225, 0x1, -R0.reuse ;  /* 0x00000001e1e18824 */ /* 0x100fe200078e0a00 */
[C---:B------:R-:W-:Y:S01]  /*4df0*/  ISETP.GT.U32.AND P0, PT, R0.reuse, R231, PT ;  /* 0x000000e70000720c */ /* 0x040fe20003f04070 */
[----:B------:R-:W-:Y:S01]  /*4e00*/  @!P6 IMAD.MOV R221, RZ, RZ, -R221 ;  /* 0x000000ffffdde224 */ /* 0x000fe200078e0add */
[C---:B------:R-:W-:Y:S01]  /*4e10*/  ISETP.GT.U32.AND P6, PT, R0.reuse, R227, PT ;  /* 0x000000e30000720c */ /* 0x040fe20003fc4070 */
[----:B------:R-:W-:Y:S01]  /*4e20*/  @!P2 IMAD.MOV R225, RZ, RZ, -R225 ;  /* 0x000000ffffe1a224 */ /* 0x000fe200078e0ae1 */
[----:B------:R-:W-:Y:S01]  /*4e30*/  IABS R235, R10 ;  /* 0x0000000a00eb7213 */ /* 0x000fe20000000000 */
[----:B------:R-:W-:Y:S01]  /*4e40*/  @!P5 IMAD.IADD R229, R229, 0x1, -R0 ;  /* 0x00000001e5e5d824 */ /* 0x000fe200078e0a00 */
[----:B------:R-:W-:Y:S01]  /*4e50*/  ISETP.GT.U32.AND P2, PT, R0, R233, PT ;  /* 0x000000e90000720c */ /* 0x000fe20003f44070 */
[----:B------:R-:W-:Y:S01]  /*4e60*/  @!P3 IMAD.MOV R223, RZ, RZ, -R223 ;  /* 0x000000ffffdfb224 */ /* 0x000fe200078e0adf */
[----:B------:R-:W-:Y:S01]  /*4e70*/  ISETP.GE.AND P3, PT, R14, RZ, PT ;  /* 0x000000ff0e00720c */ /* 0x000fe20003f66270 */
[----:B------:R-:W-:Y:S01]  /*4e80*/  IMAD.HI.U32 R9, R6, R235, RZ ;  /* 0x000000eb06097227 */ /* 0x000fe200078e00ff */
[----:B------:R-:W-:-:S02]  /*4e90*/  ISETP.GT.U32.AND P5, PT, R0, R229, PT ;  /* 0x000000e50000720c */ /* 0x000fc40003fa4070 */
[----:B------:R-:W-:Y:S01]  /*4ea0*/  IABS R245, R13 ;  /* 0x0000000d00f57213 */ /* 0x000fe20000000000 */
[----:B------:R-:W-:Y:S01]  /*4eb0*/  IMAD.MOV R9, RZ, RZ, -R9 ;  /* 0x000000ffff097224 */ /* 0x000fe200078e0a09 */
[----:B------:R-:W-:Y:S01]  /*4ec0*/  LOP3.LUT R14, R7, 0x34, RZ, 0xfc, !PT ;  /* 0x00000034070e7812 */ /* 0x000fe200078efcff */
[--C-:B------:R-:W-:Y:S01]  /*4ed0*/  @!P6 IMAD.IADD R227, R227, 0x1, -R0.reuse ;  /* 0x00000001e3e3e824 */ /* 0x100fe200078e0a00 */
[----:B------:R-:W-:Y:S01]  /*4ee0*/  ISETP.GE.AND P6, PT, R15, RZ, PT ;  /* 0x000000ff0f00720c */ /* 0x000fe20003fc6270 */
[--C-:B------:R-:W-:Y:S01]  /*4ef0*/  @!P0 IMAD.IADD R231, R231, 0x1, -R0.reuse ;  /* 0x00000001e7e78824 */ /* 0x100fe200078e0a00 */
[----:B------:R-:W-:Y:S01]  /*4f00*/  IABS R251, R14 ;  /* 0x0000000e00fb7213 */ /* 0x000fe20000000000 */
[C---:B------:R-:W-:Y:S01]  /*4f10*/  IMAD R235, R0.reuse, R9, R235 ;  /* 0x0000000900eb7224 */ /* 0x040fe200078e02eb */
[----:B------:R-:W-:Y:S01]  /*4f20*/  IABS R15, R19 ;  /* 0x00000013000f7213 */ /* 0x000fe20000000000 */
[----:B------:R-:W-:Y:S01]  /*4f30*/  @!P2 IMAD.IADD R233, R233, 0x1, -R0 ;  /* 0x00000001e9e9a824 */ /* 0x000fe200078e0a00 */
[C---:B------:R-:W-:Y:S01]  /*4f40*/  ISETP.GT.U32.AND P0, PT, R0.reuse, R231, PT ;  /* 0x000000e70000720c */ /* 0x040fe20003f04070 */
[----:B------:R-:W-:Y:S01]  /*4f50*/  @!P1 IMAD.MOV R227, RZ, RZ, -R227 ;  /* 0x000000ffffe39224 */ /* 0x000fe200078e0ae3 */
[----:B------:R-:W-:Y:S01]  /*4f60*/  ISETP.GT.U32.AND P1, PT, R0, R235, PT ;  /* 0x000000eb0000720c */ /* 0x000fe20003f24070 */
[----:B------:R-:W-:Y:S01]  /*4f70*/  IMAD.HI.U32 R9, R6, R237, RZ ;  /* 0x000000ed06097227 */ /* 0x000fe200078e00ff */
[----:B------:R-:W-:-:S03]  /*4f80*/  ISETP.GT.U32.AND P2, PT, R0, R233, PT ;  /* 0x000000e90000720c */ /* 0x000fc60003f44070 */
[--C-:B------:R-:W-:Y:S01]  /*4f90*/  @!P5 IMAD.IADD R229, R229, 0x1, -R0.reuse ;  /* 0x00000001e5e5d824 */ /* 0x100fe200078e0a00 */
[----:B------:R-:W-:Y:S01]  /*4fa0*/  ISETP.GE.AND P5, PT, R10, RZ, PT ;  /* 0x000000ff0a00720c */ /* 0x000fe20003fa6270 */
[----:B------:R-:W-:Y:S01]  /*4fb0*/  IMAD.MOV R9, RZ, RZ, -R9 ;  /* 0x000000ffff097224 */ /* 0x000fe200078e0a09 */
[----:B------:R-:W-:Y:S01]  /*4fc0*/  LOP3.LUT R10, R7, 0x40, RZ, 0xfc, !PT ;  /* 0x00000040070a7812 */ /* 0x000fe200078efcff */
[----:B------:R-:W-:Y:S01]  /*4fd0*/  @!P4 IMAD.MOV R229, RZ, RZ, -R229 ;  /* 0x000000ffffe5c224 */ /* 0x000fe200078e0ae5 */
[----:B------:R-:W-:Y:S01]  /*4fe0*/  ISETP.GE.AND P4, PT, R11, RZ, PT ;  /* 0x000000ff0b00720c */ /* 0x000fe20003f86270 */
[----:B------:R-:W-:Y:S01]  /*4ff0*/  IMAD R237, R0, R9, R237 ;  /* 0x0000000900ed7224 */ /* 0x000fe200078e02ed */
[----:B------:R-:W-:Y:S01]  /*5000*/  IABS R239, R10 ;  /* 0x0000000a00ef7213 */ /* 0x000fe20000000000 */
[--C-:B------:R-:W-:Y:S01]  /*5010*/  @!P0 IMAD.IADD R231, R231, 0x1, -R0.reuse ;  /* 0x00000001e7e78824 */ /* 0x100fe200078e0a00 */
[----:B------:R-:W-:Y:S01]  /*5020*/  ISETP.GE.AND P0, PT, R10, RZ, PT ;  /* 0x000000ff0a00720c */ /* 0x000fe20003f06270 */
[--C-:B------:R-:W-:Y:S01]  /*5030*/  @!P1 IMAD.IADD R235, R235, 0x1, -R0.reuse ;  /* 0x00000001ebeb9824 */ /* 0x100fe200078e0a00 */
[----:B------:R-:W-:Y:S01]  /*5040*/  LOP3.LUT R11, R7, 0x3c, RZ, 0xfc, !PT ;  /* 0x0000003c070b7812 */ /* 0x000fe200078efcff */
[----:B------:R-:W-:Y:S01]  /*5050*/  @!P2 IMAD.IADD R233, R233, 0x1, -R0 ;  /* 0x00000001e9e9a824 */ /* 0x000fe200078e0a00 */
[C---:B------:R-:W-:Y:S01]  /*5060*/  ISETP.GT.U32.AND P2, PT, R0.reuse, R237, PT ;  /* 0x000000ed0000720c */ /* 0x040fe20003f44070 */
[----:B------:R-:W-:Y:S01]  /*5070*/  @!P3 IMAD.MOV R231, RZ, RZ, -R231 ;  /* 0x000000ffffe7b224 */ /* 0x000fe200078e0ae7 */
[----:B------:R-:W-:Y:S01]  /*5080*/  ISETP.GT.U32.AND P3, PT, R0, R235, PT ;  /* 0x000000eb0000720c */ /* 0x000fe20003f64070 */
[----:B------:R-:W-:Y:S01]  /*5090*/  IMAD.HI.U32 R9, R6, R239, RZ ;  /* 0x000000ef06097227 */ /* 0x000fe200078e00ff */
[----:B------:R-:W-:-:S03]  /*50a0*/  IABS R243, R11 ;  /* 0x0000000b00f37213 */ /* 0x000fc60000000000 */
[----:B------:R-:W-:Y:S02]  /*50b0*/  IMAD.MOV R9, RZ, RZ, -R9 ;  /* 0x000000ffff097224 */ /* 0x000fe400078e0a09 */
[----:B------:R-:W-:Y:S02]  /*50c0*/  VIADD R10, R8, 0x3e ;  /* 0x0000003e080a7836 */ /* 0x000fe40000000000 */
[C---:B------:R-:W-:Y:S02]  /*50d0*/  IMAD R239, R0.reuse, R9, R239 ;  /* 0x0000000900ef7224 */ /* 0x040fe400078e02ef */
[--C-:B------:R-:W-:Y:S01]  /*50e0*/  @!P2 IMAD.IADD R237, R237, 0x1, -R0.reuse ;  /* 0x00000001ededa824 */ /* 0x100fe200078e0a00 */
[----:B------:R-:W-:Y:S01]  /*50f0*/  IABS R241, R10 ;  /* 0x0000000a00f17213 */ /* 0x000fe20000000000 */
[----:B------:R-:W-:Y:S01]  /*5100*/  @!P3 IMAD.IADD R235, R235, 0x1, -R0 ;  /* 0x00000001ebebb824 */ /* 0x000fe200078e0a00 */
[C---:B------:R-:W-:Y:S01]  /*5110*/  ISETP.GT.U32.AND P3, PT, R0.reuse, R239, PT ;  /* 0x000000ef0000720c */ /* 0x040fe20003f64070 */
[----:B------:R-:W-:Y:S01]  /*5120*/  @!P6 IMAD.MOV R233, RZ, RZ, -R233 ;  /* 0x000000ffffe9e224 */ /* 0x000fe200078e0ae9 */
[----:B------:R-:W-:Y:S01]  /*5130*/  ISETP.GT.U32.AND P2, PT, R0, R237, PT ;  /* 0x000000ed0000720c */ /* 0x000fe20003f44070 */
[----:B------:R-:W-:Y:S01]  /*5140*/  IMAD.HI.U32 R9, R6, R241, RZ ;  /* 0x000000f106097227 */ /* 0x000fe200078e00ff */
[----:B------:R-:W-:-:S02]  /*5150*/  ISETP.GE.AND P1, PT, R10, RZ, PT ;  /* 0x000000ff0a00720c */ /* 0x000fc40003f26270 */
[----:B------:R-:W-:Y:S01]  /*5160*/  ISETP.GE.AND P6, PT, R11, RZ, PT ;  /* 0x000000ff0b00720c */ /* 0x000fe20003fc6270 */
[----:B------:R-:W-:Y:S01]  /*5170*/  IMAD.MOV R10, RZ, RZ, -R9 ;  /* 0x000000ffff0a7224 */ /* 0x000fe200078e0a09 */
[----:B------:R-:W-:Y:S01]  /*5180*/  LOP3.LUT R11, R7, 0x38, RZ, 0xfc, !PT ;  /* 0x00000038070b7812 */ /* 0x000fe200078efcff */
[----:B------:R-:W-:-:S03]  /*5190*/  IMAD.HI.U32 R9, R6, R243, RZ ;  /* 0x000000f306097227 */ /* 0x000fc600078e00ff */
[----:B------:R-:W-:Y:S01]  /*51a0*/  IABS R247, R11 ;  /* 0x0000000b00f77213 */ /* 0x000fe20000000000 */
[C---:B------:R-:W-:Y:S02]  /*51b0*/  IMAD R241, R0.reuse, R10, R241 ;  /* 0x0000000a00f17224 */ /* 0x040fe400078e02f1 */
[----:B------:R-:W-:Y:S02]  /*51c0*/  IMAD.MOV R10, RZ, RZ, -R9 ;  /* 0x000000ffff0a7224 */ /* 0x000fe400078e0a09 */
[--C-:B------:R-:W-:Y:S02]  /*51d0*/  @!P3 IMAD.IADD R239, R239, 0x1, -R0.reuse ;  /* 0x00000001efefb824 */ /* 0x100fe400078e0a00 */
[----:B------:R-:W-:Y:S01]  /*51e0*/  @!P2 IMAD.IADD R237, R237, 0x1, -R0 ;  /* 0x00000001ededa824 */ /* 0x000fe200078e0a00 */
[C---:B------:R-:W-:Y:S01]  /*51f0*/  ISETP.GT.U32.AND P2, PT, R0.reuse, R241, PT ;  /* 0x000000f10000720c */ /* 0x040fe20003f44070 */
[C---:B------:R-:W-:Y:S01]  /*5200*/  IMAD R243, R0.reuse, R10, R243 ;  /* 0x0000000a00f37224 */ /* 0x040fe200078e02f3 */
[----:B------:R-:W-:Y:S01]  /*5210*/  ISETP.GT.U32.AND P3, PT, R0, R239, PT ;  /* 0x000000ef0000720c */ /* 0x000fe20003f64070 */
[----:B------:R-:W-:-:S04]  /*5220*/  IMAD.HI.U32 R9, R6, R245, RZ ;  /* 0x000000f506097227 */ /* 0x000fc800078e00ff */
[----:B------:R-:W-:Y:S01]  /*5230*/  @!P4 IMAD.MOV R237, RZ, RZ, -R237 ;  /* 0x000000ffffedc224 */ /* 0x000fe200078e0aed */
[C---:B------:R-:W-:Y:S01]  /*5240*/  ISETP.GT.U32.AND P4, PT, R0.reuse, R243, PT ;  /* 0x000000f30000720c */ /* 0x040fe20003f84070 */
[----:B------:R-:W-:Y:S02]  /*5250*/  IMAD.MOV R9, RZ, RZ, -R9 ;  /* 0x000000ffff097224 */ /* 0x000fe400078e0a09 */
[----:B------:R-:W-:Y:S01]  /*5260*/  @!P5 IMAD.MOV R235, RZ, RZ, -R235 ;  /* 0x000000ffffebd224 */ /* 0x000fe200078e0aeb */
[----:B------:R-:W-:Y:S01]  /*5270*/  ISETP.GE.AND P5, PT, R13, RZ, PT ;  /* 0x000000ff0d00720c */ /* 0x000fe20003fa6270 */
[----:B------:R-:W-:Y:S01]  /*5280*/  IMAD R245, R0, R9, R245 ;  /* 0x0000000900f57224 */ /* 0x000fe200078e02f5 */
[----:B------:R-:W-:Y:S01]  /*5290*/  LOP3.LUT R13, R7, 0x36, RZ, 0xfc, !PT ;  /* 0x00000036070d7812 */ /* 0x000fe200078efcff */
[----:B------:R-:W-:Y:S02]  /*52a0*/  @!P3 IMAD.IADD R239, R239, 0x1, -R0 ;  /* 0x00000001efefb824 */ /* 0x000fe400078e0a00 */
[----:B------:R-:W-:Y:S01]  /*52b0*/  IMAD.HI.U32 R9, R6, R247, RZ ;  /* 0x000000f706097227 */ /* 0x000fe200078e00ff */
[----:B------:R-:W-:-:S02]  /*52c0*/  ISETP.GT.U32.AND P3, PT, R0, R245, PT ;  /* 0x000000f50000720c */ /* 0x000fc40003f64070 */
[----:B------:R-:W-:Y:S01]  /*52d0*/  IABS R249, R13 ;  /* 0x0000000d00f97213 */ /* 0x000fe20000000000 */
[--C-:B------:R-:W-:Y:S02]  /*52e0*/  @!P4 IMAD.IADD R243, R243, 0x1, -R0.reuse ;  /* 0x00000001f3f3c824 */ /* 0x100fe400078e0a00 */
[--C-:B------:R-:W-:Y:S02]  /*52f0*/  @!P2 IMAD.IADD R241, R241, 0x1, -R0.reuse ;  /* 0x00000001f1f1a824 */ /* 0x100fe400078e0a00 */
[----:B------:R-:W-:Y:S01]  /*5300*/  IMAD.MOV R9, RZ, RZ, -R9 ;  /* 0x000000ffff097224 */ /* 0x000fe200078e0a09 */
[C---:B------:R-:W-:Y:S01]  /*5310*/  ISETP.GT.U32.AND P4, PT, R0.reuse, R243, PT ;  /* 0x000000f30000720c */ /* 0x040fe20003f84070 */
[----:B------:R-:W-:Y:S01]  /*5320*/  @!P0 IMAD.MOV R239, RZ, RZ, -R239 ;  /* 0x000000ffffef8224 */ /* 0x000fe200078e0aef */
[C---:B------:R-:W-:Y:S01]  /*5330*/  ISETP.GT.U32.AND P2, PT, R0.reuse, R241, PT ;  /* 0x000000f10000720c */ /* 0x040fe20003f44070 */
[----:B------:R-:W-:Y:S01]  /*5340*/  IMAD R247, R0, R9, R247 ;  /* 0x0000000900f77224 */ /* 0x000fe200078e02f7 */
[----:B------:R-:W-:Y:S01]  /*5350*/  ISETP.GE.AND P0, PT, R11, RZ, PT ;  /* 0x000000ff0b00720c */ /* 0x000fe20003f06270 */
[----:B------:R-:W-:Y:S01]  /*5360*/  @!P3 IMAD.IADD R245, R245, 0x1, -R0 ;  /* 0x00000001f5f5b824 */ /* 0x000fe200078e0a00 */
[----:B------:R-:W-:Y:S01]  /*5370*/  IABS R11, R16 ;  /* 0x00000010000b7213 */ /* 0x000fe20000000000 */
[----:B------:R-:W-:-:S03]  /*5380*/  IMAD.HI.U32 R9, R6, R251, RZ ;  /* 0x000000fb06097227 */ /* 0x000fc600078e00ff */
[C---:B------:R-:W-:Y:S01]  /*5390*/  ISETP.GT.U32.AND P3, PT, R0.reuse, R245, PT ;  /* 0x000000f50000720c */ /* 0x040fe20003f64070 */
[----:B------:R-:W-:Y:S02]  /*53a0*/  IMAD.MOV R9, RZ, RZ, -R9 ;  /* 0x000000ffff097224 */ /* 0x000fe400078e0a09 */
[--C-:B------:R-:W-:Y:S01]  /*53b0*/  @!P4 IMAD.IADD R243, R243, 0x1, -R0.reuse ;  /* 0x00000001f3f3c824 */ /* 0x100fe200078e0a00 */
[C---:B------:R-:W-:Y:S01]  /*53c0*/  ISETP.GT.U32.AND P4, PT, R0.reuse, R247, PT ;  /* 0x000000f70000720c */ /* 0x040fe20003f84070 */
[----:B------:R-:W-:Y:S02]  /*53d0*/  IMAD R251, R0, R9, R251 ;  /* 0x0000000900fb7224 */ /* 0x000fe400078e02fb */
[----:B------:R-:W-:Y:S01]  /*53e0*/  @!P2 IMAD.IADD R241, R241, 0x1, -R0 ;  /* 0x00000001f1f1a824 */ /* 0x000fe200078e0a00 */
[----:B------:R-:W-:Y:S01]  /*53f0*/  ISETP.GE.AND P2, PT, R13, RZ, PT ;  /* 0x000000ff0d00720c */ /* 0x000fe20003f46270 */
[----:B------:R-:W-:Y:S01]  /*5400*/  VIADD R9, R8, 0x2e ;  /* 0x0000002e08097836 */ /* 0x000fe20000000000 */
[----:B------:R-:W-:Y:S01]  /*5410*/  IABS R13, R17 ;  /* 0x00000011000d7213 */ /* 0x000fe20000000000 */
[----:B------:R-:W-:-:S04]  /*5420*/  IMAD.HI.U32 R10, R6, R249, RZ ;  /* 0x000000f9060a7227 */ /* 0x000fc800078e00ff */
[--C-:B------:R-:W-:Y:S01]  /*5430*/  @!P3 IMAD.IADD R245, R245, 0x1, -R0.reuse ;  /* 0x00000001f5f5b824 */ /* 0x100fe200078e0a00 */
[----:B------:R-:W-:Y:S01]  /*5440*/  ISETP.GT.U32.AND P3, PT, R0, R251, PT ;  /* 0x000000fb0000720c */ /* 0x000fe20003f64070 */
[----:B------:R-:W-:Y:S01]  /*5450*/  @!P1 IMAD.MOV R241, RZ, RZ, -R241 ;  /* 0x000000fffff19224 */ /* 0x000fe200078e0af1 */
[----:B------:R-:W-:Y:S01]  /*5460*/  ISETP.GE.AND P1, PT, R14, RZ, PT ;  /* 0x000000ff0e00720c */ /* 0x000fe20003f26270 */
[----:B------:R-:W-:Y:S01]  /*5470*/  @!P4 IMAD.IADD R247, R247, 0x1, -R0 ;  /* 0x00000001f7f7c824 */ /* 0x000fe200078e0a00 */
[----:B------:R-:W-:Y:S01]  /*5480*/  ISETP.GE.AND P4, PT, R9, RZ, PT ;  /* 0x000000ff0900720c */ /* 0x000fe20003f86270 */
[----:B------:R-:W-:Y:S01]  /*5490*/  IMAD.MOV R10, RZ, RZ, -R10 ;  /* 0x000000ffff0a7224 */ /* 0x000fe200078e0a0a */
[----:B------:R-:W-:Y:S01]  /*54a0*/  IABS R14, R9 ;  /* 0x00000009000e7213 */ /* 0x000fe20000000000 */
[----:B------:R-:W-:-:S04]  /*54b0*/  IMAD.HI.U32 R9, R6, R11, RZ ;  /* 0x0000000b06097227 */ /* 0x000fc800078e00ff */
[----:B------:R-:W-:Y:S02]  /*54c0*/  IMAD R249, R0, R10, R249 ;  /* 0x0000000a00f97224 */ /* 0x000fe400078e02f9 */
[----:B------:R-:W-:Y:S02]  /*54d0*/  IMAD.MOV R10, RZ, RZ, -R9 ;  /* 0x000000ffff0a7224 */ /* 0x000fe400078e0a09 */
[----:B------:R-:W-:-:S04]  /*54e0*/  IMAD.HI.U32 R9, R6, R13, RZ ;  /* 0x0000000d06097227 */ /* 0x000fc800078e00ff */
[----:B------:R-:W-:Y:S02]  /*54f0*/  @!P3 IMAD.IADD R251, R251, 0x1, -R0 ;  /* 0x00000001fbfbb824 */ /* 0x000fe400078e0a00 */
[C---:B------:R-:W-:Y:S02]  /*5500*/  IMAD R10, R0.reuse, R10, R11 ;  /* 0x0000000a000a7224 */ /* 0x040fe400078e020b */
[----:B------:R-:W-:Y:S01]  /*5510*/  IMAD.MOV R9, RZ, RZ, -R9 ;  /* 0x000000ffff097224 */ /* 0x000fe200078e0a09 */
[C---:B------:R-:W-:Y:S01]  /*5520*/  ISETP.GT.U32.AND P3, PT, R0.reuse, R251, PT ;  /* 0x000000fb0000720c */ /* 0x040fe20003f64070 */
[----:B------:R-:W-:Y:S02]  /*5530*/  IMAD.MOV.U32 R11, RZ, RZ, R14 ;  /* 0x000000ffff0b7224 */ /* 0x000fe400078e000e */
[----:B------:R-:W-:Y:S01]  /*5540*/  @!P6 IMAD.MOV R243, RZ, RZ, -R243 ;  /* 0x000000fffff3e224 */ /* 0x000fe200078e0af3 */
[C---:B------:R-:W-:Y:S01]  /*5550*/  ISETP.GT.U32.AND P6, PT, R0.reuse, R249, PT ;  /* 0x000000f90000720c */ /* 0x040fe20003fc4070 */
[----:B------:R-:W-:Y:S01]  /*5560*/  IMAD R30, R0, R9, R13 ;  /* 0x00000009001e7224 */ /* 0x000fe200078e020d */
[----:B------:R-:W-:Y:S01]  /*5570*/  IABS R13, R18 ;  /* 0x00000012000d7213 */ /* 0x000fe20000000000 */
[----:B------:R-:W-:-:S04]  /*5580*/  IMAD.HI.U32 R9, R6, R11, RZ ;  /* 0x0000000b06097227 */ /* 0x000fc800078e00ff */
[----:B------:R-:W-:Y:S02]  /*5590*/  IMAD.MOV R14, RZ, RZ, -R9 ;  /* 0x000000ffff0e7224 */ /* 0x000fe400078e0a09 */
[----:B------:R-:W-:-:S04]  /*55a0*/  IMAD.HI.U32 R9, R6, R13, RZ ;  /* 0x0000000d06097227 */ /* 0x000fc800078e00ff */
[----:B------:R-:W-:Y:S02]  /*55b0*/  IMAD.MOV R9, RZ, RZ, -R9 ;  /* 0x000000ffff097224 */ /* 0x000fe400078e0a09 */
[--C-:B------:R-:W-:Y:S01]  /*55c0*/  @!P6 IMAD.IADD R249, R249, 0x1, -R0.reuse ;  /* 0x00000001f9f9e824 */ /* 0x100fe200078e0a00 */
[----:B------:R-:W-:Y:S01]  /*55d0*/  ISETP.GT.U32.AND P6, PT, R0, R247, PT ;  /* 0x000000f70000720c */ /* 0x000fe20003fc4070 */
[----:B------:R-:W-:Y:S01]  /*55e0*/  @!P3 IMAD.IADD R251, R251, 0x1, -R0 ;  /* 0x00000001fbfbb824 */ /* 0x000fe200078e0a00 */
[----:B------:R-:W-:Y:S01]  /*55f0*/  ISETP.GE.AND P3, PT, R16, RZ, PT ;  /* 0x000000ff1000720c */ /* 0x000fe20003f66270 */
[C---:B------:R-:W-:Y:S02]  /*5600*/  IMAD R28, R0.reuse, R9, R13 ;  /* 0x00000009001c7224 */ /* 0x040fe400078e020d */
[----:B------:R-:W-:Y:S02]  /*5610*/  @!P1 IMAD.MOV R251, RZ, RZ, -R251 ;  /* 0x000000fffffb9224 */ /* 0x000fe400078e0afb */
[C---:B------:R-:W-:Y:S01]  /*5620*/  IMAD R14, R0.reuse, R14, R11 ;  /* 0x0000000e000e7224 */ /* 0x040fe200078e020b */
[----:B------:R-:W-:Y:S01]  /*5630*/  ISETP.GT.U32.AND P1, PT, R0, R28, PT ;  /* 0x0000001c0000720c */ /* 0x000fe20003f24070 */
[----:B------:R-:W-:-:S04]  /*5640*/  IMAD.HI.U32 R11, R6, R15, RZ ;  /* 0x0000000f060b7227 */ /* 0x000fc800078e00ff */
[----:B------:R-:W-:Y:S02]  /*5650*/  IMAD.MOV R11, RZ, RZ, -R11 ;  /* 0x000000ffff0b7224 */ /* 0x000fe400078e0a0b */
[--C-:B------:R-:W-:Y:S01]  /*5660*/  @!P6 IMAD.IADD R247, R247, 0x1, -R0.reuse ;  /* 0x00000001f7f7e824 */ /* 0x100fe200078e0a00 */
[C---:B------:R-:W-:Y:S01]  /*5670*/  ISETP.GT.U32.AND P6, PT, R0.reuse, R10, PT ;  /* 0x0000000a0000720c */ /* 0x040fe20003fc4070 */
[C---:B------:R-:W-:Y:S01]  /*5680*/  IMAD R16, R0.reuse, R11, R15 ;  /* 0x0000000b00107224 */ /* 0x040fe200078e020f */
[----:B------:R-:W-:Y:S01]  /*5690*/  LOP3.LUT R15, R7, 0x28, RZ, 0xfc, !PT ;  /* 0x00000028070f7812 */ /* 0x000fe200078efcff */
[----:B------:R-:W-:Y:S01]  /*56a0*/  @!P5 IMAD.MOV R245, RZ, RZ, -R245 ;  /* 0x000000fffff5d224 */ /* 0x000fe200078e0af5 */
[----:B------:R-:W-:Y:S01]  /*56b0*/  ISETP.GT.U32.AND P5, PT, R0, R249, PT ;  /* 0x000000f90000720c */ /* 0x000fe20003fa4070 */
[----:B------:R-:W-:Y:S01]  /*56c0*/  @!P1 IMAD.IADD R28, R28, 0x1, -R0 ;  /* 0x000000011c1c9824 */ /* 0x000fe200078e0a00 */
[----:B------:R-:W-:Y:S01]  /*56d0*/  IABS R11, R15 ;  /* 0x0000000f000b7213 */ /* 0x000fe20000000000 */
[----:B------:R-:W-:-:S03]  /*56e0*/  @!P0 IMAD.MOV R247, RZ, RZ, -R247 ;  /* 0x000000fffff78224 */ /* 0x000fc600078e0af7 */
[----:B------:R-:W-:Y:S01]  /*56f0*/  ISETP.GT.U32.AND P1, PT, R0, R28, PT ;  /* 0x0000001c0000720c */ /* 0x000fe20003f24070 */
        /* <DEDUP_REMOVED lines=9> */
[----:B------:R-:W-:Y:S01]  /*5790*/  @!P2 IMAD.MOV R249, RZ, RZ, -R249 ;  /* 0x000000fffff9a224 */ /* 0x000fe200078e0af9 */
[----:B------:R-:W-:Y:S01]  /*57a0*/  ISETP.GT.U32.AND P2, PT, R0, R14, PT ;  /* 0x0000000e0000720c */ /* 0x000fe20003f44070 */
[----:B------:R-:W-:Y:S01]  /*57b0*/  @!P1 IMAD.IADD R28, R28, 0x1, -R0 ;  /* 0x000000011c1c9824 */ /* 0x000fe200078e0a00 */
        /* <DEDUP_REMOVED lines=8> */
[--C-:B------:R-:W-:Y:S01]  /*5840*/  @!P2 IMAD.IADD R14, R14, 0x1, -R0.reuse ;  /* 0x000000010e0ea824 */ /* 0x100fe200078e0a00 */
[----:B------:R-:W-:Y:S01]  /*5850*/  ISETP.GE.AND P2, PT, R19, RZ, PT ;  /* 0x000000ff1300720c */ /* 0x000fe20003f46270 */
[----:B------:R-:W-:Y:S01]  /*5860*/  @!P1 IMAD.IADD R26, R26, 0x1, -R0 ;  /* 0x000000011a1a9824 */ /* 0x000fe200078e0a00 */
[----:B------:R-:W-:Y:S01]  /*5870*/  ISETP.GT.U32.AND P1, PT, R0, R9, PT ;  /* 0x000000090000720c */ /* 0x000fe20003f24070 */
[----:B------:R-:W-:Y:S01]  /*5880*/  @!P3 IMAD.MOV R10, RZ, RZ, -R10 ;  /* 0x000000ffff0ab224 */ /* 0x000fe200078e0a0a */
[----:B------:R-:W-:Y:S01]  /*5890*/  IABS R145, R18 ;  /* 0x0000001200917213 */ /* 0x000fe20000000000 */
[----:B------:R-:W-:Y:S01]  /*58a0*/  @!P5 IMAD.IADD R30, R30, 0x1, -R0 ;  /* 0x000000011e1ed824 */ /* 0x000fe200078e0a00 */
[----:B------:R-:W-:Y:S01]  /*58b0*/  ISETP.GT.U32.AND P3, PT, R0, R14, PT ;  /* 0x0000000e0000720c */ /* 0x000fe20003f64070 */
[----:B------:R-:W-:-:S02]  /*58c0*/  VIADD R13, R8, 0x1e ;  /* 0x0000001e080d7836 */ /* 0x000fc40000000000 */
[----:B------:R-:W-:Y:S01]  /*58d0*/  IMAD.HI.U32 R11, R6, R145, RZ ;  /* 0x00000091060b7227 */ /* 0x000fe200078e00ff */
[C---:B------:R-:W-:Y:S02]  /*58e0*/  ISETP.GT.U32.AND P5, PT, R0.reuse, R30, PT ;  /* 0x0000001e0000720c */ /* 0x040fe40003fa4070 */
[----:B------:R-:W-:Y:S01]  /*58f0*/  IABS R19, R13 ;  /* 0x0000000d00137213 */ /* 0x000fe20000000000 */
[----:B------:R-:W-:Y:S02]  /*5900*/  IMAD.MOV R11, RZ, RZ, -R11 ;  /* 0x000000ffff0b7224 */ /* 0x000fe400078e0a0b */
[----:B------:R-:W-:Y:S01]  /*5910*/  @!P1 IMAD.IADD R9, R9, 0x1, -R0 ;  /* 0x0000000109099824 */ /* 0x000fe200078e0a00 */
[C---:B------:R-:W-:Y:S01]  /*5920*/  ISETP.GT.U32.AND P1, PT, R0.reuse, R26, PT ;  /* 0x0000001a0000720c */ /* 0x040fe20003f24070 */
[----:B------:R-:W-:Y:S02]  /*5930*/  IMAD R145, R0, R11, R145 ;  /* 0x0000000b00917224 */ /* 0x000fe400078e0291 */
[----:B------:R-:W-:-:S04]  /*5940*/  IMAD.HI.U32 R11, R6, R23, RZ ;  /* 0x00000017060b7227 */ /* 0x000fc800078e00ff */
[----:B------:R-:W-:Y:S01]  /*5950*/  @!P3 IMAD.IADD R14, R14, 0x1, -R0 ;  /* 0x000000010e0eb824 */ /* 0x000fe200078e0a00 */
[----:B------:R-:W-:Y:S01]  /*5960*/  ISETP.GE.AND P3, PT, R17, RZ, PT ;  /* 0x000000ff1100720c */ /* 0x000fe20003f66270 */
[----:B------:R-:W-:Y:S02]  /*5970*/  IMAD.MOV R17, RZ, RZ, -R11 ;  /* 0x000000ffff117224 */ /* 0x000fe400078e0a0b */
[----:B------:R-:W-:Y:S01]  /*5980*/  @!P0 IMAD.MOV R28, RZ, RZ, -R28 ;  /* 0x000000ffff1c8224 */ /* 0x000fe200078e0a1c */
[C---:B------:R-:W-:Y:S01]  /*5990*/  ISETP.GT.U32.AND P0, PT, R0.reuse, R145, PT ;  /* 0x000000910000720c */ /* 0x040fe20003f04070 */
[----:B------:R-:W-:Y:S02]  /*59a0*/  IMAD R23, R0, R17, R23 ;  /* 0x0000001100177224 */ /* 0x000fe400078e0217 */
[--C-:B------:R-:W-:Y:S02]  /*59b0*/  @!P1 IMAD.IADD R26, R26, 0x1, -R0.reuse ;  /* 0x000000011a1a9824 */ /* 0x100fe400078e0a00 */
[----:B------:R-:W-:Y:S01]  /*59c0*/  @!P5 IMAD.IADD R30, R30, 0x1, -R0 ;  /* 0x000000011e1ed824 */ /* 0x000fe200078e0a00 */
[----:B------:R-:W-:Y:S01]  /*59d0*/  ISETP.GT.U32.AND P1, PT, R0, R23, PT ;  /* 0x000000170000720c */ /* 0x000fe20003f24070 */
[----:B------:R-:W-:Y:S01]  /*59e0*/  IMAD.HI.U32 R11, R6, R129, RZ ;  /* 0x00000081060b7227 */ /* 0x000fe200078e00ff */
[----:B------:R-:W-:-:S03]  /*59f0*/  ISETP.GT.U32.AND P5, PT, R0, R16, PT ;  /* 0x000000100000720c */ /* 0x000fc60003fa4070 */
[----:B------:R-:W-:Y:S01]  /*5a00*/  @!P6 IMAD.MOV R30, RZ, RZ, -R30 ;  /* 0x000000ffff1ee224 */ /* 0x000fe200078e0a1e */
[----:B------:R-:W-:Y:S01]  /*5a10*/  ISETP.GE.AND P6, PT, R15, RZ, PT ;  /* 0x000000ff0f00720c */ /* 0x000fe20003fc6270 */
[----:B------:R-:W-:Y:S02]  /*5a20*/  @!P0 IMAD.IADD R145, R145, 0x1, -R0 ;  /* 0x0000000191918824 */ /* 0x000fe400078e0a00 */
[----:B------:R-:W-:-:S04]  /*5a30*/  IMAD.HI.U32 R15, R6, R19, RZ ;  /* 0x00000013060f7227 */ /* 0x000fc800078e00ff */
[--C-:B------:R-:W-:Y:S01]  /*5a40*/  @!P1 IMAD.IADD R23, R23, 0x1, -R0.reuse ;  /* 0x0000000117179824 */ /* 0x100fe200078e0a00 */
[----:B------:R-:W-:Y:S01]  /*5a50*/  ISETP.GT.U32.AND P1, PT, R0, R145, PT ;  /* 0x000000910000720c */ /* 0x000fe20003f24070 */
[----:B------:R-:W-:Y:S02]  /*5a60*/  @!P5 IMAD.IADD R16, R16, 0x1, -R0 ;  /* 0x000000011010d824 */ /* 0x000fe400078e0a00 */
[----:B------:R-:W-:Y:S02]  /*5a70*/  IMAD.MOV R15, RZ, RZ, -R15 ;  /* 0x000000ffff0f7224 */ /* 0x000fe400078e0a0f */
[----:B------:R-:W-:Y:S01]  /*5a80*/  IMAD.MOV R11, RZ, RZ, -R11 ;  /* 0x000000ffff0b7224 */ /* 0x000fe200078e0a0b */
[C---:B------:R-:W-:Y:S01]  /*5a90*/  ISETP.GT.U32.AND P5, PT, R0.reuse, R16, PT ;  /* 0x000000100000720c */ /* 0x040fe20003fa4070 */
[C---:B------:R-:W-:Y:S01]  /*5aa0*/  IMAD R19, R0.reuse, R15, R19 ;  /* 0x0000000f00137224 */ /* 0x040fe200078e0213 */
[----:B------:R-:W-:Y:S01]  /*5ab0*/  IABS R15, R32 ;  /* 0x00000020000f7213 */ /* 0x000fe20000000000 */
[C---:B------:R-:W-:Y:S01]  /*5ac0*/  IMAD R17, R0.reuse, R11, R129 ;  /* 0x0000000b00117224 */ /* 0x040fe200078e0281 */
[----:B------:R-:W-:Y:S01]  /*5ad0*/  IABS R129, R34 ;  /* 0x0000002200817213 */ /* 0x000fe20000000000 */
[----:B------:R-:W-:Y:S01]  /*5ae0*/  @!P6 IMAD.MOV R26, RZ, RZ, -R26 ;  /* 0x000000ffff1ae224 */ /* 0x000fe200078e0a1a */
[C---:B------:R-:W-:Y:S01]  /*5af0*/  ISETP.GT.U32.AND P6, PT, R0.reuse, R23, PT ;  /* 0x000000170000720c */ /* 0x040fe20003fc4070 */
[----:B------:R-:W-:Y:S01]  /*5b00*/  @!P1 IMAD.IADD R145, R145, 0x1, -R0 ;  /* 0x0000000191919824 */ /* 0x000fe200078e0a00 */
[----:B------:R-:W-:Y:S01]  /*5b10*/  ISETP.GT.U32.AND P1, PT, R0, R19, PT ;  /* 0x000000130000720c */ /* 0x000fe20003f24070 */
[----:B------:R-:W-:-:S04]  /*5b20*/  IMAD.HI.U32 R11, R6, R15, RZ ;  /* 0x0000000f060b7227 */ /* 0x000fc800078e00ff */
[----:B------:R-:W-:Y:S02]  /*5b30*/  IMAD.MOV R11, RZ, RZ, -R11 ;  /* 0x000000ffff0b7224 */ /* 0x000fe400078e0a0b */
[----:B------:R-:W-:Y:S01]  /*5b40*/  @!P5 IMAD.IADD R16, R16, 0x1, -R0 ;  /* 0x000000011010d824 */ /* 0x000fe200078e0a00 */
[----:B------:R-:W-:Y:S01]  /*5b50*/  ISETP.GE.AND P5, PT, R13, RZ, PT ;  /* 0x000000ff0d00720c */ /* 0x000fe20003fa6270 */
[----:B------:R-:W-:Y:S02]  /*5b60*/  IMAD R15, R0, R11, R15 ;  /* 0x0000000b000f7224 */ /* 0x000fe400078e020f */
[----:B------:R-:W-:-:S04]  /*5b70*/  IMAD.HI.U32 R13, R6, R21, RZ ;  /* 0x00000015060d7227 */ /* 0x000fc800078e00ff */
[--C-:B------:R-:W-:Y:S01]  /*5b80*/  @!P1 IMAD.IADD R19, R19, 0x1, -R0.reuse ;  /* 0x0000000113139824 */ /* 0x100fe200078e0a00 */
[C---:B------:R-:W-:Y:S01]  /*5b90*/  ISETP.GT.U32.AND P1, PT, R0.reuse, R15, PT ;  /* 0x0000000f0000720c */ /* 0x040fe20003f24070 */
[----:B------:R-:W-:Y:S02]  /*5ba0*/  IMAD.MOV R13, RZ, RZ, -R13 ;  /* 0x000000ffff0d7224 */ /* 0x000fe400078e0a0d */
[----:B------:R-:W-:Y:S01]  /*5bb0*/  @!P6 IMAD.IADD R23, R23, 0x1, -R0 ;  /* 0x000000011717e824 */ /* 0x000fe200078e0a00 */
[C---:B------:R-:W-:Y:S01]  /*5bc0*/  ISETP.GT.U32.AND P6, PT, R0.reuse, R17, PT ;  /* 0x000000110000720c */ /* 0x040fe20003fc4070 */
[----:B------:R-:W-:Y:S02]  /*5bd0*/  IMAD R21, R0, R13, R21 ;  /* 0x0000000d00157224 */ /* 0x000fe400078e0215 */
[----:B------:R-:W-:-:S03]  /*5be0*/  IMAD.HI.U32 R13, R6, R129, RZ ;  /* 0x00000081060d7227 */ /* 0x000fc600078e00ff */
[C---:B------:R-:W-:Y:S01]  /*5bf0*/  ISETP.GT.U32.AND P0, PT, R0.reuse, R21, PT ;  /* 0x000000150000720c */ /* 0x040fe20003f04070 */
[----:B------:R-:W-:Y:S02]  /*5c00*/  IMAD.MOV R13, RZ, RZ, -R13 ;  /* 0x000000ffff0d7224 */ /* 0x000fe400078e0a0d */
[----:B------:R-:W-:Y:S01]  /*5c10*/  @!P4 IMAD.MOV R14, RZ, RZ, -R14 ;  /* 0x000000ffff0ec224 */ /* 0x000fe200078e0a0e */
[----:B------:R-:W-:Y:S01]  /*5c20*/  ISETP.GT.U32.AND P4, PT, R0, R9, PT ;  /* 0x000000090000720c */ /* 0x000fe20003f84070 */
[----:B------:R-:W-:Y:S01]  /*5c30*/  @!P2 IMAD.MOV R16, RZ, RZ, -R16 ;  /* 0x000000ffff10a224 */ /* 0x000fe200078e0a10 */
[----:B------:R-:W-:Y:S01]  /*5c40*/  ISETP.GE.AND P2, PT, R18, RZ, PT ;  /* 0x000000ff1200720c */ /* 0x000fe20003f46270 */
[C---:B------:R-:W-:Y:S01]  /*5c50*/  IMAD R13, R0.reuse, R13, R129 ;  /* 0x0000000d000d7224 */ /* 0x040fe200078e0281 */
[----:B------:R-:W-:Y:S01]  /*5c60*/  IABS R129, R42 ;  /* 0x0000002a00817213 */ /* 0x000fe20000000000 */
[----:B------:R-:W-:Y:S01]  /*5c70*/  @!P1 IMAD.IADD R15, R15, 0x1, -R0 ;  /* 0x000000010f0f9824 */ /* 0x000fe200078e0a00 */
[----:B------:R-:W-:Y:S01]  /*5c80*/  ISETP.GT.U32.AND P1, PT, R0, R19, PT ;  /* 0x000000130000720c */ /* 0x000fe20003f24070 */
[----:B------:R-:W-:-:S04]  /*5c90*/  IMAD.HI.U32 R18, R6, R143, RZ ;  /* 0x0000008f06127227 */ /* 0x000fc800078e00ff */
[----:B------:R-:W-:Y:S01]  /*5ca0*/  @!P6 IMAD.IADD R17, R17, 0x1, -R0 ;  /* 0x000000011111e824 */ /* 0x000fe200078e0a00 */
[----:B------:R-:W-:Y:S01]  /*5cb0*/  ISETP.GT.U32.AND P6, PT, R0, R13, PT ;  /* 0x0000000d0000720c */ /* 0x000fe20003fc4070 */
[----:B------:R-:W-:Y:S02]  /*5cc0*/  IMAD.MOV R18, RZ, RZ, -R18 ;  /* 0x000000ffff127224 */ /* 0x000fe400078e0a12 */
[--C-:B------:R-:W-:Y:S01]  /*5cd0*/  @!P4 IMAD.IADD R9, R9, 0x1, -R0.reuse ;  /* 0x000000010909c824 */ /* 0x100fe200078e0a00 */
[----:B------:R-:W-:Y:S01]  /*5ce0*/  ISETP.GE.AND P4, PT, R20, RZ, PT ;  /* 0x000000ff1400720c */ /* 0x000fe20003f86270 */
[----:B------:R-:W-:Y:S02]  /*5cf0*/  IMAD R143, R0, R18, R143 ;  /* 0x00000012008f7224 */ /* 0x000fe400078e028f */
[----:B------:R-:W-:Y:S02]  /*5d00*/  VIADD R11, R8, 0xe ;  /* 0x0000000e080b7836 */ /* 0x000fe40000000000 */
[----:B------:R-:W-:Y:S01]  /*5d10*/  @!P1 IMAD.IADD R19, R19, 0x1, -R0 ;  /* 0x0000000113139824 */ /* 0x000fe200078e0a00 */
[----:B------:R-:W-:Y:S01]  /*5d20*/  ISETP.GT.U32.AND P1, PT, R0, R143, PT ;  /* 0x0000008f0000720c */ /* 0x000fe20003f24070 */
[----:B------:R-:W-:Y:S01]  /*5d30*/  IMAD.MOV.U32 R8, RZ, RZ, R9 ;  /* 0x000000ffff087224 */ /* 0x000fe200078e0009 */
[----:B------:R-:W-:Y:S01]  /*5d40*/  IABS R131, R11 ;  /* 0x0000000b00837213 */ /* 0x000fe20000000000 */
[----:B------:R-:W-:-:S04]  /*5d50*/  IMAD.HI.U32 R9, R6, R139, RZ ;  /* 0x0000008b06097227 */ /* 0x000fc800078e00ff */
[--C-:B------:R-:W-:Y:S01]  /*5d60*/  @!P6 IMAD.IADD R13, R13, 0x1, -R0.reuse ;  /* 0x000000010d0de824 */ /* 0x100fe200078e0a00 */
[----:B------:R-:W-:Y:S01]  /*5d70*/  ISETP.GE.AND P6, PT, R11, RZ, PT ;  /* 0x000000ff0b00720c */ /* 0x000fe20003fc6270 */
[----:B------:R-:W-:Y:S02]  /*5d80*/  IMAD.MOV R11, RZ, RZ, -R9 ;  /* 0x000000ffff0b7224 */ /* 0x000fe400078e0a09 */
[----:B------:R-:W-:Y:S01]  /*5d90*/  @!P2 IMAD.MOV R145, RZ, RZ, -R145 ;  /* 0x000000ffff91a224 */ /* 0x000fe200078e0a91 */
[C---:B------:R-:W-:Y:S01]  /*5da0*/  ISETP.GT.U32.AND P2, PT, R0.reuse, R17, PT ;  /* 0x000000110000720c */ /* 0x040fe20003f44070 */
[----:B------:R-:W-:Y:S02]  /*5db0*/  IMAD R139, R0, R11, R139 ;  /* 0x0000000b008b7224 */ /* 0x000fe400078e028b */
[----:B------:R-:W-:Y:S02]  /*5dc0*/  @!P1 IMAD.IADD R143, R143, 0x1, -R0 ;  /* 0x000000018f8f9824 */ /* 0x000fe400078e0a00 */
[----:B------:R-:W-:Y:S01]  /*5dd0*/  IMAD.HI.U32 R20, R6, R141, RZ ;  /* 0x0000008d06147227 */ /* 0x000fe200078e00ff */
[----:B------:R-:W-:-:S03]  /*5de0*/  ISETP.GT.U32.AND P1, PT, R0, R139, PT ;  /* 0x0000008b0000720c */ /* 0x000fc60003f24070 */
[----:B------:R-:W-:-:S04]  /*5df0*/  IMAD.HI.U32 R9, R6, R129, RZ ;  /* 0x0000008106097227 */ /* 0x000fc800078e00ff */
[----:B------:R-:W-:Y:S01]  /*5e00*/  @!P4 IMAD.MOV R23, RZ, RZ, -R23 ;  /* 0x000000ffff17c224 */ /* 0x000fe200078e0a17 */
[C---:B------:R-:W-:Y:S01]  /*5e10*/  ISETP.GT.U32.AND P4, PT, R0.reuse, R13, PT ;  /* 0x0000000d0000720c */ /* 0x040fe20003f84070 */
[----:B------:R-:W-:Y:S02]  /*5e20*/  IMAD.MOV R20, RZ, RZ, -R20 ;  /* 0x000000ffff147224 */ /* 0x000fe400078e0a14 */
[----:B------:R-:W-:Y:S02]  /*5e30*/  IMAD.MOV R9, RZ, RZ, -R9 ;  /* 0x000000ffff097224 */ /* 0x000fe400078e0a09 */
[----:B------:R-:W-:Y:S02]  /*5e40*/  @!P0 IMAD.IADD R21, R21, 0x1, -R0 ;  /* 0x0000000115158824 */ /* 0x000fe400078e0a00 */
[C---:B------:R-:W-:Y:S02]  /*5e50*/  IMAD R141, R0.reuse, R20, R141 ;  /* 0x00000014008d7224 */ /* 0x040fe400078e028d */
[C---:B------:R-:W-:Y:S01]  /*5e60*/  IMAD R9, R0.reuse, R9, R129 ;  /* 0x0000000900097224 */ /* 0x040fe200078e0281 */
[C---:B------:R-:W-:Y:S01]  /*5e70*/  ISETP.GT.U32.AND P0, PT, R0.reuse, R21, PT ;  /* 0x000000150000720c */ /* 0x040fe20003f04070 */
[----:B------:R-:W-:Y:S01]  /*5e80*/  @!P3 IMAD.MOV R8, RZ, RZ, -R8 ;  /* 0x000000ffff08b224 */ /* 0x000fe200078e0a08 */
[C---:B------:R-:W-:Y:S01]  /*5e90*/  ISETP.GT.U32.AND P3, PT, R0.reuse, R15, PT ;  /* 0x0000000f0000720c */ /* 0x040fe20003f64070 */
[--C-:B------:R-:W-:Y:S01]  /*5ea0*/  @!P2 IMAD.IADD R17, R17, 0x1, -R0.reuse ;  /* 0x000000011111a824 */ /* 0x100fe200078e0a00 */
[C---:B------:R-:W-:Y:S01]  /*5eb0*/  ISETP.GT.U32.AND P2, PT, R0.reuse, R141, PT ;  /* 0x0000008d0000720c */ /* 0x040fe20003f44070 */
[----:B------:R-:W-:Y:S01]  /*5ec0*/  @!P1 IMAD.IADD R139, R139, 0x1, -R0 ;  /* 0x000000018b8b9824 */ /* 0x000fe200078e0a00 */
[----:B------:R-:W-:Y:S01]  /*5ed0*/  ISETP.GT.U32.AND P1, PT, R0, R9, PT ;  /* 0x000000090000720c */ /* 0x000fe20003f24070 */
[----:B------:R-:W-:-:S04]  /*5ee0*/  IMAD.HI.U32 R11, R6, R131, RZ ;  /* 0x00000083060b7227 */ /* 0x000fc800078e00ff */
[--C-:B------:R-:W-:Y:S01]  /*5ef0*/  @!P4 IMAD.IADD R13, R13, 0x1, -R0.reuse ;  /* 0x000000010d0dc824 */ /* 0x100fe200078e0a00 */
[----:B------:R-:W-:Y:S01]  /*5f00*/  ISETP.GE.AND P4, PT, R32, RZ, PT ;  /* 0x000000ff2000720c */ /* 0x000fe20003f86270 */
[----:B------:R-:W-:Y:S01]  /*5f10*/  IMAD.MOV R11, RZ, RZ, -R11 ;  /* 0x000000ffff0b7224 */ /* 0x000fe200078e0a0b */
[----:B------:R-:W-:Y:S01]  /*5f20*/  LOP3.LUT R32, R7, 0xc, RZ, 0xfc, !PT ;  /* 0x0000000c07207812 */ /* 0x000fe200078efcff */
[--C-:B------:R-:W-:Y:S01]  /*5f30*/  @!P3 IMAD.IADD R15, R15, 0x1, -R0.reuse ;  /* 0x000000010f0fb824 */ /* 0x100fe200078e0a00 */
[----:B------:R-:W-:Y:S01]  /*5f40*/  ISETP.GE.AND P3, PT, R24, RZ, PT ;  /* 0x000000ff1800720c */ /* 0x000fe20003f66270 */
[----:B------:R-:W-:Y:S01]  /*5f50*/  IMAD R11, R0, R11, R131 ;  /* 0x0000000b000b7224 */ /* 0x000fe200078e0283 */
[----:B------:R-:W-:Y:S01]  /*5f60*/  IABS R18, R32 ;  /* 0x0000002000127213 */ /* 0x000fe20000000000 */
[--C-:B------:R-:W-:Y:S01]  /*5f70*/  @!P0 IMAD.IADD R21, R21, 0x1, -R0.reuse ;  /* 0x0000000115158824 */ /* 0x100fe200078e0a00 */
[----:B------:R-:W-:Y:S01]  /*5f80*/  ISETP.GE.AND P0, PT, R22, RZ, PT ;  /* 0x000000ff1600720c */ /* 0x000fe20003f06270 */
[--C-:B------:R-:W-:Y:S01]  /*5f90*/  @!P2 IMAD.IADD R141, R141, 0x1, -R0.reuse ;  /* 0x000000018d8da824 */ /* 0x100fe200078e0a00 */
[----:B------:R-:W-:Y:S01]  /*5fa0*/  ISETP.GE.AND P2, PT, R34, RZ, PT ;  /* 0x000000ff2200720c */ /* 0x000fe20003f46270 */
[----:B------:R-:W-:Y:S01]  /*5fb0*/  @!P1 IMAD.IADD R9, R9, 0x1, -R0 ;  /* 0x0000000109099824 */ /* 0x000fe200078e0a00 */
[----:B------:R-:W-:Y:S01]  /*5fc0*/  LOP3.LUT R34, R7, 0xa, RZ, 0xfc, !PT ;  /* 0x0000000a07227812 */ /* 0x000fe200078efcff */
[----:B------:R-:W-:Y:S01]  /*5fd0*/  IMAD.MOV.U32 R129, RZ, RZ, R18 ;  /* 0x000000ffff817224 */ /* 0x000fe200078e0012 */
[----:B------:R-:W-:Y:S01]  /*5fe0*/  ISETP.GT.U32.AND P1, PT, R0, R11, PT ;  /* 0x0000000b0000720c */ /* 0x000fe20003f24070 */
[----:B------:R-:W-:Y:S01]  /*5ff0*/  IMAD.HI.U32 R22, R6, R133, RZ ;  /* 0x0000008506167227 */ /* 0x000fe200078e00ff */
[----:B------:R-:W-:-:S02]  /*6000*/  IABS R137, R34 ;  /* 0x0000002200897213 */ /* 0x000fc40000000000 */
[----:B------:R-:W-:Y:S01]  /*6010*/  IABS R131, R48 ;  /* 0x0000003000837213 */ /* 0x000fe20000000000 */
[----:B------:R-:W-:-:S04]  /*6020*/  IMAD.HI.U32 R18, R6, R129, RZ ;  /* 0x0000008106127227 */ /* 0x000fc800078e00ff */
[----:B------:R-:W-:Y:S02]  /*6030*/  IMAD.MOV R20, RZ, RZ, -R18 ;  /* 0x000000ffff147224 */ /* 0x000fe400078e0a12 */
[----:B------:R-:W-:-:S04]  /*6040*/  IMAD.HI.U32 R18, R6, R137, RZ ;  /* 0x0000008906127227 */ /* 0x000fc800078e00ff */
[----:B------:R-:W-:Y:S01]  /*6050*/  @!P3 IMAD.MOV R17, RZ, RZ, -R17 ;  /* 0x000000ffff11b224 */ /* 0x000fe200078e0a11 */
[C---:B------:R-:W-:Y:S01]  /*6060*/  ISETP.GT.U32.AND P3, PT, R0.reuse, R139, PT ;  /* 0x0000008b0000720c */ /* 0x040fe20003f64070 */
[----:B------:R-:W-:Y:S01]  /*6070*/  @!P0 IMAD.MOV R21, RZ, RZ, -R21 ;  /* 0x000000ffff158224 */ /* 0x000fe200078e0a15 */
[C---:B------:R-:W-:Y:S01]  /*6080*/  ISETP.GT.U32.AND P0, PT, R0.reuse, R143, PT ;  /* 0x0000008f0000720c */ /* 0x040fe20003f04070 */
[C---:B------:R-:W-:Y:S02]  /*6090*/  IMAD R129, R0.reuse, R20, R129 ;  /* 0x0000001400817224 */ /* 0x040fe400078e0281 */
[----:B------:R-:W-:Y:S01]  /*60a0*/  IMAD.MOV R24, RZ, RZ, -R18 ;  /* 0x000000ffff187224 */ /* 0x000fe200078e0a12 */
[----:B------:R-:W-:Y:S01]  /*60b0*/  LOP3.LUT R18, R7, 0x2, RZ, 0xfc, !PT ;  /* 0x0000000207127812 */ /* 0x000fe200078efcff */
[----:B------:R-:W-:Y:S01]  /*60c0*/  @!P1 IMAD.IADD R11, R11, 0x1, -R0 ;  /* 0x000000010b0b9824 */ /* 0x000fe200078e0a00 */
[----:B------:R-:W-:Y:S01]  /*60d0*/  ISETP.GT.U32.AND P1, PT, R0, R141, PT ;  /* 0x0000008d0000720c */ /* 0x000fe20003f24070 */
[----:B------:R-:W-:-:S04]  /*60e0*/  IMAD.HI.U32 R20, R6, R135, RZ ;  /* 0x0000008706147227 */ /* 0x000fc800078e00ff */
[----:B------:R-:W-:Y:S02]  /*60f0*/  IMAD.MOV R22, RZ, RZ, -R22 ;  /* 0x000000ffff167224 */ /* 0x000fe400078e0a16 */
[C---:B------:R-:W-:Y:S01]  /*6100*/  IMAD R137, R0.reuse, R24, R137 ;  /* 0x0000001800897224 */ /* 0x040fe200078e0289 */
[----:B------:R-:W-:Y:S01]  /*6110*/  IABS R24, R18 ;  /* 0x0000001200187213 */ /* 0x000fe20000000000 */
[----:B------:R-:W-:Y:S02]  /*6120*/  IMAD.MOV R20, RZ, RZ, -R20 ;  /* 0x000000ffff147224 */ /* 0x000fe400078e0a14 */
[----:B------:R-:W-:Y:S01]  /*6130*/  IMAD R133, R0, R22, R133 ;  /* 0x0000001600857224 */ /* 0x000fe200078e0285 */
[----:B------:R-:W-:Y:S01]  /*6140*/  LOP3.LUT R22, RZ, R153, RZ, 0x33, !PT ;  /* 0x00000099ff167212 */ /* 0x000fe200078e33ff */
[----:B------:R-:W-:-:S04]  /*6150*/  IMAD.HI.U32 R7, R6, R131, RZ ;  /* 0x0000008306077227 */ /* 0x000fc800078e00ff */
[C---:B------:R-:W-:Y:S02]  /*6160*/  IMAD R135, R0.reuse, R20, R135 ;  /* 0x0000001400877224 */ /* 0x040fe400078e0287 */
[----:B------:R-:W-:Y:S02]  /*6170*/  IMAD.MOV.U32 R20, RZ, RZ, R24 ;  /* 0x000000ffff147224 */ /* 0x000fe400078e0018 */
[----:B------:R-:W-:Y:S01]  /*6180*/  @!P4 IMAD.MOV R15, RZ, RZ, -R15 ;  /* 0x000000ffff0fc224 */ /* 0x000fe200078e0a0f */
[C---:B------:R-:W-:Y:S01]  /*6190*/  ISETP.GT.U32.AND P4, PT, R0.reuse, R9, PT ;  /* 0x000000090000720c */ /* 0x040fe20003f84070 */
[--C-:B------:R-:W-:Y:S01]  /*61a0*/  @!P3 IMAD.IADD R139, R139, 0x1, -R0.reuse ;  /* 0x000000018b8bb824 */ /* 0x100fe200078e0a00 */
[C---:B------:R-:W-:Y:S01]  /*61b0*/  ISETP.GT.U32.AND P3, PT, R0.reuse, R133, PT ;  /* 0x000000850000720c */ /* 0x040fe20003f64070 */
[----:B------:R-:W-:Y:S02]  /*61c0*/  IMAD.MOV R7, RZ, RZ, -R7 ;  /* 0x000000ffff077224 */ /* 0x000fe400078e0a07 */
[----:B------:R-:W-:Y:S01]  /*61d0*/  @!P5 IMAD.MOV R19, RZ, RZ, -R19 ;  /* 0x000000ffff13d224 */ /* 0x000fe200078e0a13 */
[C---:B------:R-:W-:Y:S01]  /*61e0*/  ISETP.GT.U32.AND P5, PT, R0.reuse, R11, PT ;  /* 0x0000000b0000720c */ /* 0x040fe20003fa4070 */
[----:B------:R-:W-:Y:S01]  /*61f0*/  @!P2 IMAD.MOV R13, RZ, RZ, -R13 ;  /* 0x000000ffff0da224 */ /* 0x000fe200078e0a0d */
[C---:B------:R-:W-:Y:S01]  /*6200*/  ISETP.GT.U32.AND P2, PT, R0.reuse, R129, PT ;  /* 0x000000810000720c */ /* 0x040fe20003f44070 */
[----:B------:R-:W-:Y:S01]  /*6210*/  @!P0 IMAD.IADD R143, R143, 0x1, -R0 ;  /* 0x000000018f8f8824 */ /* 0x000fe200078e0a00 */
[----:B------:R-:W-:Y:S01]  /*6220*/  ISETP.GT.U32.AND P0, PT, R0, R137, PT ;  /* 0x000000890000720c */ /* 0x000fe20003f04070 */
[----:B------:R-:W-:-:S04]  /*6230*/  IMAD.HI.U32 R6, R6, R20, RZ ;  /* 0x0000001406067227 */ /* 0x000fc800078e00ff */
[----:B------:R-:W-:Y:S01]  /*6240*/  @!P1 IMAD.IADD R141, R141, 0x1, -R0 ;  /* 0x000000018d8d9824 */ /* 0x000fe200078e0a00 */
[C---:B------:R-:W-:Y:S01]  /*6250*/  ISETP.GT.U32.AND P1, PT, R0.reuse, R135, PT ;  /* 0x000000870000720c */ /* 0x040fe20003f24070 */
[C---:B------:R-:W-:Y:S02]  /*6260*/  IMAD R131, R0.reuse, R7, R131 ;  /* 0x0000000700837224 */ /* 0x040fe400078e0283 */
[----:B------:R-:W-:Y:S02]  /*6270*/  IMAD.MOV R7, RZ, RZ, -R6 ;  /* 0x000000ffff077224 */ /* 0x000fe400078e0a06 */
[----:B------:R-:W-:Y:S01]  /*6280*/  @!P4 IMAD.IADD R9, R9, 0x1, -R0 ;  /* 0x000000010909c824 */ /* 0x000fe200078e0a00 */
[C---:B------:R-:W-:Y:S01]  /*6290*/  ISETP.GT.U32.AND P4, PT, R0.reuse, R131, PT ;  /* 0x000000830000720c */ /* 0x040fe20003f84070 */
[----:B------:R-:W-:Y:S02]  /*62a0*/  IMAD R6, R0, R7, R20 ;  /* 0x0000000700067224 */ /* 0x000fe400078e0214 */
[----:B------:R-:W-:-:S02]  /*62b0*/  @!P3 IMAD.IADD R133, R133, 0x1, -R0 ;  /* 0x000000018585b824 */ /* 0x000fc400078e0a00 */
[--C-:B------:R-:W-:Y:S01]  /*62c0*/  @!P5 IMAD.IADD R11, R11, 0x1, -R0.reuse ;  /* 0x000000010b0bd824 */ /* 0x100fe200078e0a00 */
[----:B------:R-:W-:Y:S01]  /*62d0*/  ISETP.GT.U32.AND P3, PT, R0, R6, PT ;  /* 0x000000060000720c */ /* 0x000fe20003f64070 */
[--C-:B------:R-:W-:Y:S01]  /*62e0*/  @!P2 IMAD.IADD R129, R129, 0x1, -R0.reuse ;  /* 0x000000018181a824 */ /* 0x100fe200078e0a00 */
[----:B------:R-:W-:Y:S01]  /*62f0*/  ISETP.GE.AND P5, PT, R36, RZ, PT ;  /* 0x000000ff2400720c */ /* 0x000fe20003fa6270 */
[--C-:B------:R-:W-:Y:S01]  /*6300*/  @!P0 IMAD.IADD R137, R137, 0x1, -R0.reuse ;  /* 0x0000000189898824 */ /* 0x100fe200078e0a00 */
[----:B------:R-:W-:Y:S01]  /*6310*/  ISETP.GE.AND P2, PT, R38, RZ, PT ;  /* 0x000000ff2600720c */ /* 0x000fe20003f46270 */
[--C-:B------:R-:W-:Y:S01]  /*6320*/  @!P1 IMAD.IADD R135, R135, 0x1, -R0.reuse ;  /* 0x0000000187879824 */ /* 0x100fe200078e0a00 */
[----:B------:R-:W-:Y:S01]  /*6330*/  ISETP.GE.AND P0, PT, R40, RZ, PT ;  /* 0x000000ff2800720c */ /* 0x000fe20003f06270 */
[----:B------:R-:W-:Y:S01]  /*6340*/  @!P4 IMAD.IADD R131, R131, 0x1, -R0 ;  /* 0x000000018383c824 */ /* 0x000fe200078e0a00 */
[----:B------:R-:W-:Y:S01]  /*6350*/  ISETP.GE.AND P1, PT, R42, RZ, PT ;  /* 0x000000ff2a00720c */ /* 0x000fe20003f26270 */
[----:B------:R-:W-:Y:S01]  /*6360*/  IMAD.MOV.U32 R7, RZ, RZ, R9 ;  /* 0x000000ffff077224 */ /* 0x000fe200078e0009 */
[----:B------:R-:W-:Y:S01]  /*6370*/  ISETP.GT.U32.AND P4, PT, R0, R129, PT ;  /* 0x000000810000720c */ /* 0x000fe20003f84070 */
[----:B------:R-:W-:-:S02]  /*6380*/  IMAD.MOV.U32 R9, RZ, RZ, R11 ;  /* 0x000000ffff097224 */ /* 0x000fc400078e000b */
[--C-:B------:R-:W-:Y:S02]  /*6390*/  @!P3 IMAD.IADD R6, R6, 0x1, -R0.reuse ;  /* 0x000000010606b824 */ /* 0x100fe400078e0a00 */
[----:B------:R-:W-:Y:S01]  /*63a0*/  @!P5 IMAD.MOV R143, RZ, RZ, -R143 ;  /* 0x000000ffff8fd224 */ /* 0x000fe200078e0a8f */
[C---:B------:R-:W-:Y:S01]  /*63b0*/  ISETP.GT.U32.AND P5, PT, R0.reuse, R133, PT ;  /* 0x000000850000720c */ /* 0x040fe20003fa4070 */
[----:B------:R-:W-:Y:S01]  /*63c0*/  @!P2 IMAD.MOV R141, RZ, RZ, -R141 ;  /* 0x000000ffff8da224 */ /* 0x000fe200078e0a8d */
[C---:B------:R-:W-:Y:S01]  /*63d0*/  ISETP.GT.U32.AND P2, PT, R0.reuse, R137, PT ;  /* 0x000000890000720c */ /* 0x040fe20003f44070 */
[----:B------:R-:W-:Y:S01]  /*63e0*/  @!P0 IMAD.MOV R139, RZ, RZ, -R139 ;  /* 0x000000ffff8b8224 */ /* 0x000fe200078e0a8b */
[C---:B------:R-:W-:Y:S01]  /*63f0*/  ISETP.GT.U32.AND P0, PT, R0.reuse, R135, PT ;  /* 0x000000870000720c */ /* 0x040fe20003f04070 */
[----:B------:R-:W-:Y:S01]  /*6400*/  @!P1 IMAD.MOV R7, RZ, RZ, -R7 ;  /* 0x000000ffff079224 */ /* 0x000fe200078e0a07 */
[C---:B------:R-:W-:Y:S01]  /*6410*/  ISETP.GT.U32.AND P1, PT, R0.reuse, R131, PT ;  /* 0x000000830000720c */ /* 0x040fe20003f24070 */
[----:B------:R-:W-:Y:S01]  /*6420*/  @!P6 IMAD.MOV R9, RZ, RZ, -R9 ;  /* 0x000000ffff09e224 */ /* 0x000fe200078e0a09 */
[----:B------:R-:W-:Y:S01]  /*6430*/  ISETP.GT.U32.AND P3, PT, R0, R6, PT ;  /* 0x000000060000720c */ /* 0x000fe20003f64070 */
[----:B------:R-:W-:Y:S01]  /*6440*/  @!P4 IMAD.IADD R129, R129, 0x1, -R0 ;  /* 0x000000018181c824 */ /* 0x000fe200078e0a00 */
[----:B------:R-:W-:-:S02]  /*6450*/  ISETP.GE.AND P6, PT, R32, RZ, PT ;  /* 0x000000ff2000720c */ /* 0x000fc40003fc6270 */
[----:B------:R-:W-:Y:S01]  /*6460*/  ISETP.GE.AND P4, PT, R34, RZ, PT ;  /* 0x000000ff2200720c */ /* 0x000fe20003f86270 */
[--C-:B------:R-:W-:Y:S01]  /*6470*/  @!P5 IMAD.IADD R133, R133, 0x1, -R0.reuse ;  /* 0x000000018585d824 */ /* 0x100fe200078e0a00 */
[----:B------:R-:W-:Y:S01]  /*6480*/  ISETP.GE.AND P5, PT, R48, RZ, PT ;  /* 0x000000ff3000720c */ /* 0x000fe20003fa6270 */
[--C-:B------:R-:W-:Y:S01]  /*6490*/  @!P2 IMAD.IADD R137, R137, 0x1, -R0.reuse ;  /* 0x000000018989a824 */ /* 0x100fe200078e0a00 */
[----:B------:R-:W-:Y:S01]  /*64a0*/  ISETP.GE.AND P2, PT, R44, RZ, PT ;  /* 0x000000ff2c00720c */ /* 0x000fe20003f46270 */
[--C-:B------:R-:W-:Y:S01]  /*64b0*/  @!P0 IMAD.IADD R135, R135, 0x1, -R0.reuse ;  /* 0x0000000187878824 */ /* 0x100fe200078e0a00 */
[----:B------:R-:W-:Y:S01]  /*64c0*/  ISETP.GE.AND P0, PT, R46, RZ, PT ;  /* 0x000000ff2e00720c */ /* 0x000fe20003f06270 */
[--C-:B------:R-:W-:Y:S01]  /*64d0*/  @!P1 IMAD.IADD R131, R131, 0x1, -R0.reuse ;  /* 0x0000000183839824 */ /* 0x100fe200078e0a00 */
[----:B------:R-:W-:Y:S01]  /*64e0*/  ISETP.GE.AND P1, PT, R18, RZ, PT ;  /* 0x000000ff1200720c */ /* 0x000fe20003f26270 */
[----:B------:R-:W-:Y:S01]  /*64f0*/  @!P3 IMAD.IADD R6, R6, 0x1, -R0 ;  /* 0x000000010606b824 */ /* 0x000fe200078e0a00 */
[----:B------:R-:W-:Y:S01]  /*6500*/  ISETP.NE.AND P3, PT, R153, RZ, PT ;  /* 0x000000ff9900720c */ /* 0x000fe20003f65270 */
[----:B------:R-:W-:-:S02]  /*6510*/  IMAD.MOV.U32 R11, RZ, RZ, R129 ;  /* 0x000000ffff0b7224 */ /* 0x000fc400078e0081 */
[----:B------:R-:W-:Y:S01]  /*6520*/  IMAD R0, R5, UR7, RZ ;  /* 0x0000000705007c24 */ /* 0x000fe2000f8e02ff */
[C---:B------:R-:W-:Y:S01]  /*6530*/  SEL R128, R22.reuse, R25, !P3 ;  /* 0x0000001916807207 */ /* 0x040fe20005800000 */
[----:B------:R-:W-:Y:S01]  /*6540*/  @!P6 IMAD.MOV R11, RZ, RZ, -R11 ;  /* 0x000000ffff0be224 */ /* 0x000fe200078e0a0b */
[----:B------:R-:W-:Y:S01]  /*6550*/  SEL R240, R22, R27, !P3 ;  /* 0x0000001b16f07207 */ /* 0x000fe20005800000 */
[----:B------:R-:W-:Y:S01]  /*6560*/  IMAD.MOV.U32 R129, RZ, RZ, R6 ;  /* 0x000000ffff817224 */ /* 0x000fe200078e0006 */
[----:B------:R-:W-:Y:S01]  /*6570*/  LEA R5, P6, R0, UR4, 0x1 ;  /* 0x0000000400057c11 */ /* 0x000fe2000f8c08ff */
[----:B------:R-:W-:Y:S01]  /*6580*/  @!P4 IMAD.MOV R137, RZ, RZ, -R137 ;  /* 0x000000ffff89c224 */ /* 0x000fe200078e0a89 */
[----:B------:R-:W-:Y:S01]  /*6590*/  SEL R242, R22, R29, !P3 ;  /* 0x0000001d16f27207 */ /* 0x000fe20005800000 */
[----:B------:R-:W-:Y:S01]  /*65a0*/  @!P2 IMAD.MOV R135, RZ, RZ, -R135 ;  /* 0x000000ffff87a224 */ /* 0x000fe200078e0a87 */
[----:B------:R-:W-:Y:S01]  /*65b0*/  LEA.HI.X.SX32 R0, R0, UR5, 0x1, P6 ;  /* 0x0000000500007c11 */ /* 0x000fe2000b0f0eff */
[----:B------:R-:W-:Y:S01]  /*65c0*/  @!P0 IMAD.MOV R133, RZ, RZ, -R133 ;  /* 0x000000ffff858224 */ /* 0x000fe200078e0a85 */
[----:B------:R-:W-:Y:S01]  /*65d0*/  ULDC UR5, c[0x0][0x240] ;  /* 0x0000900000057ab9 */ /* 0x000fe20000000800 */
[----:B------:R-:W-:Y:S01]  /*65e0*/  @!P5 IMAD.MOV R131, RZ, RZ, -R131 ;  /* 0x000000ffff83d224 */ /* 0x000fe200078e0a83 */
[C---:B------:R-:W-:Y:S01]  /*65f0*/  SEL R244, R22.reuse, R31, !P3 ;  /* 0x0000001f16f47207 */ /* 0x040fe20005800000 */
[----:B------:R-:W-:Y:S01]  /*6600*/  @!P1 IMAD.MOV R129, RZ, RZ, -R129 ;  /* 0x000000ffff819224 */ /* 0x000fe200078e0a81 */
[----:B------:R-:W-:Y:S01]  /*6610*/  SEL R246, R22, R33, !P3 ;  /* 0x0000002116f67207 */ /* 0x000fe20005800000 */
[----:B------:R-:W-:Y:S01]  /*6620*/  IMAD R128, R128, UR5, RZ ;  /* 0x0000000580807c24 */ /* 0x000fe2000f8e02ff */
        /* <DEDUP_REMOVED lines=58> */
[C---:B------:R-:W-:Y:S01]  /*69d0*/  SEL R127, R22.reuse, R127, !P3 ;  /* 0x0000007f167f7207 */ /* 0x040fe20005800000 */
        /* <DEDUP_REMOVED lines=47> */
[----:B------:R-:W-:Y:S01]  /*6cd0*/  SEL R80, R22, R151, !P3 ;  /* 0x0000009716507207 */ /* 0x000fe20005800000 */
        /* <DEDUP_REMOVED lines=139> */
[-C--:B------:R-:W-:Y:S01]  /*7590*/  LEA R129, P4, R128, R5.reuse, 0x1 ;  /* 0x0000000580817211 */ /* 0x080fe200078808ff */
[----:B------:R-:W-:Y:S01]  /*75a0*/  IMAD R16, R16, UR5, RZ ;  /* 0x0000000510107c24 */ /* 0x000fe2000f8e02ff */
[-C--:B------:R-:W-:Y:S01]  /*75b0*/  LEA R241, P3, R240, R5.reuse, 0x1 ;  /* 0x00000005f0f17211 */ /* 0x080fe200078608ff */
[----:B------:R-:W-:Y:S01]  /*75c0*/  IMAD R18, R18, UR5, RZ ;  /* 0x0000000512127c24 */ /* 0x000fe2000f8e02ff */
[-C--:B------:R-:W-:Y:S01]  /*75d0*/  LEA R243, P2, R242, R5.reuse, 0x1 ;  /* 0x00000005f2f37211 */ /* 0x080fe200078408ff */
[----:B------:R0:W-:Y:S01]  /*75e0*/  STL [R1+0x7c0], R129 ;  /* 0x0007c08101007387 */ /* 0x0001e20000100800 */
[-C--:B------:R-:W-:Y:S01]  /*75f0*/  LEA.HI.X.SX32 R240, R240, R0.reuse, 0x1, P3 ;  /* 0x00000000f0f07211 */ /* 0x080fe200018f0eff */
[----:B------:R-:W-:Y:S01]  /*7600*/  IMAD R20, R20, UR5, RZ ;  /* 0x0000000514147c24 */ /* 0x000fe2000f8e02ff */
[-C--:B------:R-:W-:Y:S01]  /*7610*/  LEA R245, P1, R244, R5.reuse, 0x1 ;  /* 0x00000005f4f57211 */ /* 0x080fe200078208ff */
[----:B------:R-:W-:Y:S01]  /*7620*/  IMAD R22, R22, UR5, RZ ;  /* 0x0000000516167c24 */ /* 0x000fe2000f8e02ff */
[-C--:B------:R-:W-:Y:S01]  /*7630*/  LEA.HI.X.SX32 R242, R242, R0.reuse, 0x1, P2 ;  /* 0x00000000f2f27211 */ /* 0x080fe200010f0eff */
[----:B------:R-:W-:Y:S01]  /*7640*/  ULDC UR4, c[0x0][0x234] ;  /* 0x00008d0000047ab9 */ /* 0x000fe20000000800 */
[-C--:B------:R-:W-:Y:S01]  /*7650*/  LEA R247, P0, R246, R5.reuse, 0x1 ;  /* 0x00000005f6f77211 */ /* 0x080fe200078008ff */
[----:B------:R-:W-:Y:S01]  /*7660*/  IMAD R12, R12, UR4, RZ ;  /* 0x000000040c0c7c24 */ /* 0x000fe2000f8e02ff */
[-C--:B------:R-:W-:Y:S01]  /*7670*/  LEA.HI.X.SX32 R244, R244, R0.reuse, 0x1, P1 ;  /* 0x00000000f4f47211 */ /* 0x080fe200008f0eff */
[----:B------:R-:W-:Y:S01]  /*7680*/  USHF.L.U32 UR7, UR7, 0x6, URZ ;  /* 0x0000000607077899 */ /* 0x000fe2000800063f */
[-C--:B0-----:R-:W-:Y:S01]  /*7690*/  LEA.HI.X.SX32 R129, R128, R0.reuse, 0x1, P4 ;  /* 0x0000000080817211 */ /* 0x081fe200020f0eff */
[----:B------:R-:W-:Y:S01]  /*76a0*/  UMOV UR5, URZ ;  /* 0x0000003f00057c82 */ /* 0x000fe20008000000 */
[-C--:B------:R-:W-:Y:S01]  /*76b0*/  LEA R128, P4, R252, R5.reuse, 0x1 ;  /* 0x00000005fc807211 */ /* 0x080fe200078808ff */
[----:B------:R-:W-:Y:S01]  /*76c0*/  USHF.R.S32.HI UR6, URZ, 0x1f, UR7 ;  /* 0x0000001f3f067899 */ /* 0x000fe20008011407 */
[-C--:B------:R-:W-:Y:S01]  /*76d0*/  LEA R249, P6, R248, R5.reuse, 0x1 ;  /* 0x00000005f8f97211 */ /* 0x080fe200078c08ff */
[----:B------:R0:W-:Y:S01]  /*76e0*/  STL [R1+0x7bc], R129 ;  /* 0x0007bc8101007387 */ /* 0x0001e20000100800 */
[-C--:B------:R-:W-:Y:S01]  /*76f0*/  LEA.HI.X.SX32 R246, R246, R0.reuse, 0x1, P0 ;  /* 0x00000000f6f67211 */ /* 0x080fe200000f0eff */
[----:B------:R-:W-:Y:S01]  /*7700*/  UMOV UR4, URZ ;  /* 0x0000003f00047c82 */ /* 0x000fe20008000000 */
[-C--:B------:R-:W-:Y:S01]  /*7710*/  LEA R251, P5, R250, R5.reuse, 0x1 ;  /* 0x00000005fafb7211 */ /* 0x080fe200078a08ff */
[----:B------:R1:W-:Y:S01]  /*7720*/  STL [R1+0x200], R128 ;  /* 0x0002008001007387 */ /* 0x0003e20000100800 */
[-C--:B------:R-:W-:Y:S01]  /*7730*/  LEA.HI.X.SX32 R248, R248, R0.reuse, 0x1, P6 ;  /* 0x00000000f8f87211 */ /* 0x080fe200030f0eff */
[----:B------:R-:W-:Y:S01]  /*7740*/  IMAD.MOV.U32 R235, RZ, RZ, RZ ;  /* 0x000000ffffeb7224 */ /* 0x000fe200078e00ff */
[-C--:B------:R-:W-:Y:S01]  /*7750*/  LEA.HI.X.SX32 R250, R250, R0.reuse, 0x1, P5 ;  /* 0x00000000fafa7211 */ /* 0x080fe200028f0eff */
[----:B------:R-:W-:Y:S01]  /*7760*/  USHF.L.U32 UR18, UR7, 0x1, URZ ;  /* 0x0000000107127899 */ /* 0x000fe2000800063f */
[----:B------:R-:W-:Y:S01]  /*7770*/  LEA.HI.X.SX32 R252, R252, R0, 0x1, P4 ;  /* 0x00000000fcfc7211 */ /* 0x000fe200020f0eff */
[----:B------:R-:W-:Y:S01]  /*7780*/  USHF.L.U64.HI UR9, UR7, 0x1, UR6 ;  /* 0x0000000107097899 */ /* 0x000fe20008010206 */
[----:B0-----:R-:W-:-:S02]  /*7790*/  LEA R129, P3, R127, R5, 0x1 ;  /* 0x000000057f817211 */ /* 0x001fc400078608ff */
[----:B-1----:R-:W-:-:S03]  /*77a0*/  LEA R128, P2, R126, R5, 0x1 ;  /* 0x000000057e807211 */ /* 0x002fc600078408ff */
[----:B------:R0:W-:Y:S01]  /*77b0*/  STL [R1+0x208], R129 ;  /* 0x0002088101007387 */ /* 0x0001e20000100800 */
[-C--:B------:R-:W-:Y:S02]  /*77c0*/  LEA.HI.X.SX32 R127, R127, R0.reuse, 0x1, P3 ;  /* 0x000000007f7f7211 */ /* 0x080fe400018f0eff */
[----:B------:R-:W-:Y:S01]  /*77d0*/  LEA.HI.X.SX32 R126, R126, R0, 0x1, P2 ;  /* 0x000000007e7e7211 */ /* 0x000fe200010f0eff */
[----:B------:R1:W-:Y:S01]  /*77e0*/  STL [R1+0x210], R128 ;  /* 0x0002108001007387 */ /* 0x0003e20000100800 */
[-C--:B0-----:R-:W-:Y:S02]  /*77f0*/  LEA R129, P1, R125, R5.reuse, 0x1 ;  /* 0x000000057d817211 */ /* 0x081fe400078208ff */
        /* <DEDUP_REMOVED lines=13> */
[----:B------:R-:W-:Y:S01]  /*78d0*/  STL [R1+0x238], R129 ;  /* 0x0002388101007387 */ /* 0x000fe20000100800 */
[-C--:B------:R-:W-:Y:S02]  /*78e0*/  LEA.HI.X.SX32 R120, R120, R0.reuse, 0x1, P4 ;  /* 0x0000000078787211 */ /* 0x080fe400020f0eff */
[----:B------:R-:W-:Y:S01]  /*78f0*/  LEA.HI.X.SX32 R119, R119, R0, 0x1, P3 ;  /* 0x0000000077777211 */ /* 0x000fe200018f0eff */
[----:B------:R0:W-:Y:S04]  /*7900*/  STL [R1+0x204], R127 ;  /* 0x0002047f01007387 */ /* 0x0001e80000100800 */
[----:B------:R-:W-:Y:S04]  /*7910*/  STL [R1+0x240], R128 ;  /* 0x0002408001007387 */ /* 0x000fe80000100800 */
[----:B------:R1:W-:Y:S01]  /*7920*/  STL [R1+0x20c], R126 ;  /* 0x00020c7e01007387 */ /* 0x0003e20000100800 */
[----:B0-----:R-:W-:-:S04]  /*7930*/  LEA R127, P2, R118, R5, 0x1 ;  /* 0x00000005767f7211 */ /* 0x001fc800078408ff */
[----:B------:R-:W-:Y:S01]  /*7940*/  LEA.HI.X.SX32 R118, R118, R0, 0x1, P2 ;  /* 0x0000000076767211 */ /* 0x000fe200010f0eff */
[----:B------:R-:W-:Y:S01]  /*7950*/  STL [R1+0x248], R127 ;  /* 0x0002487f01007387 */ /* 0x000fe20000100800 */
[----:B-1----:R-:W-:-:S03]  /*7960*/  LEA R126, P1, R117, R5, 0x1 ;  /* 0x00000005757e7211 */ /* 0x002fc600078208ff */
[----:B------:R0:W-:Y:S01]  /*7970*/  STL [R1+0x214], R125 ;  /* 0x0002147d01007387 */ /* 0x0001e20000100800 */
[----:B------:R-:W-:-:S03]  /*7980*/  LEA.HI.X.SX32 R117, R117, R0, 0x1, P1 ;  /* 0x0000000075757211 */ /* 0x000fc600008f0eff */
        /* <DEDUP_REMOVED lines=20> */
[----:B------:R0:W-:Y:S01]  /*7ad0*/  STL [R1+0x278], R120 ;  /* 0x0002787801007387 */ /* 0x0001e20000100800 */
[----:B-1----:R-:W-:-:S03]  /*7ae0*/  LEA R119, P2, R111, R5, 0x1 ;  /* 0x000000056f777211 */ /* 0x002fc600078408ff */
[----:B------:R1:W-:Y:S01]  /*7af0*/  STL [R1+0x244], R118 ;  /* 0x0002447601007387 */ /* 0x0003e20000100800 */
[----:B------:R-:W-:-:S03]  /*7b00*/  LEA.HI.X.SX32 R111, R111, R0, 0x1, P2 ;  /* 0x000000006f6f7211 */ /* 0x000fc600010f0eff */
[----:B------:R-:W-:Y:S01]  /*7b10*/  STL [R1+0x280], R119 ;  /* 0x0002807701007387 */ /* 0x000fe20000100800 */
[----:B0-----:R-:W-:-:S03]  /*7b20*/  CS2R R120, SRZ ;  /* 0x0000000000787805 */ /* 0x001fc6000001ff00 */
[----:B------:R0:W-:Y:S01]  /*7b30*/  STL [R1+0x24c], R117 ;  /* 0x00024c7501007387 */ /* 0x0001e20000100800 */
[----:B-1----:R-:W-:-:S04]  /*7b40*/  LEA R118, P1, R110, R5, 0x1 ;  /* 0x000000056e767211 */ /* 0x002fc800078208ff */
[----:B------:R-:W-:Y:S01]  /*7b50*/  LEA.HI.X.SX32 R110, R110, R0, 0x1, P1 ;  /* 0x000000006e6e7211 */ /* 0x000fe200008f0eff */
[----:B------:R1:W-:Y:S01]  /*7b60*/  STL [R1+0x288], R118 ;  /* 0x0002887601007387 */ /* 0x0003e20000100800 */
[----:B0-----:R-:W-:-:S03]  /*7b70*/  LEA R117, P0, R109, R5, 0x1 ;  /* 0x000000056d757211 */ /* 0x001fc600078008ff */
[----:B------:R0:W-:Y:S01]  /*7b80*/  STL [R1+0x254], R116 ;  /* 0x0002547401007387 */ /* 0x0001e20000100800 */
[----:B------:R-:W-:-:S03]  /*7b90*/  LEA.HI.X.SX32 R109, R109, R0, 0x1, P0 ;  /* 0x000000006d6d7211 */ /* 0x000fc600000f0eff */
[----:B------:R-:W-:Y:S01]  /*7ba0*/  STL [R1+0x290], R117 ;  /* 0x0002907501007387 */ /* 0x000fe20000100800 */
[----:B-1----:R-:W-:-:S03]  /*7bb0*/  CS2R R118, SRZ ;  /* 0x0000000000767805 */ /* 0x002fc6000001ff00 */
        /* <DEDUP_REMOVED lines=426> */
[----:B------:R-:W-:Y:S01]  /*9660*/  STL [R1+0x588], R21 ;  /* 0x0005881501007387 */ /* 0x000fe20000100800 */
[----:B0-----:R-:W-:-:S03]  /*9670*/  LEA R19, P2, R9, R5, 0x1 ;  /* 0x0000000509137211 */ /* 0x001fc600078408ff */
[----:B------:R0:W-:Y:S04]  /*9680*/  STL [R1+0x554], R17 ;  /* 0x0005541101007387 */ /* 0x0001e80000100800 */
[----:B------:R-:W-:Y:S04]  /*9690*/  STL [R1+0x590], R19 ;  /* 0x0005901301007387 */ /* 0x000fe80000100800 */
[----:B------:R1:W-:Y:S01]  /*96a0*/  STL [R1+0x55c], R15 ;  /* 0x00055c0f01007387 */ /* 0x0003e20000100800 */
[----:B0-----:R-:W-:-:S05]  /*96b0*/  LEA R17, P1, R11, R5, 0x1 ;  /* 0x000000050b117211 */ /* 0x001fca00078208ff */
[----:B------:R-:W-:Y:S01]  /*96c0*/  STL [R1+0x598], R17 ;  /* 0x0005981101007387 */ /* 0x000fe20000100800 */
[----:B-1----:R-:W-:-:S03]  /*96d0*/  LEA R15, P0, R14, R5, 0x1 ;  /* 0x000000050e0f7211 */ /* 0x002fc600078008ff */
        /* <DEDUP_REMOVED lines=12> */
[----:B------:R0:W-:Y:S01]  /*97a0*/  STL [R1+0x584], R7 ;  /* 0x0005840701007387 */ /* 0x0001e20000100800 */
[-C--:B------:R-:W-:Y:S02]  /*97b0*/  LEA.HI.X.SX32 R5, R9, R0.reuse, 0x1, P2 ;  /* 0x0000000009057211 */ /* 0x080fe400010f0eff */
[C---:B------:R-:W-:Y:S01]  /*97c0*/  LEA R13, P2, R12.reuse, UR10, 0x1 ;  /* 0x0000000a0c0d7c11 */ /* 0x040fe2000f8408ff */
[----:B------:R1:W-:Y:S01]  /*97d0*/  STL [R1+0x7b8], R6 ;  /* 0x0007b80601007387 */ /* 0x0003e20000100800 */
[----:B------:R-:W-:Y:S02]  /*97e0*/  UIADD3 UR10, UP0, UR12, 0x80, URZ ;  /* 0x000000800c0a7890 */ /* 0x000fe4000ff1e03f */
[----:B------:R-:W-:Y:S01]  /*97f0*/  LEA.HI.X.SX32 R12, R12, UR11, 0x1, P2 ;  /* 0x0000000b0c0c7c11 */ /* 0x000fe200090f0eff */
[----:B------:R2:W-:Y:S01]  /*9800*/  STL [R1+0x58c], R5 ;  /* 0x00058c0501007387 */ /* 0x0005e20000100800 */
[----:B------:R-:W-:Y:S01]  /*9810*/  UIADD3 UR11, UP1, UR14, 0x2, URZ ;  /* 0x000000020e0b7890 */ /* 0x000fe2000ff3e03f */
[----:B0-----:R-:W-:-:S03]  /*9820*/  LEA.HI.X.SX32 R7, R16, R0, 0x1, P6 ;  /* 0x0000000010077211 */ /* 0x001fc600030f0eff */
[----:B------:R-:W-:Y:S01]  /*9830*/  UIADD3.X UR13, UR5, 0x40000040, URZ, UP1, !UPT ;  /* 0x40000040050d7890 */ /* 0x000fe20008ffe43f */
[-C--:B-1----:R-:W-:Y:S01]  /*9840*/  LEA.HI.X.SX32 R6, R11, R0.reuse, 0x1, P1 ;  /* 0x000000000b067211 */ /* 0x082fe200008f0eff */
[----:B------:R-:W-:Y:S01]  /*9850*/  UIADD3.X UR5, UR4, 0x40000040, URZ, UP0, !UPT ;  /* 0x4000004004057890 */ /* 0x000fe200087fe43f */
[----:B------:R-:W-:Y:S01]  /*9860*/  UMOV UR6, UR11 ;  /* 0x0000000b00067c82 */ /* 0x000fe20008000000 */
[----:B--2---:R-:W-:Y:S02]  /*9870*/  LEA.HI.X.SX32 R5, R14, R0, 0x1, P0 ;  /* 0x000000000e057211 */ /* 0x004fe400000f0eff */
[----:B------:R0:W-:Y:S01]  /*9880*/  STL [R1+0x594], R6 ;  /* 0x0005940601007387 */ /* 0x0001e20000100800 */
[----:B------:R-:W-:Y:S01]  /*9890*/  UMOV UR7, UR13 ;  /* 0x0000000d00077c82 */ /* 0x000fe20008000000 */
[----:B------:R-:W-:Y:S01]  /*98a0*/  UMOV UR4, UR10 ;  /* 0x0000000a00047c82 */ /* 0x000fe20008000000 */
[----:B------:R-:W-:Y:S01]  /*98b0*/  UIADD3.64 UR26, UR6, 0x2, URZ ;  /* 0x00000002061a7897 */ /* 0x000fe2000fffe03f */
[----:B------:R1:W-:Y:S01]  /*98c0*/  STL [R1+0x59c], R5 ;  /* 0x00059c0501007387 */ /* 0x0003e20000100800 */
[----:B------:R-:W-:-:S02]  /*98d0*/  UIADD3.64 UR22, UR6, 0x4, URZ ;  /* 0x0000000406167897 */ /* 0x000fc4000fffe03f */
[----:B------:R-:W-:Y:S01]  /*98e0*/  UIADD3.64 UR24, UR4, 0x80, URZ ;  /* 0x0000008004187897 */ /* 0x000fe2000fffe03f */
[----:B------:R-:W-:Y:S01]  /*98f0*/  STL [R1+0x5a4], R7 ;  /* 0x0005a40701007387 */ /* 0x000fe20000100800 */
[----:B------:R-:W-:Y:S01]  /*9900*/  UIADD3.64 UR20, UR4, 0x100, URZ ;  /* 0x0000010004147897 */ /* 0x000fe2000fffe03f */
[-C--:B0-----:R-:W-:Y:S01]  /*9910*/  LEA.HI.X.SX32 R6, R18, R0.reuse, 0x1, P5 ;  /* 0x0000000012067211 */ /* 0x081fe200028f0eff */
[----:B------:R-:W-:Y:S02]  /*9920*/  UIADD3.64 UR28, UR4, 0x180, URZ ;  /* 0x00000180041c7897 */ /* 0x000fe4000fffe03f */
[----:B------:R-:W-:Y:S01]  /*9930*/  UIADD3.64 UR32, UR4, 0x200, URZ ;  /* 0x0000020004207897 */ /* 0x000fe2000fffe03f */
[-C--:B-1----:R-:W-:Y:S01]  /*9940*/  LEA.HI.X.SX32 R5, R20, R0.reuse, 0x1, P4 ;  /* 0x0000000014057211 */ /* 0x082fe200020f0eff */
[----:B------:R-:W-:Y:S01]  /*9950*/  STL [R1+0x7a8], R6 ;  /* 0x0007a80601007387 */ /* 0x000fe20000100800 */
[----:B------:R-:W-:Y:S01]  /*9960*/  LEA.HI.X.SX32 R0, R22, R0, 0x1, P3 ;  /* 0x0000000016007211 */ /* 0x000fe200018f0eff */
[----:B------:R-:W-:-:S02]  /*9970*/  UIADD3.64 UR36, UR4, 0x280, URZ ;  /* 0x0000028004247897 */ /* 0x000fc4000fffe03f */
[----:B------:R0:W-:Y:S01]  /*9980*/  STL [R1+0x7b0], R5 ;  /* 0x0007b00501007387 */ /* 0x0001e20000100800 */
[----:B------:R-:W-:-:S03]  /*9990*/  UIADD3.64 UR40, UR4, 0x300, URZ ;  /* 0x0000030004287897 */ /* 0x000fc6000fffe03f */
[----:B------:R1:W-:Y:S04]  /*99a0*/  STL [R1+0x5a8], R0 ;  /* 0x0005a80001007387 */ /* 0x0003e80000100800 */
[----:B------:R-:W-:Y:S01]  /*99b0*/  STL [R1], RZ ;  /* 0x000000ff01007387 */ /* 0x000fe20000100800 */
[----:B0-----:R-:W0:Y:S03]  /*99c0*/  LDC R5, c[0x0][0x238] ;  /* 0x00008e00ff057b82 */ /* 0x001e260000000800 */
[----:B------:R-:W-:Y:S04]  /*99d0*/  STL [R1+0x4], RZ ;  /* 0x000004ff01007387 */ /* 0x000fe80000100800 */
[----:B------:R-:W-:Y:S04]  /*99e0*/  STL [R1+0x8], RZ ;  /* 0x000008ff01007387 */ /* 0x000fe80000100800 */
[----:B------:R-:W-:Y:S04]  /*99f0*/  STL [R1+0xc], RZ ;  /* 0x00000cff01007387 */ /* 0x000fe80000100800 */
[----:B------:R-:W-:Y:S04]  /*9a00*/  STL [R1+0x10], RZ ;  /* 0x000010ff01007387 */ /* 0x000fe80000100800 */
[----:B------:R-:W-:Y:S04]  /*9a10*/  STL [R1+0x14], RZ ;  /* 0x000014ff01007387 */ /* 0x000fe80000100800 */
[----:B------:R-:W-:Y:S01]  /*9a20*/  STL [R1+0x18], RZ ;  /* 0x000018ff01007387 */ /* 0x000fe20000100800 */
[----:B0-----:R-:W-:-:S03]  /*9a30*/  IMAD R135, R5, 0x7e, RZ ;  /* 0x0000007e05877824 */ /* 0x001fc600078e02ff */
[----:B------:R-:W-:Y:S01]  /*9a40*/  STL [R1+0x1c], RZ ;  /* 0x00001cff01007387 */ /* 0x000fe20000100800 */
[C---:B------:R-:W-:Y:S02]  /*9a50*/  IMAD R136, R5.reuse, 0x7a, RZ ;  /* 0x0000007a05887824 */ /* 0x040fe400078e02ff */
[----:B------:R-:W-:Y:S01]  /*9a60*/  IMAD R137, R5, 0x76, RZ ;  /* 0x0000007605897824 */ /* 0x000fe200078e02ff */
[----:B------:R-:W-:Y:S01]  /*9a70*/  STL [R1+0x20], RZ ;  /* 0x000020ff01007387 */ /* 0x000fe20000100800 */
[-C--:B------:R-:W-:Y:S01]  /*9a80*/  IADD3 R135, P0, R135, R13.reuse, RZ ;  /* 0x0000000d87877210 */ /* 0x080fe20007f1e0ff */
[C---:B------:R-:W-:Y:S01]  /*9a90*/  IMAD R138, R5.reuse, 0x72, RZ ;  /* 0x00000072058a7824 */ /* 0x040fe200078e02ff */
[----:B------:R-:W-:Y:S01]  /*9aa0*/  IADD3 R136, P5, R136, R13, RZ ;  /* 0x0000000d88887210 */ /* 0x000fe20007fbe0ff */
[----:B------:R-:W-:Y:S01]  /*9ab0*/  STL [R1+0x24], RZ ;  /* 0x000024ff01007387 */ /* 0x000fe20000100800 */
[C---:B------:R-:W-:Y:S02]  /*9ac0*/  IMAD R139, R5.reuse, 0x6e, RZ ;  /* 0x0000006e058b7824 */ /* 0x040fe400078e02ff */
[C---:B------:R-:W-:Y:S01]  /*9ad0*/  IMAD R140, R5.reuse, 0x6a, RZ ;  /* 0x0000006a058c7824 */ /* 0x040fe200078e02ff */
[----:B------:R-:W-:Y:S01]  /*9ae0*/  STL [R1+0x28], RZ ;  /* 0x000028ff01007387 */ /* 0x000fe20000100800 */
[----:B------:R-:W-:-:S02]  /*9af0*/  IMAD R141, R5, 0x66, RZ ;  /* 0x00000066058d7824 */ /* 0x000fc400078e02ff */
[C---:B------:R-:W-:Y:S01]  /*9b00*/  IMAD R142, R5.reuse, 0x3f, RZ ;  /* 0x0000003f058e7824 */ /* 0x040fe200078e02ff */
[----:B------:R-:W-:Y:S01]  /*9b10*/  STL [R1+0x2c], RZ ;  /* 0x00002cff01007387 */ /* 0x000fe20000100800 */
[C---:B------:R-:W-:Y:S02]  /*9b20*/  IMAD R143, R5.reuse, 0x62, RZ ;  /* 0x00000062058f7824 */ /* 0x040fe400078e02ff */
[C---:B------:R-:W-:Y:S01]  /*9b30*/  IMAD R144, R5.reuse, 0x3d, RZ ;  /* 0x0000003d05907824 */ /* 0x040fe200078e02ff */
        /* <DEDUP_REMOVED lines=116> */
[C---:B------:R-:W-:Y:S01]  /*a280*/  IMAD.SHL.U32 R134, R5.reuse, 0x2, RZ ;  /* 0x0000000205867824 */ /* 0x040fe200078e00ff */
[----:B------:R-:W-:Y:S01]  /*a290*/  STL [R1+0xcc], RZ ;  /* 0x0000ccff01007387 */ /* 0x000fe20000100800 */
[C---:B------:R-:W-:Y:S02]  /*a2a0*/  IMAD R197, R5.reuse, 0x3, RZ ;  /* 0x0000000305c57824 */ /* 0x040fe400078e02ff */
[C---:B------:R-:W-:Y:S01]  /*a2b0*/  IMAD.SHL.U32 R198, R5.reuse, 0x20, RZ ;  /* 0x0000002005c67824 */ /* 0x040fe200078e00ff */
[----:B------:R-:W-:Y:S01]  /*a2c0*/  STL [R1+0xd0], RZ ;  /* 0x0000d0ff01007387 */ /* 0x000fe20000100800 */
[----:B------:R-:W-:-:S02]  /*a2d0*/  IMAD.SHL.U32 R199, R5, 0x10, RZ ;  /* 0x0000001005c77824 */ /* 0x000fc400078e00ff */
[C---:B------:R-:W-:Y:S01]  /*a2e0*/  IMAD.SHL.U32 R200, R5.reuse, 0x8, RZ ;  /* 0x0000000805c87824 */ /* 0x040fe200078e00ff */
[----:B------:R-:W-:Y:S01]  /*a2f0*/  STL [R1+0xd4], RZ ;  /* 0x0000d4ff01007387 */ /* 0x000fe20000100800 */
[C---:B------:R-:W-:Y:S02]  /*a300*/  IMAD.SHL.U32 R201, R5.reuse, 0x4, RZ ;  /* 0x0000000405c97824 */ /* 0x040fe400078e00ff */
[----:B------:R-:W-:Y:S01]  /*a310*/  IMAD.SHL.U32 R153, R5, 0x40, RZ ;  /* 0x0000004005997824 */ /* 0x000fe200078e00ff */
[----:B------:R-:W-:Y:S04]  /*a320*/  STL [R1+0xd8], RZ ;  /* 0x0000d8ff01007387 */ /* 0x000fe80000100800 */
[----:B------:R-:W-:Y:S01]  /*a330*/  STL [R1+0xdc], RZ ;  /* 0x0000dcff01007387 */ /* 0x000fe20000100800 */
[----:B-1----:R-:W-:-:S03]  /*a340*/  SHF.R.S32.HI R0, RZ, 0x1f, R153 ;  /* 0x0000001fff007819 */ /* 0x002fc60000011499 */
[----:B------:R-:W-:Y:S01]  /*a350*/  STL [R1+0xe0], RZ ;  /* 0x0000e0ff01007387 */ /* 0x000fe20000100800 */
[C---:B------:R-:W-:Y:S01]  /*a360*/  SHF.L.U64.HI R0, R153.reuse, 0x1, R0 ;  /* 0x0000000199007819 */ /* 0x040fe20000010200 */
[----:B------:R-:W-:Y:S02]  /*a370*/  IMAD.SHL.U32 R153, R153, 0x2, RZ ;  /* 0x0000000299997824 */ /* 0x000fe400078e00ff */
[----:B------:R-:W-:Y:S04]  /*a380*/  STL [R1+0xe4], RZ ;  /* 0x0000e4ff01007387 */ /* 0x000fe80000100800 */
        /* <DEDUP_REMOVED lines=70> */
[----:B------:R0:W-:Y:S04]  /*a7f0*/  STL [R1+0x7d0], R123 ;  /* 0x0007d07b01007387 */ /* 0x0001e80000100800 */
[----:B------:R1:W-:Y:S04]  /*a800*/  STL [R1+0x5b0], R135 ;  /* 0x0005b08701007387 */ /* 0x0003e80000100800 */
[----:B------:R2:W-:Y:S01]  /*a810*/  STL [R1+0x5c0], R136 ;  /* 0x0005c08801007387 */ /* 0x0005e20000100800 */
[----:B0-----:R-:W-:-:S02]  /*a820*/  IADD3 R123, P1, R137, R13, RZ ;  /* 0x0000000d897b7210 */ /* 0x001fc40007f3e0ff */
[----:B-1----:R-:W-:-:S03]  /*a830*/  IADD3 R135, P2, R138, R13, RZ ;  /* 0x0000000d8a877210 */ /* 0x002fc60007f5e0ff */
[----:B------:R0:W-:Y:S01]  /*a840*/  STL [R1+0x5d0], R123 ;  /* 0x0005d07b01007387 */ /* 0x0001e20000100800 */
[----:B--2---:R-:W-:-:S03]  /*a850*/  IADD3 R136, P3, R139, R13, RZ ;  /* 0x0000000d8b887210 */ /* 0x004fc60007f7e0ff */
[----:B------:R1:W-:Y:S01]  /*a860*/  STL [R1+0x5e0], R135 ;  /* 0x0005e08701007387 */ /* 0x0003e20000100800 */
[----:B------:R-:W-:-:S03]  /*a870*/  CS2R R138, SRZ ;  /* 0x00000000008a7805 */ /* 0x000fc6000001ff00 */
[----:B------:R2:W-:Y:S01]  /*a880*/  STL [R1+0x5f0], R136 ;  /* 0x0005f08801007387 */ /* 0x0005e20000100800 */
[-C--:B0-----:R-:W-:Y:S02]  /*a890*/  IADD3 R123, P4, R140, R13.reuse, RZ ;  /* 0x0000000d8c7b7210 */ /* 0x081fe40007f9e0ff */
[----:B-1----:R-:W-:-:S03]  /*a8a0*/  IADD3 R135, P6, R141, R13, RZ ;  /* 0x0000000d8d877210 */ /* 0x002fc60007fde0ff */
[----:B------:R0:W-:Y:S01]  /*a8b0*/  STL [R1+0x600], R123 ;  /* 0x0006007b01007387 */ /* 0x0001e20000100800 */
[----:B------:R-:W-:Y:S02]  /*a8c0*/  CS2R R140, SRZ ;  /* 0x00000000008c7805 */ /* 0x000fe4000001ff00 */
[----:B--2---:R-:W-:Y:S01]  /*a8d0*/  LEA.HI.X.SX32 R136, R142, R12, 0x1, P0 ;  /* 0x0000000c8e887211 */ /* 0x004fe200000f0eff */
[----:B------:R1:W-:Y:S04]  /*a8e0*/  STL [R1+0x610], R135 ;  /* 0x0006108701007387 */ /* 0x0003e80000100800 */
[----:B------:R2:W-:Y:S01]  /*a8f0*/  STL [R1+0x5ac], R136 ;  /* 0x0005ac8801007387 */ /* 0x0005e20000100800 */
[----:B0-----:R-:W-:Y:S02]  /*a900*/  IADD3 R123, P0, R143, R13, RZ ;  /* 0x0000000d8f7b7210 */ /* 0x001fe40007f1e0ff */
[----:B------:R-:W-:-:S02]  /*a910*/  CS2R R142, SRZ ;  /* 0x00000000008e7805 */ /* 0x000fc4000001ff00 */
[----:B-1----:R-:W-:Y:S01]  /*a920*/  LEA.HI.X.SX32 R135, R144, R12, 0x1, P5 ;  /* 0x0000000c90877211 */ /* 0x002fe200028f0eff */
[----:B------:R0:W-:Y:S01]  /*a930*/  STL [R1+0x620], R123 ;  /* 0x0006207b01007387 */ /* 0x0001e20000100800 */
[----:B--2---:R-:W-:-:S03]  /*a940*/  IADD3 R136, P5, R145, R13, RZ ;  /* 0x0000000d91887210 */ /* 0x004fc60007fbe0ff */
[----:B------:R1:W-:Y:S01]  /*a950*/  STL [R1+0x5bc], R135 ;  /* 0x0005bc8701007387 */ /* 0x0003e20000100800 */
[----:B------:R-:W-:-:S03]  /*a960*/  CS2R R144, SRZ ;  /* 0x0000000000907805 */ /* 0x000fc6000001ff00 */
[----:B------:R2:W-:Y:S01]  /*a970*/  STL [R1+0x630], R136 ;  /* 0x0006308801007387 */ /* 0x0005e20000100800 */
[----:B0-----:R-:W-:Y:S02]  /*a980*/  LEA.HI.X.SX32 R123, R146, R12, 0x1, P1 ;  /* 0x0000000c927b7211 */ /* 0x001fe400008f0eff */
        /* <DEDUP_REMOVED lines=17> */
[----:B--2---:R-:W-:-:S03]  /*aaa0*/  LEA.HI.X.SX32 R136, R155, R12, 0x1, P6 ;  /* 0x0000000c9b887211 */ /* 0x004fc600030f0eff */
[----:B------:R1:W-:Y:S04]  /*aab0*/  STL [R1+0x670], R135 ;  /* 0x0006708701007387 */ /* 0x0003e80000100800 */
[----:B------:R2:W-:Y:S01]  /*aac0*/  STL [R1+0x60c], R136 ;  /* 0x00060c8801007387 */ /* 0x0005e20000100800 */
[----:B0-----:R-:W-:Y:S02]  /*aad0*/  IADD3 R123, P6, R156, R13, RZ ;  /* 0x0000000d9c7b7210 */ /* 0x001fe40007fde0ff */
[----:B-1----:R-:W-:-:S03]  /*aae0*/  LEA.HI.X.SX32 R135, R157, R12, 0x1, P0 ;  /* 0x0000000c9d877211 */ /* 0x002fc600000f0eff */
[----:B------:R0:W-:Y:S01]  /*aaf0*/  STL [R1+0x680], R123 ;  /* 0x0006807b01007387 */ /* 0x0001e20000100800 */
[----:B--2---:R-:W-:-:S03]  /*ab00*/  IADD3 R136, P0, R158, R13, RZ ;  /* 0x0000000d9e887210 */ /* 0x004fc60007f1e0ff */
[----:B------:R1:W-:Y:S04]  /*ab10*/  STL [R1+0x61c], R135 ;  /* 0x00061c8701007387 */ /* 0x0003e80000100800 */
        /* <DEDUP_REMOVED lines=34> */
[-C--:B------:R-:W-:Y:S02]  /*ad40*/  IADD3 R6, P1, R7, R13.reuse, RZ ;  /* 0x0000000d07067210 */ /* 0x080fe40007f3e0ff */
[----:B--2---:R-:W-:Y:S01]  /*ad50*/  CS2R R136, SRZ ;  /* 0x0000000000887805 */ /* 0x004fe2000001ff00 */
[----:B------:R1:W-:Y:S04]  /*ad60*/  STL [R1+0x5b4], R135 ;  /* 0x0005b48701007387 */ /* 0x0003e80000100800 */
[----:B------:R2:W-:Y:S01]  /*ad70*/  STL [R1+0x6c0], R6 ;  /* 0x0006c00601007387 */ /* 0x0005e20000100800 */
[----:B0-----:R-:W-:Y:S02]  /*ad80*/  LEA.HI.X.SX32 R123, R174, R12, 0x1, P0 ;  /* 0x0000000cae7b7211 */ /* 0x001fe400000f0eff */
[----:B-1----:R-:W-:-:S03]  /*ad90*/  IADD3 R135, P0, R175, R13, RZ ;  /* 0x0000000daf877210 */ /* 0x002fc60007f1e0ff */
[----:B------:R0:W-:Y:S01]  /*ada0*/  STL [R1+0x6ac], R123 ;  /* 0x0006ac7b01007387 */ /* 0x0001e20000100800 */
[----:B--2---:R-:W-:-:S03]  /*adb0*/  LEA.HI.X.SX32 R6, R7, R12, 0x1, P2 ;  /* 0x0000000c07067211 */ /* 0x004fc600010f0eff */
[----:B------:R-:W-:Y:S01]  /*adc0*/  STL [R1+0x678], R135 ;  /* 0x0006788701007387 */ /* 0x000fe20000100800 */
[----:B------:R-:W-:-:S03]  /*add0*/  LEA.HI.X.SX32 R7, R176, R12, 0x1, P1 ;  /* 0x0000000cb0077211 */ /* 0x000fc600008f0eff */
[----:B------:R1:W-:Y:S01]  /*ade0*/  STL [R1+0x5d4], R6 ;  /* 0x0005d40601007387 */ /* 0x0003e20000100800 */
[C---:B0-----:R-:W-:Y:S02]  /*adf0*/  IADD3 R123, P2, R8.reuse, R13, RZ ;  /* 0x0000000d087b7210 */ /* 0x041fe40007f5e0ff */
[----:B------:R-:W-:-:S03]  /*ae00*/  LEA.HI.X.SX32 R8, R8, R12, 0x1, P3 ;  /* 0x0000000c08087211 */ /* 0x000fc600018f0eff */
[----:B------:R0:W-:Y:S01]  /*ae10*/  STL [R1+0x6d0], R123 ;  /* 0x0006d07b01007387 */ /* 0x0001e20000100800 */
[----:B-1----:R-:W-:-:S03]  /*ae20*/  IADD3 R6, P1, R177, R13, RZ ;  /* 0x0000000db1067210 */ /* 0x002fc60007f3e0ff */
[----:B------:R1:W-:Y:S04]  /*ae30*/  STL [R1+0x6bc], R7 ;  /* 0x0006bc0701007387 */ /* 0x0003e80000100800 */
[----:B------:R2:W-:Y:S01]  /*ae40*/  STL [R1+0x698], R6 ;  /* 0x0006980601007387 */ /* 0x0005e20000100800 */
[----:B0-----:R-:W-:-:S03]  /*ae50*/  CS2R R122, SRZ ;  /* 0x00000000007a7805 */ /* 0x001fc6000001ff00 */
[----:B------:R0:W-:Y:S01]  /*ae60*/  STL [R1+0x5f4], R8 ;  /* 0x0005f40801007387 */ /* 0x0001e20000100800 */
[----:B-1----:R-:W-:Y:S02]  /*ae70*/  IADD3 R7, P3, R9, R13, RZ ;  /* 0x0000000d09077210 */ /* 0x002fe40007f7e0ff */
[----:B--2---:R-:W-:-:S03]  /*ae80*/  LEA.HI.X.SX32 R6, R178, R12, 0x1, P2 ;  /* 0x0000000cb2067211 */ /* 0x004fc600010f0eff */
[----:B------:R1:W-:Y:S01]  /*ae90*/  STL [R1+0x6e0], R7 ;  /* 0x0006e00701007387 */ /* 0x0003e20000100800 */
[----:B0-----:R-:W-:-:S03]  /*aea0*/  IADD3 R8, P2, R179, R13, RZ ;  /* 0x0000000db3087210 */ /* 0x001fc60007f5e0ff */
[----:B------:R0:W-:Y:S04]  /*aeb0*/  STL [R1+0x6cc], R6 ;  /* 0x0006cc0601007387 */ /* 0x0001e80000100800 */
[----:B------:R2:W-:Y:S01]  /*aec0*/  STL [R1+0x5c8], R8 ;  /* 0x0005c80801007387 */ /* 0x0005e20000100800 */
[----:B-1----:R-:W-:Y:S02]  /*aed0*/  LEA.HI.X.SX32 R7, R9, R12, 0x1, P4 ;  /* 0x0000000c09077211 */ /* 0x002fe400020f0eff */
[----:B0-----:R-:W-:-:S03]  /*aee0*/  IADD3 R6, P4, R10, R13, RZ ;  /* 0x0000000d0a067210 */ /* 0x001fc60007f9e0ff */
        /* <DEDUP_REMOVED lines=91> */
[----:B------:R-:W-:Y:S02]  /*b4a0*/  CS2R R124, SRZ ;  /* 0x00000000007c7805 */ /* 0x000fe4000001ff00 */
[-C--:B--2---:R-:W-:Y:S01]  /*b4b0*/  IADD3 R8, P0, R129, R13.reuse, RZ ;  /* 0x0000000d81087210 */ /* 0x084fe20007f1e0ff */
        /* <DEDUP_REMOVED lines=19> */
[----:B------:R1:W-:Y:S01]  /*b5f0*/  STL [R1+0x790], R6 ;  /* 0x0007900601007387 */ /* 0x0003e20000100800 */
[----:B------:R-:W-:-:S03]  /*b600*/  CS2R R128, SRZ ;  /* 0x0000000000807805 */ /* 0x000fc6000001ff00 */
[----:B------:R2:W-:Y:S01]  /*b610*/  STL [R1+0x754], R8 ;  /* 0x0007540801007387 */ /* 0x0005e20000100800 */
[----:B0-----:R-:W-:Y:S02]  /*b620*/  LEA R7, P5, R5, R13, 0x6 ;  /* 0x0000000d05077211 */ /* 0x001fe400078a30ff */
[----:B-1----:R-:W-:-:S03]  /*b630*/  LEA.HI.X.SX32 R6, R196, R12, 0x1, P0 ;  /* 0x0000000cc4067211 */ /* 0x002fc600000f0eff */
[----:B------:R0:W-:Y:S01]  /*b640*/  STL [R1+0x6a8], R7 ;  /* 0x0006a80701007387 */ /* 0x0001e20000100800 */
[----:B--2---:R-:W-:-:S03]  /*b650*/  LEA R8, P0, R5, R13, 0x5 ;  /* 0x0000000d05087211 */ /* 0x004fc600078028ff */
[----:B------:R1:W-:Y:S04]  /*b660*/  STL [R1+0x77c], R6 ;  /* 0x00077c0601007387 */ /* 0x0003e80000100800 */
[----:B------:R2:W-:Y:S01]  /*b670*/  STL [R1+0x728], R8 ;  /* 0x0007280801007387 */ /* 0x0005e20000100800 */
[----:B0-----:R-:W-:Y:S02]  /*b680*/  LEA.HI.X.SX32 R7, R130, R12, 0x1, P3 ;  /* 0x0000000c82077211 */ /* 0x001fe400018f0eff */
[----:B-1----:R-:W-:-:S03]  /*b690*/  LEA R6, P3, R5, R13, 0x4 ;  /* 0x0000000d05067211 */ /* 0x002fc600078620ff */
        /* <DEDUP_REMOVED lines=8> */
[----:B--2---:R-:W-:-:S03]  /*b720*/  IADD3 R8, P4, R134, R13, RZ ;  /* 0x0000000d86087210 */ /* 0x004fc60007f9e0ff */
[----:B------:R1:W-:Y:S04]  /*b730*/  STL [R1+0x744], R6 ;  /* 0x0007440601007387 */ /* 0x0003e80000100800 */
[----:B------:R2:W-:Y:S01]  /*b740*/  STL [R1+0x7a0], R8 ;  /* 0x0007a00801007387 */ /* 0x0005e20000100800 */
[-C--:B0-----:R-:W-:Y:S02]  /*b750*/  LEA.HI.X.SX32 R7, R133, R12.reuse, 0x1, P2 ;  /* 0x0000000c85077211 */ /* 0x081fe400010f0eff */
[----:B------:R-:W-:Y:S02]  /*b760*/  CS2R R132, SRZ ;  /* 0x0000000000847805 */ /* 0x000fe4000001ff00 */
[----:B-1----:R-:W-:Y:S01]  /*b770*/  LEA R6, P2, R5, R13, 0x2 ;  /* 0x0000000d05067211 */ /* 0x002fe200078410ff */
[----:B------:R0:W-:Y:S01]  /*b780*/  STL [R1+0x774], R7 ;  /* 0x0007740701007387 */ /* 0x0001e20000100800 */
[----:B--2---:R-:W-:-:S03]  /*b790*/  LEA.HI.X.SX32 R8, R197, R12, 0x1, P1 ;  /* 0x0000000cc5087211 */ /* 0x004fc600008f0eff */
[----:B------:R1:W-:Y:S04]  /*b7a0*/  STL [R1+0x798], R6 ;  /* 0x0007980601007387 */ /* 0x0003e80000100800 */
[----:B------:R2:W-:Y:S01]  /*b7b0*/  STL [R1+0x78c], R8 ;  /* 0x00078c0801007387 */ /* 0x0005e20000100800 */
[-C--:B0-----:R-:W-:Y:S02]  /*b7c0*/  LEA.HI.X.SX32 R7, R198, R12.reuse, 0x1, P5 ;  /* 0x0000000cc6077211 */ /* 0x081fe400028f0eff */
[----:B-1----:R-:W-:-:S03]  /*b7d0*/  LEA.HI.X.SX32 R6, R199, R12, 0x1, P0 ;  /* 0x0000000cc7067211 */ /* 0x002fc600000f0eff */
[----:B------:R0:W-:Y:S01]  /*b7e0*/  STL [R1+0x6a4], R7 ;  /* 0x0006a40701007387 */ /* 0x0001e20000100800 */
[----:B--2---:R-:W-:-:S03]  /*b7f0*/  LEA.HI.X.SX32 R8, R200, R12, 0x1, P3 ;  /* 0x0000000cc8087211 */ /* 0x004fc600018f0eff */
[----:B------:R1:W-:Y:S04]  /*b800*/  STL [R1+0x724], R6 ;  /* 0x0007240601007387 */ /* 0x0003e80000100800 */
[----:B------:R-:W-:Y:S01]  /*b810*/  STL [R1+0x764], R8 ;  /* 0x0007640801007387 */ /* 0x000fe20000100800 */
[-C--:B0-----:R-:W-:Y:S02]  /*b820*/  LEA.HI.X.SX32 R7, R201, R12.reuse, 0x1, P6 ;  /* 0x0000000cc9077211 */ /* 0x081fe400030f0eff */
[----:B-1----:R-:W-:-:S03]  /*b830*/  LEA.HI.X.SX32 R6, R5, R12, 0x1, P4 ;  /* 0x0000000c05067211 */ /* 0x002fc600020f0eff */
[----:B------:R0:W-:Y:S01]  /*b840*/  STL [R1+0x784], R7 ;  /* 0x0007840701007387 */ /* 0x0001e20000100800 */
[----:B------:R-:W-:Y:S02]  /*b850*/  LEA.HI.X.SX32 R5, R134, R12, 0x1, P2 ;  /* 0x0000000c86057211 */ /* 0x000fe400010f0eff */
[----:B------:R-:W-:Y:S01]  /*b860*/  CS2R R134, SRZ ;  /* 0x0000000000867805 */ /* 0x000fe2000001ff00 */
[----:B------:R1:W-:Y:S04]  /*b870*/  STL [R1+0x79c], R6 ;  /* 0x00079c0601007387 */ /* 0x0003e80000100800 */
[----:B------:R2:W-:Y:S01]  /*b880*/  STL [R1+0x794], R5 ;  /* 0x0007940501007387 */ /* 0x0005e20000100800 */
[C---:B0-----:R-:W-:Y:S02]  /*b890*/  LOP3.LUT R7, R3.reuse, 0x20, RZ, 0x3c, !PT ;  /* 0x0000002003077812 */ /* 0x041fe400078e3cff */
[----:B-1----:R-:W-:-:S02]  /*b8a0*/  LOP3.LUT R6, R3, 0x30, RZ, 0x3c, !PT ;  /* 0x0000003003067812 */ /* 0x002fc400078e3cff */
[----:B--2---:R-:W-:-:S05]  /*b8b0*/  LOP3.LUT R5, R3, 0x10, RZ, 0x3c, !PT ;  /* 0x0000001003057812 */ /* 0x004fca00078e3cff */
[----:B------:R0:W-:Y:S04]  /*b8c0*/  STL [R1+0x7ec], R5 ;  /* 0x0007ec0501007387 */ /* 0x0001e80000100800 */
[----:B------:R1:W-:Y:S04]  /*b8d0*/  STL [R1+0x7e8], R7 ;  /* 0x0007e80701007387 */ /* 0x0003e80000100800 */
[----:B------:R2:W-:Y:S01]  /*b8e0*/  STL [R1+0x7e4], R6 ;  /* 0x0007e40601007387 */ /* 0x0005e20000100800 */
[C---:B0-----:R-:W-:Y:S02]  /*b8f0*/  LOP3.LUT R5, R3.reuse, 0x40, RZ, 0x3c, !PT ;  /* 0x0000004003057812 */ /* 0x041fe400078e3cff */
[----:B-1----:R-:W-:-:S03]  /*b900*/  LOP3.LUT R7, R3, 0x50, RZ, 0x3c, !PT ;  /* 0x0000005003077812 */ /* 0x002fc600078e3cff */
[----:B------:R0:W-:Y:S01]  /*b910*/  STL [R1+0x7e0], R5 ;  /* 0x0007e00501007387 */ /* 0x0001e20000100800 */
[----:B--2---:R-:W-:-:S03]  /*b920*/  LOP3.LUT R6, R3, 0x60, RZ, 0x3c, !PT ;  /* 0x0000006003067812 */ /* 0x004fc600078e3cff */
[----:B------:R1:W-:Y:S04]  /*b930*/  STL [R1+0x7dc], R7 ;  /* 0x0007dc0701007387 */ /* 0x0003e80000100800 */
[----:B------:R2:W-:Y:S01]  /*b940*/  STL [R1+0x7d8], R6 ;  /* 0x0007d80601007387 */ /* 0x0005e20000100800 */
[----:B0-----:R-:W-:Y:S02]  /*b950*/  LOP3.LUT R5, R3, 0x70, RZ, 0x3c, !PT ;  /* 0x0000007003057812 */ /* 0x001fe400078e3cff */
[----:B-1----:R-:W-:-:S03]  /*b960*/  LOP3.LUT R7, R2, 0x20, RZ, 0x3c, !PT ;  /* 0x0000002002077812 */ /* 0x002fc600078e3cff */
[----:B------:R0:W-:Y:S01]  /*b970*/  STL [R1+0x7d4], R5 ;  /* 0x0007d40501007387 */ /* 0x0001e20000100800 */
[----:B--2---:R-:W-:-:S03]  /*b980*/  LOP3.LUT R6, R2, 0x40, RZ, 0x3c, !PT ;  /* 0x0000004002067812 */ /* 0x004fc600078e3cff */
[----:B------:R1:W-:Y:S04]  /*b990*/  STL [R1+0x7cc], R7 ;  /* 0x0007cc0701007387 */ /* 0x0003e80000100800 */
[----:B------:R1:W-:Y:S01]  /*b9a0*/  STL [R1+0x7c8], R6 ;  /* 0x0007c80601007387 */ /* 0x0003e20000100800 */
[----:B0-----:R-:W-:-:S05]  /*b9b0*/  LOP3.LUT R5, R2, 0x60, RZ, 0x3c, !PT ;  /* 0x0000006002057812 */ /* 0x001fca00078e3cff */
[----:B------:R1:W-:Y:S02]  /*b9c0*/  STL [R1+0x7c4], R5 ;  /* 0x0007c40501007387 */ /* 0x0003e40000100800 */
.L_x_1:
[----:B------:R-:W2:Y:S01]  /*b9d0*/  LDL R153, [R1+0x790] ;  /* 0x0007900001997983 */ /* 0x000ea20000100800 */
[----:B-1----:R-:W0:Y:S03]  /*b9e0*/  LDC R5, c[0x0][0x230] ;  /* 0x00008c00ff057b82 */ /* 0x002e260000000800 */
[----:B------:R1:W-:Y:S04]  /*b9f0*/  STL [R1+0xaec], R24 ;  /* 0x000aec1801007387 */ /* 0x0003e80000100800 */
[----:B-1----:R-:W3:Y:S04]  /*ba00*/  LDL R24, [R1+0x7a0] ;  /* 0x0007a00001187983 */ /* 0x002ee80000100800 */
[----:B------:R1:W-:Y:S04]  /*ba10*/  STL [R1+0xae8], R25 ;  /* 0x000ae81901007387 */ /* 0x0003e80000100800 */
[----:B-1----:R-:W4:Y:S04]  /*ba20*/  LDL R25, [R1+0x78c] ;  /* 0x00078c0001197983 */ /* 0x002f280000100800 */
[----:B------:R1:W-:Y:S04]  /*ba30*/  STL [R1+0xae4], R249 ;  /* 0x000ae4f901007387 */ /* 0x0003e80000100800 */
[----:B-1----:R-:W2:Y:S04]  /*ba40*/  LDL R249, [R1+0x798] ;  /* 0x0007980001f97983 */ /* 0x002ea80000100800 */
[----:B------:R1:W-:Y:S04]  /*ba50*/  STL [R1+0xae0], R248 ;  /* 0x000ae0f801007387 */ /* 0x0003e80000100800 */
[----:B-1----:R-:W4:Y:S04]  /*ba60*/  LDL R248, [R1+0x794] ;  /* 0x0007940001f87983 */ /* 0x002f280000100800 */
[----:B------:R1:W-:Y:S04]  /*ba70*/  STL [R1+0x8d8], R141 ;  /* 0x0008d88d01007387 */ /* 0x0003e80000100800 */
[----:B-1----:R-:W2:Y:S01]  /*ba80*/  LDL R141, [R1+0x79c] ;  /* 0x00079c00018d7983 */ /* 0x002ea20000100800 */
[----:B0-----:R-:W-:-:S03]  /*ba90*/  IMAD R5, R235, -0x40, R5 ;  /* 0xffffffc0eb057824 */ /* 0x001fc600078e0205 */
[----:B------:R-:W-:Y:S02]  /*baa0*/  STL [R1+0x8d4], R142 ;  /* 0x0008d48e01007387 */ /* 0x000fe40000100800 */
[C---:B------:R-:W-:Y:S02]  /*bab0*/  ISETP.GT.AND P0, PT, R5.reuse, RZ, PT ;  /* 0x000000ff0500720c */ /* 0x040fe40003f04270 */
[----:B------:R-:W-:Y:S04]  /*bac0*/  STL [R1+0x8d0], R143 ;  /* 0x0008d08f01007387 */ /* 0x000fe80000100800 */
        /* <DEDUP_REMOVED lines=8> */
[----:B------:R0:W-:Y:S01]  /*bb50*/  STL [R1+0x8a4], R0 ;  /* 0x0008a40001007387 */ /* 0x0001e20000100800 */
[----:B------:R-:W-:Y:S01]  /*bb60*/  ISETP.GT.AND P2, PT, R5, 0x1, PT ;  /* 0x000000010500780c */ /* 0x000fe20003f44270 */
[----:B------:R-:W-:-:S02]  /*bb70*/  @P0 IMAD.MOV.U32 R7, RZ, RZ, R12 ;  /* 0x000000ffff070224 */ /* 0x000fc400078e000c */
[----:B0-----:R-:W4:Y:S01]  /*bb80*/  LDL.LU R0, [R1+0x780] ;  /* 0x0007800001007983 */ /* 0x001f220000300800 */
[----:B------:R-:W-:Y:S01]  /*bb90*/  PRMT R171, RZ, 0x7610, R171 ;  /* 0x00007610ffab7816 */ /* 0x000fe200000000ab */
[----:B------:R-:W-:Y:S01]  /*bba0*/  @P0 IMAD.MOV.U32 R6, RZ, RZ, R13 ;  /* 0x000000ffff060224 */ /* 0x000fe200078e000d */
[C---:B------:R-:W-:Y:S01]  /*bbb0*/  ISETP.GT.AND P3, PT, R5.reuse, 0x2, PT ;  /* 0x000000020500780c */ /* 0x040fe20003f64270 */
[----:B-----5:R-:W-:Y:S01]  /*bbc0*/  STL [R1+0x7f4], R4 ;  /* 0x0007f40401007387 */ /* 0x020fe20000100800 */
[----:B------:R-:W-:-:S03]  /*bbd0*/  ISETP.GT.AND P4, PT, R5, 0x3, PT ;  /* 0x000000030500780c */ /* 0x000fc60003f84270 */
[----:B------:R-:W-:Y:S04]  /*bbe0*/  STL [R1+0x8ac], R235 ;  /* 0x0008aceb01007387 */ /* 0x000fe80000100800 */
[----:B------:R0:W-:Y:S04]  /*bbf0*/  STL [R1+0x8a8], R12 ;  /* 0x0008a80c01007387 */ /* 0x0001e80000100800 */
[----:B------:R3:W4:Y:S04]  /*bc00*/  @P0 LDG.E.U16 R171, desc[UR16][R6.64] ;  /* 0x0000001006ab0981 */ /* 0x000728000c1e1500 */
[----:B0-----:R-:W4:Y:S04]  /*bc10*/  LDL.LU R12, [R1+0x788] ;  /* 0x00078800010c7983 */ /* 0x001f280000300800 */
[----:B------:R-:W4:Y:S04]  /*bc20*/  LDL R145, [R1+0x784] ;  /* 0x0007840001917983 */ /* 0x000f280000100800 */
[----:B------:R-:W4:Y:S04]  /*bc30*/  LDL R144, [R1+0x77c] ;  /* 0x00077c0001907983 */ /* 0x000f280000100800 */
[----:B------:R-:W4:Y:S01]  /*bc40*/  LDL R143, [R1+0x774] ;  /* 0x00077400018f7983 */ /* 0x000f220000100800 */
[----:B------:R-:W-:-:S02]  /*bc50*/  PRMT R182, RZ, 0x7610, R182 ;  /* 0x00007610ffb67816 */ /* 0x000fc400000000b6 */
[----:B------:R-:W-:Y:S01]  /*bc60*/  PRMT R192, RZ, 0x7610, R192 ;  /* 0x00007610ffc07816 */ /* 0x000fe200000000c0 */
[----:B------:R-:W4:Y:S04]  /*bc70*/  LDL R142, [R1+0x76c] ;  /* 0x00076c00018e7983 */ /* 0x000f280000100800 */
[----:B------:R-:W4:Y:S01]  /*bc80*/  LDL R4, [R1+0x768] ;  /* 0x0007680001047983 */ /* 0x000f220000100800 */
[----:B---3--:R-:W-:Y:S02]  /*bc90*/  @P2 IMAD.MOV.U32 R6, RZ, RZ, R24 ;  /* 0x000000ffff062224 */ /* 0x008fe400078e0018 */
[----:B--2---:R-:W-:Y:S01]  /*bca0*/  @P2 IMAD.MOV.U32 R7, RZ, RZ, R141 ;  /* 0x000000ffff072224 */ /* 0x004fe200078e008d */
[----:B------:R-:W2:Y:S04]  /*bcb0*/  LDL R24, [R1+0x778] ;  /* 0x0007780001187983 */ /* 0x000ea80000100800 */
[----:B------:R0:W3:Y:S04]  /*bcc0*/  @P2 LDG.E.U16 R182, desc[UR16][R6.64] ;  /* 0x0000001006b62981 */ /* 0x0000e8000c1e1500 */
[----:B------:R-:W3:Y:S01]  /*bcd0*/  LDL R141, [R1+0x770] ;  /* 0x00077000018d7983 */ /* 0x000ee20000100800 */
[----:B------:R-:W-:-:S02]  /*bce0*/  ISETP.GT.AND P1, PT, R5, 0x4, PT ;  /* 0x000000040500780c */ /* 0x000fc40003f24270 */
[----:B------:R-:W-:Y:S01]  /*bcf0*/  PRMT R196, RZ, 0x7610, R196 ;  /* 0x00007610ffc47816 */ /* 0x000fe200000000c4 */
[----:B------:R-:W3:Y:S01]  /*bd00*/  LDL R147, [R1+0x6fc] ;  /* 0x0006fc0001937983 */ /* 0x000ee20000100800 */
[----:B0-----:R-:W-:Y:S02]  /*bd10*/  @P3 IMAD.MOV.U32 R6, RZ, RZ, R249 ;  /* 0x000000ffff063224 */ /* 0x001fe400078e00f9 */
[----:B----4-:R-:W-:Y:S01]  /*bd20*/  @P3 IMAD.MOV.U32 R7, RZ, RZ, R248 ;  /* 0x000000ffff073224 */ /* 0x010fe200078e00f8 */
[----:B------:R-:W-:Y:S01]  /*bd30*/  ISETP.GT.AND P0, PT, R5, 0x5, PT ;  /* 0x000000050500780c */ /* 0x000fe20003f04270 */
[----:B------:R-:W4:Y:S04]  /*bd40*/  LDL R146, [R1+0x700] ;  /* 0x0007000001927983 */ /* 0x000f280000100800 */
[----:B------:R0:W4:Y:S02]  /*bd50*/  @P3 LDG.E.U16 R192, desc[UR16][R6.64] ;  /* 0x0000001006c03981 */ /* 0x000124000c1e1500 */
[----:B0-----:R-:W-:-:S02]  /*bd60*/  @P4 IMAD.MOV.U32 R7, RZ, RZ, R25 ;  /* 0x000000ffff074224 */ /* 0x001fc400078e0019 */
[----:B------:R-:W4:Y:S01]  /*bd70*/  LDL R25, [R1+0x764] ;  /* 0x0007640001197983 */ /* 0x000f220000100800 */
[----:B------:R-:W-:Y:S01]  /*bd80*/  @P4 IMAD.MOV.U32 R6, RZ, RZ, R153 ;  /* 0x000000ffff064224 */ /* 0x000fe200078e0099 */
[----:B------:R-:W-:Y:S02]  /*bd90*/  PRMT R200, RZ, 0x7610, R200 ;  /* 0x00007610ffc87816 */ /* 0x000fe400000000c8 */
[C---:B------:R-:W-:Y:S02]  /*bda0*/  ISETP.GT.AND P2, PT, R5.reuse, 0x6, PT ;  /* 0x000000060500780c */ /* 0x040fe40003f44270 */
[----:B------:R0:W4:Y:S01]  /*bdb0*/  @P4 LDG.E.U16 R196, desc[UR16][R6.64] ;  /* 0x0000001006c44981 */ /* 0x000122000c1e1500 */
[----:B------:R-:W-:Y:S02]  /*bdc0*/  PRMT R208, RZ, 0x7610, R208 ;  /* 0x00007610ffd07816 */ /* 0x000fe400000000d0 */
[C---:B------:R-:W-:Y:S02]  /*bdd0*/  ISETP.GT.AND P3, PT, R5.reuse, 0x7, PT ;  /* 0x000000070500780c */ /* 0x040fe40003f64270 */
[----:B------:R-:W-:-:S02]  /*bde0*/  ISETP.GT.AND P4, PT, R5, 0x8, PT ;  /* 0x000000080500780c */ /* 0x000fc40003f84270 */
[----:B------:R-:W-:Y:S02]  /*bdf0*/  PRMT R221, RZ, 0x7610, R221 ;  /* 0x00007610ffdd7816 */ /* 0x000fe400000000dd */
[----:B------:R-:W-:Y:S01]  /*be00*/  PRMT R238, RZ, 0x7610, R238 ;  /* 0x00007610ffee7816 */ /* 0x000fe200000000ee */
[----:B0-----:R-:W-:Y:S02]  /*be10*/  @P1 IMAD.MOV.U32 R6, RZ, RZ, R12 ;  /* 0x000000ffff061224 */ /* 0x001fe400078e000c */
[----:B------:R-:W-:Y:S02]  /*be20*/  @P1 IMAD.MOV.U32 R7, RZ, RZ, R145 ;  /* 0x000000ffff071224 */ /* 0x000fe400078e0091 */
[----:B------:R-:W4:Y:S04]  /*be30*/  LDL R145, [R1+0x754] ;  /* 0x0007540001917983 */ /* 0x000f280000100800 */
[----:B------:R0:W4:Y:S02]  /*be40*/  @P1 LDG.E.U16 R200, desc[UR16][R6.64] ;  /* 0x0000001006c81981 */ /* 0x000124000c1e1500 */
[----:B0-----:R-:W-:-:S02]  /*be50*/  @P0 IMAD.MOV.U32 R6, RZ, RZ, R0 ;  /* 0x000000ffff060224 */ /* 0x001fc400078e0000 */
[----:B------:R-:W-:Y:S02]  /*be60*/  @P0 IMAD.MOV.U32 R7, RZ, RZ, R144 ;  /* 0x000000ffff070224 */ /* 0x000fe400078e0090 */
[----:B------:R-:W4:Y:S04]  /*be70*/  LDL R144, [R1+0x758] ;  /* 0x0007580001907983 */ /* 0x000f280000100800 */
[----:B------:R0:W4:Y:S02]  /*be80*/  @P0 LDG.E.U16 R208, desc[UR16][R6.64] ;  /* 0x0000001006d00981 */ /* 0x000124000c1e1500 */
[----:B0-----:R-:W-:Y:S02]  /*be90*/  @P2 IMAD.MOV.U32 R7, RZ, RZ, R143 ;  /* 0x000000ffff072224 */ /* 0x001fe400078e008f */
[----:B------:R-:W4:Y:S01]  /*bea0*/  LDL R143, [R1+0x75c] ;  /* 0x00075c00018f7983 */ /* 0x000f220000100800 */
[----:B--2---:R-:W-:-:S03]  /*beb0*/  @P2 IMAD.MOV.U32 R6, RZ, RZ, R24 ;  /* 0x000000ffff062224 */ /* 0x004fc600078e0018 */
[----:B------:R-:W2:Y:S04]  /*bec0*/  LDL R24, [R1+0x760] ;  /* 0x0007600001187983 */ /* 0x000ea80000100800 */
[----:B------:R3:W2:Y:S02]  /*bed0*/  @P2 LDG.E.U16 R221, desc[UR16][R6.64] ;  /* 0x0000001006dd2981 */ /* 0x0006a4000c1e1500 */
[----:B---3--:R-:W-:Y:S02]  /*bee0*/  @P3 IMAD.MOV.U32 R6, RZ, RZ, R141 ;  /* 0x000000ffff063224 */ /* 0x008fe400078e008d */
[----:B------:R-:W-:Y:S01]  /*bef0*/  @P3 IMAD.MOV.U32 R7, RZ, RZ, R142 ;  /* 0x000000ffff073224 */ /* 0x000fe200078e008e */
[----:B------:R-:W3:Y:S04]  /*bf00*/  LDL R141, [R1+0x750] ;  /* 0x00075000018d7983 */ /* 0x000ee80000100800 */
[----:B------:R-:W3:Y:S04]  /*bf10*/  LDL R142, [R1+0x74c] ;  /* 0x00074c00018e7983 */ /* 0x000ee80000100800 */
[----:B------:R4:W3:Y:S02]  /*bf20*/  @P3 LDG.E.U16 R238, desc[UR16][R6.64] ;  /* 0x0000001006ee3981 */ /* 0x0008e4000c1e1500 */
[----:B----4-:R-:W-:-:S02]  /*bf30*/  @P4 IMAD.MOV.U32 R7, RZ, RZ, R25 ;  /* 0x000000ffff074224 */ /* 0x010fc400078e0019 */
[----:B------:R-:W4:Y:S01]  /*bf40*/  LDL R25, [R1+0x744] ;  /* 0x0007440001197983 */ /* 0x000f220000100800 */
[----:B------:R-:W-:-:S03]  /*bf50*/  @P4 IMAD.MOV.U32 R6, RZ, RZ, R4 ;  /* 0x000000ffff064224 */ /* 0x000fc600078e0004 */
[----:B------:R-:W4:Y:S01]  /*bf60*/  LDL R4, [R1+0x748] ;  /* 0x0007480001047983 */ /* 0x000f220000100800 */
[C---:B------:R-:W-:Y:S02]  /*bf70*/  ISETP.GT.AND P1, PT, R5.reuse, 0x9, PT ;  /* 0x000000090500780c */ /* 0x040fe40003f24270 */
[----:B------:R-:W-:Y:S02]  /*bf80*/  PRMT R165, RZ, 0x7610, R165 ;  /* 0x00007610ffa57816 */ /* 0x000fe400000000a5 */
[C---:B------:R-:W-:Y:S02]  /*bf90*/  ISETP.GT.AND P0, PT, R5.reuse, 0xa, PT ;  /* 0x0000000a0500780c */ /* 0x040fe40003f04270 */
[----:B------:R-:W-:Y:S02]  /*bfa0*/  PRMT R170, RZ, 0x7610, R170 ;  /* 0x00007610ffaa7816 */ /* 0x000fe400000000aa */
[----:B------:R0:W4:Y:S01]  /*bfb0*/  @P4 LDG.E.U16 R165, desc[UR16][R6.64] ;  /* 0x0000001006a54981 */ /* 0x000122000c1e1500 */
[----:B------:R-:W-:-:S02]  /*bfc0*/  ISETP.GT.AND P2, PT, R5, 0xb, PT ;  /* 0x0000000b0500780c */ /* 0x000fc40003f44270 */
[----:B------:R-:W-:Y:S02]  /*bfd0*/  PRMT R188, RZ, 0x7610, R188 ;  /* 0x00007610ffbc7816 */ /* 0x000fe400000000bc */
[----:B------:R-:W-:Y:S02]  /*bfe0*/  ISETP.GT.AND P3, PT, R5, 0xc, PT ;  /* 0x0000000c0500780c */ /* 0x000fe40003f64270 */
[----:B------:R-:W-:Y:S01]  /*bff0*/  PRMT R194, RZ, 0x7610, R194 ;  /* 0x00007610ffc27816 */ /* 0x000fe200000000c2 */
[----:B0-----:R-:W-:Y:S02]  /*c000*/  @P1 IMAD.MOV.U32 R7, RZ, RZ, R143 ;  /* 0x000000ffff071224 */ /* 0x001fe400078e008f */
[----:B------:R-:W4:Y:S01]  /*c010*/  LDL R143, [R1+0x73c] ;  /* 0x00073c00018f7983 */ /* 0x000f220000100800 */
[----:B--2---:R-:W-:-:S03]  /*c020*/  @P1 IMAD.MOV.U32 R6, RZ, RZ, R24 ;  /* 0x000000ffff061224 */ /* 0x004fc600078e0018 */
[----:B------:R-:W2:Y:S04]  /*c030*/  LDL R24, [R1+0x740] ;  /* 0x0007400001187983 */ /* 0x000ea80000100800 */
[----:B------:R0:W2:Y:S02]  /*c040*/  @P1 LDG.E.U16 R170, desc[UR16][R6.64] ;  /* 0x0000001006aa1981 */ /* 0x0000a4000c1e1500 */
[----:B0-----:R-:W-:Y:S02]  /*c050*/  @P0 IMAD.MOV.U32 R6, RZ, RZ, R144 ;  /* 0x000000ffff060224 */ /* 0x001fe400078e0090 */
[----:B------:R-:W-:Y:S01]  /*c060*/  @P0 IMAD.MOV.U32 R7, RZ, RZ, R145 ;  /* 0x000000ffff070224 */ /* 0x000fe200078e0091 */
[----:B------:R-:W-:Y:S01]  /*c070*/  ISETP.GT.AND P4, PT, R5, 0xd, PT ;  /* 0x0000000d0500780c */ /* 0x000fe20003f84270 */
[----:B------:R-:W2:Y:S04]  /*c080*/  LDL R145, [R1+0x724] ;  /* 0x0007240001917983 */ /* 0x000ea80000100800 */
[----:B------:R3:W2:Y:S01]  /*c090*/  @P0 LDG.E.U16 R188, desc[UR16][R6.64] ;  /* 0x0000001006bc0981 */ /* 0x0006a2000c1e1500 */
[----:B------:R-:W-:-:S03]  /*c0a0*/  PRMT R198, RZ, 0x7610, R198 ;  /* 0x00007610ffc67816 */ /* 0x000fc600000000c6 */
[----:B------:R-:W2:Y:S01]  /*c0b0*/  LDL R144, [R1+0x728] ;  /* 0x0007280001907983 */ /* 0x000ea20000100800 */
        /* <DEDUP_REMOVED lines=9> */
[----:B------:R-:W-:-:S03]  /*c150*/  ISETP.GT.AND P1, PT, R5, 0xe, PT ;  /* 0x0000000e0500780c */ /* 0x000fc60003f24270 */
[----:B------:R0:W4:Y:S01]  /*c160*/  @P3 LDG.E.U16 R198, desc[UR16][R6.64] ;  /* 0x0000001006c63981 */ /* 0x000122000c1e1500 */
        /* <DEDUP_REMOVED lines=8> */
[----:B---3--:R-:W-:Y:S02]  /*c1f0*/  @P1 IMAD.MOV.U32 R6, RZ, RZ, R141 ;  /* 0x000000ffff061224 */ /* 0x008fe400078e008d */
[----:B------:R-:W3:Y:S01]  /*c200*/  LDL R141, [R1+0x718] ;  /* 0x00071800018d7983 */ /* 0x000ee20000100800 */
[----:B------:R-:W-:-:S03]  /*c210*/  @P1 IMAD.MOV.U32 R7, RZ, RZ, R142 ;  /* 0x000000ffff071224 */ /* 0x000fc600078e008e */
[----:B------:R-:W3:Y:S04]  /*c220*/  LDL R142, [R1+0x714] ;  /* 0x00071400018e7983 */ /* 0x000ee80000100800 */
[----:B------:R4:W3:Y:S02]  /*c230*/  @P1 LDG.E.U16 R212, desc[UR16][R6.64] ;  /* 0x0000001006d41981 */ /* 0x0008e4000c1e1500 */
[----:B----4-:R-:W-:Y:S02]  /*c240*/  @P0 IMAD.MOV.U32 R7, RZ, RZ, R25 ;  /* 0x000000ffff070224 */ /* 0x010fe400078e0019 */
        /* <DEDUP_REMOVED lines=8> */
[----:B------:R-:W-:-:S04]  /*c2d0*/  ISETP.GT.AND P4, PT, R5, 0x12, PT ;  /* 0x000000120500780c */ /* 0x000fc80003f84270 */
[----:B0-----:R-:W-:Y:S02]  /*c2e0*/  @P2 IMAD.MOV.U32 R6, RZ, RZ, R144 ;  /* 0x000000ffff062224 */ /* 0x001fe400078e0090 */
[----:B------:R-:W-:Y:S01]  /*c2f0*/  @P2 IMAD.MOV.U32 R7, RZ, RZ, R145 ;  /* 0x000000ffff072224 */ /* 0x000fe200078e0091 */
[----:B------:R-:W-:Y:S01]  /*c300*/  PRMT R164, RZ, 0x7610, R164 ;  /* 0x00007610ffa47816 */ /* 0x000fe200000000a4 */
[----:B------:R-:W4:Y:S04]  /*c310*/  LDL R145, [R1+0x6e4] ;  /* 0x0006e40001917983 */ /* 0x000f280000100800 */
[----:B------:R0:W4:Y:S01]  /*c320*/  @P2 LDG.E.U16 R158, desc[UR16][R6.64] ;  /* 0x00000010069e2981 */ /* 0x000122000c1e1500 */
[----:B------:R-:W-:Y:S02]  /*c330*/  ISETP.GT.AND P1, PT, R5, 0x13, PT ;  /* 0x000000130500780c */ /* 0x000fe40003f24270 */
[----:B------:R-:W-:Y:S01]  /*c340*/  PRMT R177, RZ, 0x7610, R177 ;  /* 0x00007610ffb17816 */ /* 0x000fe200000000b1 */
[----:B------:R-:W4:Y:S01]  /*c350*/  LDL R144, [R1+0x6e8] ;  /* 0x0006e80001907983 */ /* 0x000f220000100800 */
[----:B0-----:R-:W-:-:S03]  /*c360*/  @P3 IMAD.MOV.U32 R7, RZ, RZ, R143 ;  /* 0x000000ffff073224 */ /* 0x001fc600078e008f */
        /* <DEDUP_REMOVED lines=19> */
[----:B------:R-:W-:Y:S02]  /*c4a0*/  ISETP.GT.AND P4, PT, R5, 0x17, PT ;  /* 0x000000170500780c */ /* 0x000fe40003f84270 */
[----:B------:R-:W-:Y:S02]  /*c4b0*/  PRMT R199, RZ, 0x7610, R199 ;  /* 0x00007610ffc77816 */ /* 0x000fe400000000c7 */
[----:B------:R-:W-:Y:S01]  /*c4c0*/  PRMT R207, RZ, 0x7610, R207 ;  /* 0x00007610ffcf7816 */ /* 0x000fe200000000cf */
[----:B0-----:R-:W-:Y:S02]  /*c4d0*/  @P0 IMAD.MOV.U32 R7, RZ, RZ, R143 ;  /* 0x000000ffff070224 */ /* 0x001fe400078e008f */
[----:B------:R-:W4:Y:S01]  /*c4e0*/  LDL R143, [R1+0x6dc] ;  /* 0x0006dc00018f7983 */ /* 0x000f220000100800 */
[----:B--2---:R-:W-:-:S03]  /*c4f0*/  @P0 IMAD.MOV.U32 R6, RZ, RZ, R24 ;  /* 0x000000ffff060224 */ /* 0x004fc600078e0018 */
[----:B------:R-:W2:Y:S04]  /*c500*/  LDL R24, [R1+0x6e0] ;  /* 0x0006e00001187983 */ /* 0x000ea80000100800 */
[----:B------:R0:W2:Y:S02]  /*c510*/  @P0 LDG.E.U16 R195, desc[UR16][R6.64] ;  /* 0x0000001006c30981 */ /* 0x0000a4000c1e1500 */
[----:B0-----:R-:W-:Y:S02]  /*c520*/  @P2 IMAD.MOV.U32 R6, RZ, RZ, R146 ;  /* 0x000000ffff062224 */ /* 0x001fe400078e0092 */
[----:B------:R-:W-:-:S05]  /*c530*/  @P2 IMAD.MOV.U32 R7, RZ, RZ, R147 ;  /* 0x000000ffff072224 */ /* 0x000fca00078e0093 */
        /* <DEDUP_REMOVED lines=18> */
[----:B------:R-:W4:Y:S04]  /*c660*/  LDL R144, [R1+0x6c8] ;  /* 0x0006c80001907983 */ /* 0x000f280000100800 */
[----:B------:R-:W4:Y:S04]  /*c670*/  LDL R145, [R1+0x6c4] ;  /* 0x0006c40001917983 */ /* 0x000f280000100800 */
[----:B------:R0:W4:Y:S01]  /*c680*/  @P0 LDG.E.U16 R152, desc[UR16][R6.64] ;  /* 0x0000001006980981 */ /* 0x000122000c1e1500 */
[----:B------:R-:W-:-:S02]  /*c690*/  PRMT R159, RZ, 0x7610, R159 ;  /* 0x00007610ff9f7816 */ /* 0x000fc4000000009f */
        /* <DEDUP_REMOVED lines=16> */
[----:B------:R-:W-:Y:S02]  /*c7a0*/  PRMT R169, RZ, 0x7610, R169 ;  /* 0x00007610ffa97816 */ /* 0x000fe400000000a9 */
[----:B------:R-:W-:-:S04]  /*c7b0*/  ISETP.GT.AND P1, PT, R5, 0x1c, PT ;  /* 0x0000001c0500780c */ /* 0x000fc80003f24270 */
[----:B------:R0:W4:Y:S01]  /*c7c0*/  @P0 LDG.E.U16 R169, desc[UR16][R6.64] ;  /* 0x0000001006a90981 */ /* 0x000122000c1e1500 */
[----:B------:R-:W-:Y:S02]  /*c7d0*/  ISETP.GT.AND P0, PT, R5, 0x1d, PT ;  /* 0x0000001d0500780c */ /* 0x000fe40003f04270 */
[----:B------:R-:W-:Y:S02]  /*c7e0*/  PRMT R190, RZ, 0x7610, R190 ;  /* 0x00007610ffbe7816 */ /* 0x000fe400000000be */
[----:B------:R-:W-:-:S04]  /*c7f0*/  PRMT R197, RZ, 0x7610, R197 ;  /* 0x00007610ffc57816 */ /* 0x000fc800000000c5 */
[----:B0-----:R-:W-:Y:S02]  /*c800*/  @P1 IMAD.MOV.U32 R6, RZ, RZ, R144 ;  /* 0x000000ffff061224 */ /* 0x001fe400078e0090 */
[----:B------:R-:W4:Y:S01]  /*c810*/  LDL R144, [R1+0x6a8] ;  /* 0x0006a80001907983 */ /* 0x000f220000100800 */
[----:B------:R-:W-:-:S03]  /*c820*/  @P1 IMAD.MOV.U32 R7, RZ, RZ, R145 ;  /* 0x000000ffff071224 */ /* 0x000fc600078e0091 */
[----:B------:R-:W4:Y:S04]  /*c830*/  LDL R145, [R1+0x6a4] ;  /* 0x0006a40001917983 */ /* 0x000f280000100800 */
[----:B------:R0:W4:Y:S01]  /*c840*/  @P1 LDG.E.U16 R190, desc[UR16][R6.64] ;  /* 0x0000001006be1981 */ /* 0x000122000c1e1500 */
[----:B------:R-:W-:Y:S02]  /*c850*/  ISETP.GT.AND P1, PT, R5, 0x1e, PT ;  /* 0x0000001e0500780c */ /* 0x000fe40003f24270 */
[----:B------:R-:W-:Y:S01]  /*c860*/  PRMT R201, RZ, 0x7610, R201 ;  /* 0x00007610ffc97816 */ /* 0x000fe200000000c9 */
[----:B0-----:R-:W-:Y:S02]  /*c870*/  @P0 IMAD.MOV.U32 R7, RZ, RZ, R143 ;  /* 0x000000ffff070224 */ /* 0x001fe400078e008f */
[----:B------:R-:W4:Y:S01]  /*c880*/  LDL R143, [R1+0x69c] ;  /* 0x00069c00018f7983 */ /* 0x000f220000100800 */
[----:B--2---:R-:W-:-:S03]  /*c890*/  @P0 IMAD.MOV.U32 R6, RZ, RZ, R24 ;  /* 0x000000ffff060224 */ /* 0x004fc600078e0018 */
[----:B------:R-:W2:Y:S04]  /*c8a0*/  LDL R24, [R1+0x6a0] ;  /* 0x0006a00001187983 */ /* 0x000ea80000100800 */
[----:B------:R3:W2:Y:S01]  /*c8b0*/  @P0 LDG.E.U16 R197, desc[UR16][R6.64] ;  /* 0x0000001006c50981 */ /* 0x0006a2000c1e1500 */
[----:B------:R-:W-:Y:S01]  /*c8c0*/  ISETP.GT.AND P0, PT, R5, 0x1f, PT ;  /* 0x0000001f0500780c */ /* 0x000fe20003f04270 */
        /* <DEDUP_REMOVED lines=69> */
[----:B------:R-:W-:-:S06]  /*cd20*/  PRMT R180, RZ, 0x7610, R180 ;  /* 0x00007610ffb47816 */ /* 0x000fcc00000000b4 */
[----:B0-----:R-:W-:Y:S02]  /*cd30*/  @P1 IMAD.MOV.U32 R6, RZ, RZ, R144 ;  /* 0x000000ffff061224 */ /* 0x001fe400078e0090 */
[----:B------:R-:W4:Y:S01]  /*cd40*/  LDL R144, [R1+0x678] ;  /* 0x0006780001907983 */ /* 0x000f220000100800 */
[----:B------:R-:W-:-:S03]  /*cd50*/  @P1 IMAD.MOV.U32 R7, RZ, RZ, R145 ;  /* 0x000000ffff071224 */ /* 0x000fc600078e0091 */
[----:B------:R-:W4:Y:S04]  /*cd60*/  LDL R145, [R1+0x674] ;  /* 0x0006740001917983 */ /* 0x000f280000100800 */
[----:B------:R0:W4:Y:S01]  /*cd70*/  @P1 LDG.E.U16 R180, desc[UR16][R6.64] ;  /* 0x0000001006b41981 */ /* 0x000122000c1e1500 */
[C---:B------:R-:W-:Y:S02]  /*cd80*/  ISETP.GT.AND P1, PT, R5.reuse, 0x31, PT ;  /* 0x000000310500780c */ /* 0x040fe40003f24270 */
[----:B------:R-:W-:Y:S02]  /*cd90*/  PRMT R17, RZ, 0x7610, R17 ;  /* 0x00007610ff117816 */ /* 0x000fe40000000011 */
[----:B------:R-:W-:Y:S02]  /*cda0*/  ISETP.GT.AND P2, PT, R5, 0x39, PT ;  /* 0x000000390500780c */ /* 0x000fe40003f44270 */
[----:B------:R-:W-:Y:S01]  /*cdb0*/  PRMT R16, RZ, 0x7610, R16 ;  /* 0x00007610ff107816 */ /* 0x000fe20000000010 */
[----:B0-----:R-:W-:-:S02]  /*cdc0*/  @P0 IMAD.MOV.U32 R7, RZ, RZ, R143 ;  /* 0x000000ffff070224 */ /* 0x001fc400078e008f */
        /* <DEDUP_REMOVED lines=15> */
[----:B------:R-:W-:Y:S02]  /*cec0*/  ISETP.GT.AND P1, PT, R5, 0x27, PT ;  /* 0x000000270500780c */ /* 0x000fe40003f24270 */
[----:B------:R-:W-:Y:S02]  /*ced0*/  PRMT R193, RZ, 0x7610, R193 ;  /* 0x00007610ffc17816 */ /* 0x000fe400000000c1 */
[----:B------:R0:W4:Y:S01]  /*cee0*/  @P2 LDG.E.U16 R14, desc[UR16][R6.64] ;  /* 0x00000010060e2981 */ /* 0x000122000c1e1500 */
        /* <DEDUP_REMOVED lines=79> */
[----:B------:R-:W-:Y:S02]  /*d3e0*/  ISETP.GT.AND P0, PT, R5, 0x35, PT ;  /* 0x000000350500780c */ /* 0x000fe40003f04270 */
[----:B------:R-:W-:-:S06]  /*d3f0*/  PRMT R155, RZ, 0x7610, R155 ;  /* 0x00007610ff9b7816 */ /* 0x000fcc000000009b */
[----:B------:R0:W4:Y:S01]  /*d400*/  @P1 LDG.E.U16 R155, desc[UR16][R6.64] ;  /* 0x00000010069b1981 */ /* 0x000122000c1e1500 */
[C---:B------:R-:W-:Y:S02]  /*d410*/  ISETP.GT.AND P1, PT, R5.reuse, 0x36, PT ;  /* 0x000000360500780c */ /* 0x040fe40003f24270 */
[----:B------:R-:W-:Y:S02]  /*d420*/  PRMT R161, RZ, 0x7610, R161 ;  /* 0x00007610ffa17816 */ /* 0x000fe400000000a1 */
[----:B------:R-:W-:Y:S01]  /*d430*/  ISETP.GT.AND P2, PT, R5, 0x3b, PT ;  /* 0x0000003b0500780c */ /* 0x000fe20003f44270 */
[----:B0-----:R-:W-:Y:S02]  /*d440*/  @P0 IMAD.MOV.U32 R6, RZ, RZ, R144 ;  /* 0x000000ffff060224 */ /* 0x001fe400078e0090 */
[----:B------:R-:W4:Y:S01]  /*d450*/  LDL R144, [R1+0x5c8] ;  /* 0x0005c80001907983 */ /* 0x000f220000100800 */
[----:B------:R-:W-:-:S03]  /*d460*/  @P0 IMAD.MOV.U32 R7, RZ, RZ, R145 ;  /* 0x000000ffff070224 */ /* 0x000fc600078e0091 */
[----:B------:R-:W4:Y:S01]  /*d470*/  LDL R145, [R1+0x5c4] ;  /* 0x0005c40001917983 */ /* 0x000f220000100800 */
[----:B------:R-:W-:-:S03]  /*d480*/  PRMT R167, RZ, 0x7610, R167 ;  /* 0x00007610ffa77816 */ /* 0x000fc600000000a7 */
[----:B------:R0:W4:Y:S01]  /*d490*/  @P0 LDG.E.U16 R161, desc[UR16][R6.64] ;  /* 0x0000001006a10981 */ /* 0x000122000c1e1500 */
        /* <DEDUP_REMOVED lines=15> */
[----:B------:R-:W3:Y:S01]  /*d590*/  LDL R4, [R1+0x5b8] ;  /* 0x0005b80001047983 */ /* 0x000ee20000100800 */
[----:B------:R-:W-:Y:S02]  /*d5a0*/  ISETP.GT.AND P1, PT, R5, 0x3c, PT ;  /* 0x0000003c0500780c */ /* 0x000fe40003f24270 */
[----:B------:R-:W-:Y:S02]  /*d5b0*/  PRMT R189, RZ, 0x7610, R189 ;  /* 0x00007610ffbd7816 */ /* 0x000fe400000000bd */
[----:B------:R-:W-:-:S04]  /*d5c0*/  PRMT R22, RZ, 0x7610, R22 ;  /* 0x00007610ff167816 */ /* 0x000fc80000000016 */
[----:B------:R0:W3:Y:S01]  /*d5d0*/  @P0 LDG.E.U16 R189, desc[UR16][R6.64] ;  /* 0x0000001006bd0981 */ /* 0x0000e2000c1e1500 */
[----:B------:R-:W-:-:S04]  /*d5e0*/  ISETP.GT.AND P0, PT, R5, 0x3d, PT ;  /* 0x0000003d0500780c */ /* 0x000fc80003f04270 */
[----:B0-----:R-:W-:Y:S02]  /*d5f0*/  @P1 IMAD.MOV.U32 R6, RZ, RZ, R144 ;  /* 0x000000ffff061224 */ /* 0x001fe400078e0090 */
[----:B------:R-:W-:Y:S01]  /*d600*/  @P1 IMAD.MOV.U32 R7, RZ, RZ, R145 ;  /* 0x000000ffff071224 */ /* 0x000fe200078e0091 */
[----:B------:R-:W-:Y:S01]  /*d610*/  PRMT R157, RZ, 0x7610, R157 ;  /* 0x00007610ff9d7816 */ /* 0x000fe2000000009d */
[----:B------:R-:W0:Y:S03]  /*d620*/  S2R R144, SR_TID.X ;  /* 0x0000000000907919 */ /* 0x000e260000002100 */
[----:B------:R1:W3:Y:S01]  /*d630*/  @P1 LDG.E.U16 R22, desc[UR16][R6.64] ;  /* 0x0000001006161981 */ /* 0x0002e2000c1e1500 */
[C---:B------:R-:W-:Y:S02]  /*d640*/  ISETP.GT.AND P1, PT, R5.reuse, 0x3e, PT ;  /* 0x0000003e0500780c */ /* 0x040fe40003f24270 */
[----:B------:R-:W-:Y:S01]  /*d650*/  ISETP.GT.AND P2, PT, R5, 0x3f, PT ;  /* 0x0000003f0500780c */ /* 0x000fe20003f44270 */
[----:B------:R-:W3:Y:S01]  /*d660*/  LDL R145, [R1+0x564] ;  /* 0x0005640001917983 */ /* 0x000ee20000100800 */
[----:B-1----:R-:W-:-:S03]  /*d670*/  @P0 IMAD.MOV.U32 R7, RZ, RZ, R143 ;  /* 0x000000ffff070224 */ /* 0x002fc600078e008f */
[----:B------:R-:W3:Y:S01]  /*d680*/  LDL R143, [R1+0x7bc] ;  /* 0x0007bc00018f7983 */ /* 0x000ee20000100800 */
[----:B--2---:R-:W-:-:S03]  /*d690*/  @P0 IMAD.MOV.U32 R6, RZ, RZ, R24 ;  /* 0x000000ffff060224 */ /* 0x004fc600078e0018 */
[----:B------:R-:W2:Y:S04]  /*d6a0*/  LDL R24, [R1+0x7c0] ;  /* 0x0007c00001187983 */ /* 0x000ea80000100800 */
[----:B------:R4:W2:Y:S02]  /*d6b0*/  @P0 LDG.E.U16 R157, desc[UR16][R6.64] ;  /* 0x00000010069d0981 */ /* 0x0008a4000c1e1500 */
[----:B----4-:R-:W-:Y:S02]  /*d6c0*/  @P1 IMAD.MOV.U32 R7, RZ, RZ, R25 ;  /* 0x000000ffff071224 */ /* 0x010fe400078e0019 */
[----:B------:R-:W4:Y:S01]  /*d6d0*/  LDL R25, [R1+0x5a4] ;  /* 0x0005a40001197983 */ /* 0x000f220000100800 */
[----:B---3--:R-:W-:-:S03]  /*d6e0*/  @P1 IMAD.MOV.U32 R6, RZ, RZ, R4 ;  /* 0x000000ffff061224 */ /* 0x008fc600078e0004 */
[----:B------:R-:W3:Y:S01]  /*d6f0*/  LDL R4, [R1+0x7a4] ;  /* 0x0007a40001047983 */ /* 0x000ee20000100800 */
[----:B0-----:R-:W-:-:S04]  /*d700*/  LOP3.LUT R144, R144, 0x3f, RZ, 0xc0, !PT ;  /* 0x0000003f90907812 */ /* 0x001fc800078ec0ff */
[----:B------:R-:W-:Y:S02]  /*d710*/  ISETP.GE.AND P0, PT, R144, R5, PT ;  /* 0x000000059000720c */ /* 0x000fe40003f06270 */
[----:B------:R-:W-:Y:S01]  /*d720*/  PRMT R5, RZ, 0x7610, R5 ;  /* 0x00007610ff057816 */ /* 0x000fe20000000005 */
[----:B------:R-:W3:Y:S01]  /*d730*/  LDL R144, [R1+0x584] ;  /* 0x0005840001907983 */ /* 0x000ee20000100800 */
[----:B------:R-:W-:-:S04]  /*d740*/  PRMT R175, RZ, 0x7610, R175 ;  /* 0x00007610ffaf7816 */ /* 0x000fc800000000af */
[----:B------:R0:W3:Y:S02]  /*d750*/  @P1 LDG.E.U16 R5, desc[UR16][R6.64] ;  /* 0x0000001006051981 */ /* 0x0000e4000c1e1500 */
[----:B0-----:R-:W-:Y:S02]  /*d760*/  @P2 IMAD.MOV.U32 R6, RZ, RZ, R141 ;  /* 0x000000ffff062224 */ /* 0x001fe400078e008d */
[----:B------:R-:W-:Y:S01]  /*d770*/  @P2 IMAD.MOV.U32 R7, RZ, RZ, R142 ;  /* 0x000000ffff072224 */ /* 0x000fe200078e008e */
[----:B------:R-:W-:Y:S01]  /*d780*/  PRMT R239, RZ, 0x7610, R239 ;  /* 0x00007610ffef7816 */ /* 0x000fe200000000ef */
[----:B------:R-:W3:Y:S04]  /*d790*/  LDL R142, [R1+0x588] ;  /* 0x00058800018e7983 */ /* 0x000ee80000100800 */
[----:B------:R0:W3:Y:S01]  /*d7a0*/  @P2 LDG.E.U16 R175, desc[UR16][R6.64] ;  /* 0x0000001006af2981 */ /* 0x0000e2000c1e1500 */
[----:B------:R-:W-:Y:S01]  /*d7b0*/  BAR.SYNC.DEFER_BLOCKING 0x0 ;  /* 0x0000000000007b1d */ /* 0x000fe20000010000 */
[----:B------:R-:W-:Y:S01]  /*d7c0*/  PRMT R172, RZ, 0x7610, R172 ;  /* 0x00007610ffac7816 */ /* 0x000fe200000000ac */
[----:B0-----:R-:W-:-:S02]  /*d7d0*/  @!P0 IMAD.MOV.U32 R6, RZ, RZ, R241 ;  /* 0x000000ffff068224 */ /* 0x001fc400078e00f1 */
[----:B------:R-:W-:Y:S02]  /*d7e0*/  @!P0 IMAD.MOV.U32 R7, RZ, RZ, R240 ;  /* 0x000000ffff078224 */ /* 0x000fe400078e00f0 */
[----:B------:R-:W3:Y:S04]  /*d7f0*/  LDL R141, [R1+0x568] ;  /* 0x00056800018d7983 */ /* 0x000ee80000100800 */
[----:B------:R-:W-:Y:S04]  /*d800*/  STL [R1+0x7fc], R241 ;  /* 0x0007fcf101007387 */ /* 0x000fe80000100800 */
[----:B------:R-:W-:Y:S01]  /*d810*/  STL [R1+0x7f8], R240 ;  /* 0x0007f8f001007387 */ /* 0x000fe20000100800 */
[----:B------:R-:W-:-:S02]  /*d820*/  PRMT R174, RZ, 0x7610, R174 ;  /* 0x00007610ffae7816 */ /* 0x000fc400000000ae */
[----:B------:R-:W-:Y:S01]  /*d830*/  PRMT R176, RZ, 0x7610, R176 ;  /* 0x00007610ffb07816 */ /* 0x000fe200000000b0 */
[----:B------:R-:W3:Y:S04]  /*d840*/  LDL R146, [R1+0x3a4] ;  /* 0x0003a40001927983 */ /* 0x000ee80000100800 */
[----:B------:R0:W3:Y:S02]  /*d850*/  @!P0 LDG.E.U16 R239, desc[UR16][R6.64] ;  /* 0x0000001006ef8981 */ /* 0x0000e4000c1e1500 */
[----:B0-----:R-:W-:Y:S02]  /*d860*/  @!P0 IMAD.MOV.U32 R7, RZ, RZ, R143 ;  /* 0x000000ffff078224 */ /* 0x001fe400078e008f */
[----:B------:R-:W3:Y:S01]  /*d870*/  LDL R143, [R1+0x544] ;  /* 0x00054400018f7983 */ /* 0x000ee20000100800 */
[----:B--2---:R-:W-:-:S03]  /*d880*/  @!P0 IMAD.MOV.U32 R6, RZ, RZ, R24 ;  /* 0x000000ffff068224 */ /* 0x004fc600078e0018 */
[----:B------:R-:W2:Y:S04]  /*d890*/  LDL R24, [R1+0x548] ;  /* 0x0005480001187983 */ /* 0x000ea80000100800 */
[----:B------:R4:W2:Y:S02]  /*d8a0*/  @!P0 LDG.E.U16 R172, desc[UR16][R6.64] ;  /* 0x0000001006ac8981 */ /* 0x0008a4000c1e1500 */
[----:B----4-:R-:W-:Y:S02]  /*d8b0*/  @!P0 IMAD.MOV.U32 R7, RZ, RZ, R25 ;  /* 0x000000ffff078224 */ /* 0x010fe400078e0019 */
[----:B------:R-:W4:Y:S01]  /*d8c0*/  LDL R25, [R1+0x524] ;  /* 0x0005240001197983 */ /* 0x000f220000100800 */
[----:B---3--:R-:W-:-:S03]  /*d8d0*/  @!P0 IMAD.MOV.U32 R6, RZ, RZ, R4 ;  /* 0x000000ffff068224 */ /* 0x008fc600078e0004 */
[----:B------:R-:W3:Y:S04]  /*d8e0*/  LDL R4, [R1+0x528] ;  /* 0x0005280001047983 */ /* 0x000ee80000100800 */
[----:B------:R0:W3:Y:S01]  /*d8f0*/  @!P0 LDG.E.U16 R174, desc[UR16][R6.64] ;  /* 0x0000001006ae8981 */ /* 0x0000e2000c1e1500 */
[----:B------:R-:W-:Y:S01]  /*d900*/  PRMT R178, RZ, 0x7610, R178 ;  /* 0x00007610ffb27816 */ /* 0x000fe200000000b2 */
[----:B0-----:R-:W-:Y:S02]  /*d910*/  @!P0 IMAD.MOV.U32 R7, RZ, RZ, R144 ;  /* 0x000000ffff078224 */ /* 0x001fe400078e0090 */
[----:B------:R-:W3:Y:S01]  /*d920*/  LDL R144, [R1+0x504] ;  /* 0x0005040001907983 */ /* 0x000ee20000100800 */
[----:B------:R-:W-:-:S03]  /*d930*/  @!P0 IMAD.MOV.U32 R6, RZ, RZ, R142 ;  /* 0x000000ffff068224 */ /* 0x000fc600078e008e */
[----:B------:R-:W3:Y:S04]  /*d940*/  LDL R142, [R1+0x508] ;  /* 0x00050800018e7983 */ /* 0x000ee80000100800 */
[----:B------:R0:W3:Y:S01]  /*d950*/  @!P0 LDG.E.U16 R176, desc[UR16][R6.64] ;  /* 0x0000001006b08981 */ /* 0x0000e2000c1e1500 */
[----:B------:R-:W-:Y:S01]  /*d960*/  PRMT R179, RZ, 0x7610, R179 ;  /* 0x00007610ffb37816 */ /* 0x000fe200000000b3 */
[----:B0-----:R-:W-:Y:S02]  /*d970*/  @!P0 IMAD.MOV.U32 R7, RZ, RZ, R145 ;  /* 0x000000ffff078224 */ /* 0x001fe400078e0091 */
[----:B------:R-:W-:Y:S01]  /*d980*/  @!P0 IMAD.MOV.U32 R6, RZ, RZ, R141 ;  /* 0x000000ffff068224 */ /* 0x000fe200078e008d */
[----:B------:R-:W3:Y:S04]  /*d990*/  LDL R145, [R1+0x4e4] ;  /* 0x0004e40001917983 */ /* 0x000ee80000100800 */
[----:B------:R-:W3:Y:S04]  /*d9a0*/  LDL R141, [R1+0x4e8] ;  /* 0x0004e800018d7983 */ /* 0x000ee80000100800 */
[----:B------:R0:W3:Y:S02]  /*d9b0*/  @!P0 LDG.E.U16 R178, desc[UR16][R6.64] ;  /* 0x0000001006b28981 */ /* 0x0000e4000c1e1500 */
[----:B0-----:R-:W-:-:S02]  /*d9c0*/  @!P0 IMAD.MOV.U32 R7, RZ, RZ, R143 ;  /* 0x000000ffff078224 */ /* 0x001fc400078e008f */
[----:B------:R-:W3:Y:S01]  /*d9d0*/  LDL R143, [R1+0x4c4] ;  /* 0x0004c400018f7983 */ /* 0x000ee20000100800 */
[----:B--2---:R-:W-:-:S03]  /*d9e0*/  @!P0 IMAD.MOV.U32 R6, RZ, RZ, R24 ;  /* 0x000000ffff068224 */ /* 0x004fc600078e0018 */
[----:B------:R-:W2:Y:S04]  /*d9f0*/  LDL R24, [R1+0x4c8] ;  /* 0x0004c80001187983 */ /* 0x000ea80000100800 */
[----:B------:R4:W2:Y:S02]  /*da00*/  @!P0 LDG.E.U16 R179, desc[UR16][R6.64] ;  /* 0x0000001006b38981 */ /* 0x0008a4000c1e1500 */
[----:B----4-:R-:W-:Y:S02]  /*da10*/  @!P0 IMAD.MOV.U32 R7, RZ, RZ, R25 ;  /* 0x000000ffff078224 */ /* 0x010fe400078e0019 */
[----:B------:R-:W4:Y:S01]  /*da20*/  LDL R25, [R1+0x4a4] ;  /* 0x0004a40001197983 */ /* 0x000f220000100800 */
[----:B---3--:R-:W-:-:S03]  /*da30*/  @!P0 IMAD.MOV.U32 R6, RZ, RZ, R4 ;  /* 0x000000ffff068224 */ /* 0x008fc600078e0004 */
[----:B------:R-:W3:Y:S01]  /*da40*/  LDL R4, [R1+0x4a8] ;  /* 0x0004a80001047983 */ /* 0x000ee20000100800 */
[----:B------:R-:W-:Y:S02]  /*da50*/  PRMT R181, RZ, 0x7610, R181 ;  /* 0x00007610ffb57816 */ /* 0x000fe400000000b5 */
[----:B------:R-:W-:-:S04]  /*da60*/  PRMT R187, RZ, 0x7610, R187 ;  /* 0x00007610ffbb7816 */ /* 0x000fc800000000bb */
        /* <DEDUP_REMOVED lines=9> */
[----:B------:R-:W3:Y:S01]  /*db00*/  LDL R145, [R1+0x464] ;  /* 0x0004640001917983 */ /* 0x000ee20000100800 */
[----:B------:R-:W-:-:S03]  /*db10*/  @!P0 IMAD.MOV.U32 R6, RZ, RZ, R141 ;  /* 0x000000ffff068224 */ /* 0x000fc600078e008d */
        /* <DEDUP_REMOVED lines=17> */
[----:B------:R-:W-:Y:S01]  /*dc30*/  @!P0 IMAD.MOV.U32 R6, RZ, RZ, R142 ;  /* 0x000000ffff068224 */ /* 0x000fe200078e008e */
[----:B------:R-:W-:Y:S02]  /*dc40*/  PRMT R205, RZ, 0x7610, R205 ;  /* 0x00007610ffcd7816 */ /* 0x000fe400000000cd */
[----:B------:R-:W3:Y:S04]  /*dc50*/  LDL R142, [R1+0x7ec] ;  /* 0x0007ec00018e7983 */ /* 0x000ee80000100800 */
[----:B------:R0:W3:Y:S02]  /*dc60*/  @!P0 LDG.E.U16 R183, desc[UR16][R6.64] ;  /* 0x0000001006b78981 */ /* 0x0000e4000c1e1500 */
[----:B0-----:R-:W-:-:S02]  /*dc70*/  @!P0 IMAD.MOV.U32 R7, RZ, RZ, R145 ;  /* 0x000000ffff078224 */ /* 0x001fc400078e0091 */
        /* <DEDUP_REMOVED lines=14> */
[----:B------:R-:W-:Y:S01]  /*dd60*/  PRMT R203, RZ, 0x7610, R203 ;  /* 0x00007610ffcb7816 */ /* 0x000fe200000000cb */
[----:B------:R-:W-:Y:S04]  /*dd70*/  STL [R1+0x800], R3 ;  /* 0x0008000301007387 */ /* 0x000fe80000100800 */
[----:B------:R0:W3:Y:S04]  /*dd80*/  @!P0 LDG.E.U16 R204, desc[UR16][R6.64] ;  /* 0x0000001006cc8981 */ /* 0x0000e8000c1e1500 */
[----:B------:R1:W-:Y:S01]  /*dd90*/  STS.U16 [R3+UR8+0x8000], R171 ;  /* 0x008000ab03007988 */ /* 0x0003e20008000408 */
[----:B0-----:R-:W-:-:S03]  /*dda0*/  @!P0 IMAD.MOV.U32 R6, RZ, RZ, R144 ;  /* 0x000000ffff068224 */ /* 0x001fc600078e0090 */
[----:B------:R-:W3:Y:S01]  /*ddb0*/  LDL R144, [R1+0x388] ;  /* 0x0003880001907983 */ /* 0x000ee20000100800 */
[----:B-1----:R-:W-:-:S03]  /*ddc0*/  PRMT R171, RZ, 0x7610, R171 ;  /* 0x00007610ffab7816 */ /* 0x002fc600000000ab */
[----:B------:R0:W-:Y:S01]  /*ddd0*/  STS.U16 [R3+UR8+0x8400], R165 ;  /* 0x008400a503007988 */ /* 0x0001e20008000408 */
[----:B------:R-:W-:-:S03]  /*dde0*/  @!P0 IMAD.MOV.U32 R7, RZ, RZ, R145 ;  /* 0x000000ffff078224 */ /* 0x000fc600078e0091 */
[----:B------:R-:W3:Y:S04]  /*ddf0*/  LDL R145, [R1+0x384] ;  /* 0x0003840001917983 */ /* 0x000ee80000100800 */
[----:B------:R1:W3:Y:S01]  /*de00*/  @!P0 LDG.E.U16 R203, desc[UR16][R6.64] ;  /* 0x0000001006cb8981 */ /* 0x0002e2000c1e1500 */
[----:B0-----:R-:W-:Y:S01]  /*de10*/  PRMT R165, RZ, 0x7610, R165 ;  /* 0x00007610ffa57816 */ /* 0x001fe200000000a5 */
[----:B-1----:R-:W-:Y:S02]  /*de20*/  @!P0 IMAD.MOV.U32 R6, RZ, RZ, R141 ;  /* 0x000000ffff068224 */ /* 0x002fe400078e008d */
[----:B------:R-:W3:Y:S01]  /*de30*/  LDL R141, [R1+0x368] ;  /* 0x00036800018d7983 */ /* 0x000ee20000100800 */
[----:B------:R-:W-:-:S03]  /*de40*/  @!P0 IMAD.MOV.U32 R7, RZ, RZ, R143 ;  /* 0x000000ffff078224 */ /* 0x000fc600078e008f */
[----:B------:R-:W3:Y:S04]  /*de50*/  LDL R143, [R1+0x364] ;  /* 0x00036400018f7983 */ /* 0x000ee80000100800 */
[----:B------:R2:W3:Y:S02]  /*de60*/  @!P0 LDG.E.U16 R171, desc[UR16][R6.64] ;  /* 0x0000001006ab8981 */ /* 0x0004e4000c1e1500 */
[----:B--2---:R-:W-:Y:S02]  /*de70*/  @!P0 IMAD.MOV.U32 R6, RZ, RZ, R24 ;  /* 0x000000ffff068224 */ /* 0x004fe400078e0018 */
[----:B------:R-:W2:Y:S01]  /*de80*/  LDL R24, [R1+0x348] ;  /* 0x0003480001187983 */ /* 0x000ea20000100800 */
[----:B----4-:R-:W-:-:S03]  /*de90*/  @!P0 IMAD.MOV.U32 R7, RZ, RZ, R25 ;  /* 0x000000ffff078224 */ /* 0x010fc600078e0019 */
[----:B------:R-:W4:Y:S04]  /*dea0*/  LDL R25, [R1+0x344] ;  /* 0x0003440001197983 */ /* 0x000f280000100800 */
[----:B------:R3:W4:Y:S02]  /*deb0*/  @!P0 LDG.E.U16 R165, desc[UR16][R6.64] ;  /* 0x0000001006a58981 */ /* 0x000724000c1e1500 */
[----:B---3--:R-:W-:Y:S02]  /*dec0*/  @!P0 IMAD.MOV.U32 R6, RZ, RZ, R4 ;  /* 0x000000ffff068224 */ /* 0x008fe400078e0004 */
[----:B------:R-:W3:Y:S01]  /*ded0*/  LDL R4, [R1+0x324] ;  /* 0x0003240001047983 */ /* 0x000ee20000100800 */
[----:B------:R-:W-:-:S03]  /*dee0*/  @!P0 IMAD.MOV.U32 R7, RZ, RZ, R146 ;  /* 0x000000ffff078224 */ /* 0x000fc600078e0092 */
[----:B------:R0:W-:Y:S04]  /*def0*/  STS.U16 [R3+UR8+0x8800], R158 ;  /* 0x0088009e03007988 */ /* 0x0001e80008000408 */
[----:B------:R1:W-:Y:S01]  /*df00*/  STS.U16 [R3+UR8+0x8c00], R152 ;  /* 0x008c009803007988 */ /* 0x0003e20008000408 */
[----:B0-----:R-:W-:-:S03]  /*df10*/  PRMT R158, RZ, 0x7610, R158 ;  /* 0x00007610ff9e7816 */ /* 0x001fc6000000009e */
[----:B------:R0:W-:Y:S01]  /*df20*/  STS.U16 [R3+UR8+0x9000], R18 ;  /* 0x0090001203007988 */ /* 0x0001e20008000408 */
[----:B-1----:R-:W-:-:S03]  /*df30*/  PRMT R152, RZ, 0x7610, R152 ;  /* 0x00007610ff987816 */ /* 0x002fc60000000098 */
[----:B------:R-:W-:Y:S04]  /*df40*/  STS.U16 [R3+UR8+0x9400], R10 ;  /* 0x0094000a03007988 */ /* 0x000fe80008000408 */
[----:B------:R1:W3:Y:S04]  /*df50*/  @!P0 LDG.E.U16 R158, desc[UR16][R6.64] ;  /* 0x00000010069e8981 */ /* 0x0002e8000c1e1500 */
[----:B------:R-:W-:Y:S04]  /*df60*/  STS.U16 [R3+UR8+0x9800], R9 ;  /* 0x0098000903007988 */ /* 0x000fe80008000408 */
[----:B------:R0:W-:Y:S01]  /*df70*/  STS.U16 [R3+UR8+0x9c00], R8 ;  /* 0x009c000803007988 */ /* 0x0001e20008000408 */
[----:B-1----:R-:W-:-:S02]  /*df80*/  @!P0 IMAD.MOV.U32 R6, RZ, RZ, R144 ;  /* 0x000000ffff068224 */ /* 0x002fc400078e0090 */
[----:B------:R-:W-:Y:S01]  /*df90*/  @!P0 IMAD.MOV.U32 R7, RZ, RZ, R145 ;  /* 0x000000ffff078224 */ /* 0x000fe200078e0091 */
[----:B0-----:R-:W-:Y:S01]  /*dfa0*/  PRMT R18, RZ, 0x7610, R18 ;  /* 0x00007610ff127816 */ /* 0x001fe20000000012 */
[----:B------:R-:W3:Y:S04]  /*dfb0*/  LDL R144, [R1+0x304] ;  /* 0x0003040001907983 */ /* 0x000ee80000100800 */
[----:B------:R-:W3:Y:S04]  /*dfc0*/  LDL R3, [R1+0x328] ;  /* 0x0003280001037983 */ /* 0x000ee80000100800 */
[----:B------:R0:W3:Y:S01]  /*dfd0*/  @!P0 LDG.E.U16 R152, desc[UR16][R6.64] ;  /* 0x0000001006988981 */ /* 0x0000e2000c1e1500 */
[----:B------:R-:W-:Y:S01]  /*dfe0*/  PRMT R10, RZ, 0x7610, R10 ;  /* 0x00007610ff0a7816 */ /* 0x000fe2000000000a */
[----:B0-----:R-:W-:-:S02]  /*dff0*/  @!P0 IMAD.MOV.U32 R6, RZ, RZ, R141 ;  /* 0x000000ffff068224 */ /* 0x001fc400078e008d */
        /* <DEDUP_REMOVED lines=8> */
[----:B------:R3:W4:Y:S04]  /*e080*/  @!P0 LDG.E.U16 R10, desc[UR16][R6.64] ;  /* 0x00000010060a8981 */ /* 0x000728000c1e1500 */
[----:B------:R-:W4:Y:S01]  /*e090*/  LDL.LU R151, [R1+0x2c4] ;  /* 0x0002c40001977983 */ /* 0x000f220000300800 */
[----:B---3--:R-:W-:-:S03]  /*e0a0*/  @!P0 IMAD.MOV.U32 R7, RZ, RZ, R4 ;  /* 0x000000ffff078224 */ /* 0x008fc600078e0004 */
[----:B------:R-:W3:Y:S01]  /*e0b0*/  LDL R4, [R1+0x2c8] ;  /* 0x0002c80001047983 */ /* 0x000ee20000100800 */
[----:B------:R-:W-:-:S03]  /*e0c0*/  PRMT R9, RZ, 0x7610, R9 ;  /* 0x00007610ff097816 */ /* 0x000fc60000000009 */
[----:B------:R-:W-:Y:S04]  /*e0d0*/  STS.U16 [R142+UR8+0x8080], R182 ;  /* 0x008080b68e007988 */ /* 0x000fe80008000408 */
[----:B------:R-:W-:Y:S04]  /*e0e0*/  STS.U16 [R142+UR8+0x8480], R170 ;  /* 0x008480aa8e007988 */ /* 0x000fe80008000408 */
[----:B------:R-:W-:Y:S04]  /*e0f0*/  STS.U16 [R142+UR8+0x8880], R164 ;  /* 0x008880a48e007988 */ /* 0x000fe80008000408 */
[----:B------:R-:W-:Y:S04]  /*e100*/  STS.U16 [R142+UR8+0x8c80], R159 ;  /* 0x008c809f8e007988 */ /* 0x000fe80008000408 */
[----:B------:R-:W-:Y:S04]  /*e110*/  STS.U16 [R142+UR8+0x9080], R23 ;  /* 0x009080178e007988 */ /* 0x000fe80008000408 */
[----:B------:R-:W-:Y:S01]  /*e120*/  STS.U16 [R142+UR8+0x9480], R17 ;  /* 0x009480118e007988 */ /* 0x000fe20008000408 */
[----:B------:R-:W-:-:S03]  /*e130*/  PRMT R8, RZ, 0x7610, R8 ;  /* 0x00007610ff087816 */ /* 0x000fc60000000008 */
[----:B------:R-:W-:Y:S04]  /*e140*/  STS.U16 [R142+UR8+0x9880], R16 ;  /* 0x009880108e007988 */ /* 0x000fe80008000408 */
[----:B------:R-:W3:Y:S04]  /*e150*/  LDL.LU R148, [R1+0x2a4] ;  /* 0x0002a40001947983 */ /* 0x000ee80000300800 */
[----:B------:R0:W-:Y:S01]  /*e160*/  STS.U16 [R142+UR8+0x9c80], R14 ;  /* 0x009c800e8e007988 */ /* 0x0001e20008000408 */
[----:B------:R-:W-:-:S05]  /*e170*/  @!P0 IMAD.MOV.U32 R6, RZ, RZ, R3 ;  /* 0x000000ffff068224 */ /* 0x000fca00078e0003 */
[----:B------:R1:W3:Y:S04]  /*e180*/  @!P0 LDG.E.U16 R9, desc[UR16][R6.64] ;  /* 0x0000001006098981 */ /* 0x0002e8000c1e1500 */
[----:B0-----:R-:W3:Y:S01]  /*e190*/  LDL.LU R142, [R1+0x2a8] ;  /* 0x0002a800018e7983 */ /* 0x001ee20000300800 */
[----:B------:R-:W-:-:S03]  /*e1a0*/  PRMT R170, RZ, 0x7610, R170 ;  /* 0x00007610ffaa7816 */ /* 0x000fc600000000aa */
[----:B------:R-:W3:Y:S01]  /*e1b0*/  LDL.LU R3, [R1+0x224] ;  /* 0x0002240001037983 */ /* 0x000ee20000300800 */
[----:B-1----:R-:W-:-:S03]  /*e1c0*/  @!P0 IMAD.MOV.U32 R7, RZ, RZ, R144 ;  /* 0x000000ffff078224 */ /* 0x002fc600078e0090 */
[----:B------:R-:W3:Y:S01]  /*e1d0*/  LDL.LU R145, [R1+0x288] ;  /* 0x0002880001917983 */ /* 0x000ee20000300800 */
[----:B------:R-:W-:-:S03]  /*e1e0*/  @!P0 IMAD.MOV.U32 R6, RZ, RZ, R143 ;  /* 0x000000ffff068224 */ /* 0x000fc600078e008f */
[----:B------:R-:W3:Y:S04]  /*e1f0*/  LDL.LU R147, [R1+0x284] ;  /* 0x0002840001937983 */ /* 0x000ee80000300800 */
[----:B------:R2:W3:Y:S04]  /*e200*/  @!P0 LDG.E.U16 R8, desc[UR16][R6.64] ;  /* 0x0000001006088981 */ /* 0x0004e8000c1e1500 */
[----:B------:R-:W3:Y:S04]  /*e210*/  LDL.LU R240, [R1+0x264] ;  /* 0x0002640001f07983 */ /* 0x000ee80000300800 */
[----:B------:R-:W3:Y:S04]  /*e220*/  LDL.LU R144, [R1+0x268] ;  /* 0x0002680001907983 */ /* 0x000ee80000300800 */
[----:B------:R-:W3:Y:S04]  /*e230*/  LDL R235, [R1+0x5a8] ;  /* 0x0005a80001eb7983 */ /* 0x000ee80000100800 */
[----:B------:R-:W3:Y:S04]  /*e240*/  LDL R149, [R1+0x7b8] ;  /* 0x0007b80001957983 */ /* 0x000ee80000100800 */
[----:B------:R-:W3:Y:S01]  /*e250*/  LDL R150, [R1+0x7e4] ;  /* 0x0007e40001967983 */ /* 0x000ee20000100800 */
[----:B--2---:R-:W-:-:S02]  /*e260*/  @!P0 IMAD.MOV.U32 R6, RZ, RZ, R24 ;  /* 0x000000ffff068224 */ /* 0x004fc400078e0018 */
[----:B----4-:R-:W-:Y:S02]  /*e270*/  @!P0 IMAD.MOV.U32 R7, RZ, RZ, R25 ;  /* 0x000000ffff078224 */ /* 0x010fe400078e0019 */
[----:B------:R-:W2:Y:S04]  /*e280*/  LDL R25, [R1+0x204] ;  /* 0x0002040001197983 */ /* 0x000ea80000100800 */
[----:B------:R3:W4:Y:S02]  /*e290*/  @!P0 LDG.E.U16 R170, desc[UR16][R6.64] ;  /* 0x0000001006aa8981 */ /* 0x000724000c1e1500 */
[----:B---3--:R-:W-:Y:S02]  /*e2a0*/  @!P0 IMAD.MOV.U32 R6, RZ, RZ, R4 ;  /* 0x000000ffff068224 */ /* 0x008fe400078e0004 */
[----:B------:R-:W3:Y:S04]  /*e2b0*/  LDL R4, [R1+0x208] ;  /* 0x0002080001047983 */ /* 0x000ee80000100800 */
[----:B------:R-:W2:Y:S04]  /*e2c0*/  LDL.LU R143, [R1+0x244] ;  /* 0x00024400018f7983 */ /* 0x000ea80000300800 */
[----:B------:R-:W4:Y:S04]  /*e2d0*/  LDL.LU R24, [R1+0x228] ;  /* 0x0002280001187983 */ /* 0x000f280000300800 */
[----:B------:R-:W3:Y:S01]  /*e2e0*/  LDL.LU R146, [R1+0x248] ;  /* 0x0002480001927983 */ /* 0x000ee20000300800 */
[----:B------:R-:W-:Y:S01]  /*e2f0*/  PRMT R164, RZ, 0x7610, R164 ;  /* 0x00007610ffa47816 */ /* 0x000fe200000000a4 */
[----:B------:R-:W-:Y:S01]  /*e300*/  @!P0 IMAD.MOV.U32 R7, RZ, RZ, R151 ;  /* 0x000000ffff078224 */ /* 0x000fe200078e0097 */
[----:B------:R-:W-:-:S04]  /*e310*/  PRMT R159, RZ, 0x7610, R159 ;  /* 0x00007610ff9f7816 */ /* 0x000fc8000000009f */
[----:B------:R0:W4:Y:S01]  /*e320*/  @!P0 LDG.E.U16 R164, desc[UR16][R6.64] ;  /* 0x0000001006a48981 */ /* 0x000122000c1e1500 */
[----:B------:R-:W-:Y:S01]  /*e330*/  PRMT R23, RZ, 0x7610, R23 ;  /* 0x00007610ff177816 */ /* 0x000fe20000000017 */
[----:B0-----:R-:W-:Y:S01]  /*e340*/  @!P0 IMAD.MOV.U32 R7, RZ, RZ, R148 ;  /* 0x000000ffff078224 */ /* 0x001fe200078e0094 */
[----:B------:R-:W-:Y:S01]  /*e350*/  PRMT R17, RZ, 0x7610, R17 ;  /* 0x00007610ff117816 */ /* 0x000fe20000000011 */
[----:B------:R-:W-:-:S05]  /*e360*/  @!P0 IMAD.MOV.U32 R6, RZ, RZ, R142 ;  /* 0x000000ffff068224 */ /* 0x000fca00078e008e */
[----:B------:R0:W4:Y:S02]  /*e370*/  @!P0 LDG.E.U16 R159, desc[UR16][R6.64] ;  /* 0x00000010069f8981 */ /* 0x000124000c1e1500 */
[----:B0-----:R-:W-:Y:S02]  /*e380*/  @!P0 IMAD.MOV.U32 R6, RZ, RZ, R145 ;  /* 0x000000ffff068224 */ /* 0x001fe400078e0091 */
[----:B------:R-:W-:-:S05]  /*e390*/  @!P0 IMAD.MOV.U32 R7, RZ, RZ, R147 ;  /* 0x000000ffff078224 */ /* 0x000fca00078e0093 */
[----:B------:R0:W4:Y:S01]  /*e3a0*/  @!P0 LDG.E.U16 R23, desc[UR16][R6.64] ;  /* 0x0000001006178981 */ /* 0x000122000c1e1500 */
[----:B------:R-:W-:-:S03]  /*e3b0*/  PRMT R16, RZ, 0x7610, R16 ;  /* 0x00007610ff107816 */ /* 0x000fc60000000010 */
[----:B------:R-:W-:Y:S01]  /*e3c0*/  STS.U16 [R141+UR8+0x8100], R192 ;  /* 0x008100c08d007988 */ /* 0x000fe20008000408 */
[----:B0-----:R-:W-:Y:S02]  /*e3d0*/  @!P0 IMAD.MOV.U32 R6, RZ, RZ, R144 ;  /* 0x000000ffff068224 */ /* 0x001fe400078e0090 */
[----:B------:R-:W-:Y:S01]  /*e3e0*/  @!P0 IMAD.MOV.U32 R7, RZ, RZ, R240 ;  /* 0x000000ffff078224 */ /* 0x000fe200078e00f0 */
[----:B------:R-:W-:Y:S04]  /*e3f0*/  STS.U16 [R141+UR8+0x8500], R188 ;  /* 0x008500bc8d007988 */ /* 0x000fe80008000408 */
[----:B------:R2:W4:Y:S04]  /*e400*/  @!P0 LDG.E.U16 R17, desc[UR16][R6.64] ;  /* 0x0000001006118981 */ /* 0x000528000c1e1500 */
[----:B------:R-:W-:Y:S04]  /*e410*/  STL [R1+0x804], R3 ;  /* 0x0008040301007387 */ /* 0x000fe80000100800 */
[----:B------:R-:W-:Y:S04]  /*e420*/  STS.U16 [R141+UR8+0x8900], R177 ;  /* 0x008900b18d007988 */ /* 0x000fe80008000408 */
[----:B------:R-:W4:Y:S01]  /*e430*/  LDL R153, [R1+0x59c] ;  /* 0x00059c0001997983 */ /* 0x000f220000100800 */
[----:B------:R-:W-:-:S03]  /*e440*/  PRMT R14, RZ, 0x7610, R14 ;  /* 0x00007610ff0e7816 */ /* 0x000fc6000000000e */
[----:B------:R-:W-:Y:S04]  /*e450*/  STS.U16 [R141+UR8+0x8d00], R163 ;  /* 0x008d00a38d007988 */ /* 0x000fe80008000408 */
[----:B------:R-:W-:Y:S04]  /*e460*/  STS.U16 [R141+UR8+0x9100], R156 ;  /* 0x0091009c8d007988 */ /* 0x000fe80008000408 */
[----:B------:R-:W-:Y:S04]  /*e470*/  STS.U16 [R141+UR8+0x9500], R20 ;  /* 0x009500148d007988 */ /* 0x000fe80008000408 */
[----:B------:R-:W-:Y:S04]  /*e480*/  STS.U16 [R141+UR8+0x9900], R15 ;  /* 0x0099000f8d007988 */ /* 0x000fe80008000408 */
[----:B------:R0:W-:Y:S04]  /*e490*/  STS.U16 [R141+UR8+0x9d00], R11 ;  /* 0x009d000b8d007988 */ /* 0x0001e80008000408 */
[----:B0-----:R-:W4:Y:S01]  /*e4a0*/  LDL R141, [R1+0x5a0] ;  /* 0x0005a000018d7983 */ /* 0x001f220000100800 */
[----:B--2---:R-:W-:-:S02]  /*e4b0*/  @!P0 IMAD.MOV.U32 R7, RZ, RZ, R143 ;  /* 0x000000ffff078224 */ /* 0x004fc400078e008f */
[----:B---3--:R-:W-:-:S05]  /*e4c0*/  @!P0 IMAD.MOV.U32 R6, RZ, RZ, R146 ;  /* 0x000000ffff068224 */ /* 0x008fca00078e0092 */
[----:B------:R4:W2:Y:S02]  /*e4d0*/  @!P0 LDG.E.U16 R16, desc[UR16][R6.64] ;  /* 0x0000001006108981 */ /* 0x0008a4000c1e1500 */
[----:B----4-:R-:W-:Y:S02]  /*e4e0*/  @!P0 IMAD.MOV.U32 R6, RZ, RZ, R24 ;  /* 0x000000ffff068224 */ /* 0x010fe400078e0018 */
[----:B------:R-:W-:-:S05]  /*e4f0*/  @!P0 IMAD.MOV.U32 R7, RZ, RZ, R3 ;  /* 0x000000ffff078224 */ /* 0x000fca00078e0003 */
[----:B------:R0:W3:Y:S02]  /*e500*/  @!P0 LDG.E.U16 R14, desc[UR16][R6.64] ;  /* 0x00000010060e8981 */ /* 0x0000e4000c1e1500 */
[----:B0-----:R-:W-:Y:S02]  /*e510*/  @!P0 IMAD.MOV.U32 R6, RZ, RZ, R4 ;  /* 0x000000ffff068224 */ /* 0x001fe400078e0004 */
[----:B------:R-:W4:Y:S01]  /*e520*/  LDL R4, [R1+0x580] ;  /* 0x0005800001047983 */ /* 0x000f220000100800 */
[----:B------:R-:W-:Y:S01]  /*e530*/  PRMT R11, RZ, 0x7610, R11 ;  /* 0x00007610ff0b7816 */ /* 0x000fe2000000000b */
[----:B------:R-:W-:Y:S01]  /*e540*/  @!P0 IMAD.MOV.U32 R7, RZ, RZ, R25 ;  /* 0x000000ffff078224 */ /* 0x000fe200078e0019 */
[----:B------:R-:W-:Y:S01]  /*e550*/  PRMT R15, RZ, 0x7610, R15 ;  /* 0x00007610ff0f7816 */ /* 0x000fe2000000000f */
[----:B------:R-:W2:Y:S04]  /*e560*/  LDL R25, [R1+0x57c] ;  /* 0x00057c0001197983 */ /* 0x000ea80000100800 */
[----:B------:R0:W3:Y:S01]  /*e570*/  @!P0 LDG.E.U16 R11, desc[UR16][R6.64] ;  /* 0x00000010060b8981 */ /* 0x0000e2000c1e1500 */
[----:B------:R-:W-:-:S03]  /*e580*/  PRMT R211, RZ, 0x7610, R211 ;  /* 0x00007610ffd37816 */ /* 0x000fc600000000d3 */
[----:B------:R-:W-:Y:S01]  /*e590*/  STL [R1+0x80c], R247 ;  /* 0x00080cf701007387 */ /* 0x000fe20000100800 */
[----:B0-----:R-:W-:Y:S02]  /*e5a0*/  @!P0 IMAD.MOV.U32 R6, RZ, RZ, R247 ;  /* 0x000000ffff068224 */ /* 0x001fe400078e00f7 */
[----:B------:R-:W-:Y:S01]  /*e5b0*/  @!P0 IMAD.MOV.U32 R7, RZ, RZ, R246 ;  /* 0x000000ffff078224 */ /* 0x000fe200078e00f6 */
[----:B------:R-:W-:Y:S04]  /*e5c0*/  STL [R1+0x808], R246 ;  /* 0x000808f601007387 */ /* 0x000fe80000100800 */
[----:B------:R0:W3:Y:S04]  /*e5d0*/  @!P0 LDG.E.U16 R15, desc[UR16][R6.64] ;  /* 0x00000010060f8981 */ /* 0x0000e8000c1e1500 */
[----:B------:R-:W3:Y:S01]  /*e5e0*/  LDL R3, [R1+0x560] ;  /* 0x0005600001037983 */ /* 0x000ee20000100800 */
[----:B------:R-:W-:-:S02]  /*e5f0*/  PRMT R210, RZ, 0x7610, R210 ;  /* 0x00007610ffd27816 */ /* 0x000fc400000000d2 */
[----:B------:R-:W-:Y:S01]  /*e600*/  PRMT R209, RZ, 0x7610, R209 ;  /* 0x00007610ffd17816 */ /* 0x000fe200000000d1 */
[----:B------:R-:W-:Y:S01]  /*e610*/  STS.U16 [R150+UR8+0x8180], R196 ;  /* 0x008180c496007988 */ /* 0x000fe20008000408 */
[----:B0-----:R-:W-:Y:S02]  /*e620*/  @!P0 IMAD.MOV.U32 R6, RZ, RZ, R149 ;  /* 0x000000ffff068224 */ /* 0x001fe400078e0095 */
[----:B------:R-:W-:Y:S01]  /*e630*/  @!P0 IMAD.MOV.U32 R7, RZ, RZ, R235 ;  /* 0x000000ffff078224 */ /* 0x000fe200078e00eb */
[----:B------:R-:W3:Y:S04]  /*e640*/  LDL R149, [R1+0x55c] ;  /* 0x00055c0001957983 */ /* 0x000ee80000100800 */
[----:B------:R0:W3:Y:S04]  /*e650*/  @!P0 LDG.E.U16 R211, desc[UR16][R6.64] ;  /* 0x0000001006d38981 */ /* 0x0000e8000c1e1500 */
[----:B------:R-:W3:Y:S01]  /*e660*/  LDL R235, [R1+0x53c] ;  /* 0x00053c0001eb7983 */ /* 0x000ee20000100800 */
[----:B------:R-:W-:-:S03]  /*e670*/  PRMT R156, RZ, 0x7610, R156 ;  /* 0x00007610ff9c7816 */ /* 0x000fc6000000009c */
[----:B------:R-:W3:Y:S01]  /*e680*/  LDL R241, [R1+0x4dc] ;  /* 0x0004dc0001f17983 */ /* 0x000ee20000100800 */
[----:B0-----:R-:W-:-:S03]  /*e690*/  @!P0 IMAD.MOV.U32 R7, RZ, RZ, R153 ;  /* 0x000000ffff078224 */ /* 0x001fc600078e0099 */
[----:B------:R-:W3:Y:S01]  /*e6a0*/  LDL R153, [R1+0x540] ;  /* 0x0005400001997983 */ /* 0x000ee20000100800 */
[----:B------:R-:W-:-:S03]  /*e6b0*/  @!P0 IMAD.MOV.U32 R6, RZ, RZ, R141 ;  /* 0x000000ffff068224 */ /* 0x000fc600078e008d */
[----:B------:R-:W3:Y:S04]  /*e6c0*/  LDL R141, [R1+0x51c] ;  /* 0x00051c00018d7983 */ /* 0x000ee80000100800 */
[----:B------:R4:W3:Y:S02]  /*e6d0*/  @!P0 LDG.E.U16 R210, desc[UR16][R6.64] ;  /* 0x0000001006d28981 */ /* 0x0008e4000c1e1500 */
[----:B----4-:R-:W-:Y:S02]  /*e6e0*/  @!P0 IMAD.MOV.U32 R6, RZ, RZ, R4 ;  /* 0x000000ffff068224 */ /* 0x010fe400078e0004 */
[----:B------:R-:W4:Y:S01]  /*e6f0*/  LDL R4, [R1+0x520] ;  /* 0x0005200001047983 */ /* 0x000f220000100800 */
[----:B--2---:R-:W-:-:S03]  /*e700*/  @!P0 IMAD.MOV.U32 R7, RZ, RZ, R25 ;  /* 0x000000ffff078224 */ /* 0x004fc600078e0019 */
[----:B------:R-:W-:Y:S04]  /*e710*/  STS.U16 [R150+UR8+0x8580], R194 ;  /* 0x008580c296007988 */ /* 0x000fe80008000408 */
[----:B------:R3:W2:Y:S04]  /*e720*/  @!P0 LDG.E.U16 R209, desc[UR16][R6.64] ;  /* 0x0000001006d18981 */ /* 0x0006a8000c1e1500 */
[----:B------:R-:W-:Y:S04]  /*e730*/  STS.U16 [R150+UR8+0x8980], R191 ;  /* 0x008980bf96007988 */ /* 0x000fe80008000408 */
[----:B------:R-:W-:Y:S04]  /*e740*/  STS.U16 [R150+UR8+0x8d80], R169 ;  /* 0x008d80a996007988 */ /* 0x000fe80008000408 */
[----:B------:R-:W-:Y:S01]  /*e750*/  STS.U16 [R150+UR8+0x9180], R162 ;  /* 0x009180a296007988 */ /* 0x000fe20008000408 */
[----:B------:R-:W-:-:S02]  /*e760*/  PRMT R20, RZ, 0x7610, R20 ;  /* 0x00007610ff147816 */ /* 0x000fc40000000014 */
[----:B------:R-:W-:Y:S01]  /*e770*/  PRMT R213, RZ, 0x7610, R213 ;  /* 0x00007610ffd57816 */ /* 0x000fe200000000d5 */
[----:B------:R-:W2:Y:S01]  /*e780*/  LDL R25, [R1+0x7e0] ;  /* 0x0007e00001197983 */ /* 0x000ea20000100800 */
[----:B---3--:R-:W-:-:S03]  /*e790*/  @!P0 IMAD.MOV.U32 R6, RZ, RZ, R3 ;  /* 0x000000ffff068224 */ /* 0x008fc600078e0003 */
[----:B------:R-:W3:Y:S01]  /*e7a0*/  LDL R3, [R1+0x500] ;  /* 0x0005000001037983 */ /* 0x000ee20000100800 */
[----:B------:R-:W-:-:S03]  /*e7b0*/  @!P0 IMAD.MOV.U32 R7, RZ, RZ, R149 ;  /* 0x000000ffff078224 */ /* 0x000fc600078e0095 */
[----:B------:R-:W2:Y:S04]  /*e7c0*/  LDL R149, [R1+0x4fc] ;  /* 0x0004fc0001957983 */ /* 0x000ea80000100800 */
[----:B------:R0:W-:Y:S04]  /*e7d0*/  STS.U16 [R150+UR8+0x9580], R154 ;  /* 0x0095809a96007988 */ /* 0x0001e80008000408 */
[----:B------:R1:W2:Y:S01]  /*e7e0*/  @!P0 LDG.E.U16 R156, desc[UR16][R6.64] ;  /* 0x00000010069c8981 */ /* 0x0002a2000c1e1500 */
[----:B0-----:R-:W-:Y:S01]  /*e7f0*/  PRMT R154, RZ, 0x7610, R154 ;  /* 0x00007610ff9a7816 */ /* 0x001fe2000000009a */
[----:B-1----:R-:W-:-:S02]  /*e800*/  @!P0 IMAD.MOV.U32 R6, RZ, RZ, R153 ;  /* 0x000000ffff068224 */ /* 0x002fc400078e0099 */
[----:B------:R-:W-:Y:S01]  /*e810*/  @!P0 IMAD.MOV.U32 R7, RZ, RZ, R235 ;  /* 0x000000ffff078224 */ /* 0x000fe200078e00eb */
[----:B------:R-:W2:Y:S04]  /*e820*/  LDL R153, [R1+0x4e0] ;  /* 0x0004e00001997983 */ /* 0x000ea80000100800 */
[----:B------:R0:W2:Y:S04]  /*e830*/  @!P0 LDG.E.U16 R154, desc[UR16][R6.64] ;  /* 0x00000010069a8981 */ /* 0x0000a8000c1e1500 */
[----:B------:R-:W2:Y:S01]  /*e840*/  LDL R235, [R1+0x4bc] ;  /* 0x0004bc0001eb7983 */ /* 0x000ea20000100800 */
[----:B0-----:R-:W-:-:S03]  /*e850*/  @!P0 IMAD.MOV.U32 R7, RZ, RZ, R141 ;  /* 0x000000ffff078224 */ /* 0x001fc600078e008d */
[----:B------:R-:W2:Y:S01]  /*e860*/  LDL R141, [R1+0x4c0] ;  /* 0x0004c000018d7983 */ /* 0x000ea20000100800 */
[----:B----4-:R-:W-:-:S03]  /*e870*/  @!P0 IMAD.MOV.U32 R6, RZ, RZ, R4 ;  /* 0x000000ffff068224 */ /* 0x010fc600078e0004 */
[----:B------:R-:W4:Y:S04]  /*e880*/  LDL R4, [R1+0x4a0] ;  /* 0x0004a00001047983 */ /* 0x000f280000100800 */
[----:B------:R-:W-:Y:S04]  /*e890*/  STS.U16 [R150+UR8+0x9980], R21 ;  /* 0x0099801596007988 */ /* 0x000fe80008000408 */
[----:B------:R0:W-:Y:S04]  /*e8a0*/  STS.U16 [R150+UR8+0x9d80], R19 ;  /* 0x009d801396007988 */ /* 0x0001e80008000408 */
[----:B------:R3:W4:Y:S01]  /*e8b0*/  @!P0 LDG.E.U16 R20, desc[UR16][R6.64] ;  /* 0x0000001006148981 */ /* 0x000722000c1e1500 */
[----:B0-----:R-:W-:-:S03]  /*e8c0*/  PRMT R19, RZ, 0x7610, R19 ;  /* 0x00007610ff137816 */ /* 0x001fc60000000013 */
[----:B------:R-:W4:Y:S01]  /*e8d0*/  LDL R150, [R1+0x49c] ;  /* 0x00049c0001967983 */ /* 0x000f220000100800 */
[----:B------:R-:W-:Y:S01]  /*e8e0*/  PRMT R21, RZ, 0x7610, R21 ;  /* 0x00007610ff157816 */ /* 0x000fe20000000015 */
[----:B---3--:R-:W-:Y:S02]  /*e8f0*/  @!P0 IMAD.MOV.U32 R6, RZ, RZ, R3 ;  /* 0x000000ffff068224 */ /* 0x008fe400078e0003 */
[----:B------:R-:W3:Y:S01]  /*e900*/  LDL R3, [R1+0x480] ;  /* 0x0004800001037983 */ /* 0x000ee20000100800 */
[----:B--2---:R-:W-:-:S03]  /*e910*/  @!P0 IMAD.MOV.U32 R7, RZ, RZ, R149 ;  /* 0x000000ffff078224 */ /* 0x004fc600078e0095 */
[----:B------:R-:W2:Y:S04]  /*e920*/  LDL R149, [R1+0x47c] ;  /* 0x00047c0001957983 */ /* 0x000ea80000100800 */
[----:B------:R0:W2:Y:S02]  /*e930*/  @!P0 LDG.E.U16 R19, desc[UR16][R6.64] ;  /* 0x0000001006138981 */ /* 0x0000a4000c1e1500 */
[----:B0-----:R-:W-:Y:S02]  /*e940*/  @!P0 IMAD.MOV.U32 R7, RZ, RZ, R241 ;  /* 0x000000ffff078224 */ /* 0x001fe400078e00f1 */
[----:B------:R-:W-:Y:S02]  /*e950*/  @!P0 IMAD.MOV.U32 R6, RZ, RZ, R153 ;  /* 0x000000ffff068224 */ /* 0x000fe400078e0099 */
[----:B------:R-:W2:Y:S04]  /*e960*/  LDL.LU R153, [R1+0x460] ;  /* 0x0004600001997983 */ /* 0x000ea80000300800 */
[----:B------:R0:W2:Y:S04]  /*e970*/  @!P0 LDG.E.U16 R21, desc[UR16][R6.64] ;  /* 0x0000001006158981 */ /* 0x0000a8000c1e1500 */
[----:B------:R-:W2:Y:S01]  /*e980*/  LDL R241, [R1+0x41c] ;  /* 0x00041c0001f17983 */ /* 0x000ea20000100800 */
[----:B------:R-:W-:-:S02]  /*e990*/  PRMT R219, RZ, 0x7610, R219 ;  /* 0x00007610ffdb7816 */ /* 0x000fc400000000db */
[----:B------:R-:W-:Y:S02]  /*e9a0*/  PRMT R218, RZ, 0x7610, R218 ;  /* 0x00007610ffda7816 */ /* 0x000fe400000000da */
[----:B------:R-:W-:Y:S01]  /*e9b0*/  PRMT R217, RZ, 0x7610, R217 ;  /* 0x00007610ffd97816 */ /* 0x000fe200000000d9 */
[----:B0-----:R-:W-:Y:S01]  /*e9c0*/  @!P0 IMAD.MOV.U32 R7, RZ, RZ, R235 ;  /* 0x000000ffff078224 */ /* 0x001fe200078e00eb */
[----:B------:R-:W-:Y:S01]  /*e9d0*/  PRMT R216, RZ, 0x7610, R216 ;  /* 0x00007610ffd87816 */ /* 0x000fe200000000d8 */
[----:B------:R-:W2:Y:S04]  /*e9e0*/  LDL R235, [R1+0x43c] ;  /* 0x00043c0001eb7983 */ /* 0x000ea80000100800 */
[----:B------:R-:W-:Y:S01]  /*e9f0*/  STS.U16 [R25+UR8+0x8200], R200 ;  /* 0x008200c819007988 */ /* 0x000fe20008000408 */
[----:B------:R-:W-:-:S03]  /*ea00*/  @!P0 IMAD.MOV.U32 R6, RZ, RZ, R141 ;  /* 0x000000ffff068224 */ /* 0x000fc600078e008d */
[----:B------:R-:W2:Y:S04]  /*ea10*/  LDL R141, [R1+0x45c] ;  /* 0x00045c00018d7983 */ /* 0x000ea80000100800 */
[----:B------:R4:W2:Y:S04]  /*ea20*/  @!P0 LDG.E.U16 R213, desc[UR16][R6.64] ;  /* 0x0000001006d58981 */ /* 0x0008a8000c1e1500 */
[----:B------:R-:W2:Y:S01]  /*ea30*/  LDL R246, [R1+0x3bc] ;  /* 0x0003bc0001f67983 */ /* 0x000ea20000100800 */
[----:B------:R-:W-:Y:S02]  /*ea40*/  PRMT R215, RZ, 0x7610, R215 ;  /* 0x00007610ffd77816 */ /* 0x000fe400000000d7 */
[----:B------:R-:W-:Y:S01]  /*ea50*/  PRMT R214, RZ, 0x7610, R214 ;  /* 0x00007610ffd67816 */ /* 0x000fe200000000d6 */
[----:B------:R-:W2:Y:S01]  /*ea60*/  LDL R249, [R1+0x7d8] ;  /* 0x0007d80001f97983 */ /* 0x000ea20000100800 */
[----:B----4-:R-:W-:-:S03]  /*ea70*/  @!P0 IMAD.MOV.U32 R6, RZ, RZ, R4 ;  /* 0x000000ffff068224 */ /* 0x010fc600078e0004 */
[----:B------:R-:W4:Y:S01]  /*ea80*/  LDL R4, [R1+0x440] ;  /* 0x0004400001047983 */ /* 0x000f220000100800 */
[----:B------:R-:W-:-:S03]  /*ea90*/  @!P0 IMAD.MOV.U32 R7, RZ, RZ, R150 ;  /* 0x000000ffff078224 */ /* 0x000fc600078e0096 */
[----:B------:R-:W4:Y:S04]  /*eaa0*/  LDL R150, [R1+0x420] ;  /* 0x0004200001967983 */ /* 0x000f280000100800 */
[----:B------:R3:W4:Y:S02]  /*eab0*/  @!P0 LDG.E.U16 R219, desc[UR16][R6.64] ;  /* 0x0000001006db8981 */ /* 0x000724000c1e1500 */
[----:B---3--:R-:W-:Y:S02]  /*eac0*/  @!P0 IMAD.MOV.U32 R6, RZ, RZ, R3 ;  /* 0x000000ffff068224 */ /* 0x008fe400078e0003 */
[----:B------:R-:W-:Y:S01]  /*ead0*/  STS.U16 [R25+UR8+0x8600], R198 ;  /* 0x008600c619007988 */ /* 0x000fe20008000408 */
[----:B--2---:R-:W-:-:S03]  /*eae0*/  @!P0 IMAD.MOV.U32 R7, RZ, RZ, R149 ;  /* 0x000000ffff078224 */ /* 0x004fc600078e0095 */
[----:B------:R-:W2:Y:S04]  /*eaf0*/  LDL R149, [R1+0x3fc] ;  /* 0x0003fc0001957983 */ /* 0x000ea80000100800 */
[----:B------:R0:W3:Y:S01]  /*eb00*/  @!P0 LDG.E.U16 R218, desc[UR16][R6.64] ;  /* 0x0000001006da8981 */ /* 0x0000e2000c1e1500 */
[----:B------:R-:W-:Y:S02]  /*eb10*/  PRMT R220, RZ, 0x7610, R220 ;  /* 0x00007610ffdc7816 */ /* 0x000fe400000000dc */
[----:B------:R-:W-:Y:S01]  /*eb20*/  PRMT R222, RZ, 0x7610, R222 ;  /* 0x00007610ffde7816 */ /* 0x000fe200000000de */
[----:B------:R-:W3:Y:S01]  /*eb30*/  LDL R3, [R1+0x7dc] ;  /* 0x0007dc0001037983 */ /* 0x000ee20000100800 */
[----:B0-----:R-:W-:-:S03]  /*eb40*/  @!P0 IMAD.MOV.U32 R6, RZ, RZ, R153 ;  /* 0x000000ffff068224 */ /* 0x001fc600078e0099 */
[----:B------:R-:W-:Y:S04]  /*eb50*/  STS.U16 [R25+UR8+0x8a00], R195 ;  /* 0x008a00c319007988 */ /* 0x000fe80008000408 */
[----:B------:R-:W-:Y:S04]  /*eb60*/  STS.U16 [R25+UR8+0x8e00], R190 ;  /* 0x008e00be19007988 */ /* 0x000fe80008000408 */
[----:B------:R-:W-:Y:S01]  /*eb70*/  STS.U16 [R25+UR8+0x9200], R168 ;  /* 0x009200a819007988 */ /* 0x000fe20008000408 */
[----:B------:R-:W-:-:S03]  /*eb80*/  @!P0 IMAD.MOV.U32 R7, RZ, RZ, R141 ;  /* 0x000000ffff078224 */ /* 0x000fc600078e008d */
[----:B------:R-:W3:Y:S04]  /*eb90*/  LDL R141, [R1+0x400] ;  /* 0x00040000018d7983 */ /* 0x000ee80000100800 */
[----:B------:R0:W3:Y:S02]  /*eba0*/  @!P0 LDG.E.U16 R217, desc[UR16][R6.64] ;  /* 0x0000001006d98981 */ /* 0x0000e4000c1e1500 */
[----:B0-----:R-:W-:Y:S02]  /*ebb0*/  @!P0 IMAD.MOV.U32 R7, RZ, RZ, R235 ;  /* 0x000000ffff078224 */ /* 0x001fe400078e00eb */
[----:B------:R-:W3:Y:S04]  /*ebc0*/  LDL R235, [R1+0x3dc] ;  /* 0x0003dc0001eb7983 */ /* 0x000ee80000100800 */
[----:B------:R-:W-:Y:S04]  /*ebd0*/  STS.U16 [R25+UR8+0x9600], R160 ;  /* 0x009600a019007988 */ /* 0x000fe80008000408 */
[----:B------:R-:W-:Y:S04]  /*ebe0*/  STS.U16 [R25+UR8+0x9a00], R155 ;  /* 0x009a009b19007988 */ /* 0x000fe80008000408 */
[----:B------:R0:W-:Y:S04]  /*ebf0*/  STS.U16 [R25+UR8+0x9e00], R22 ;  /* 0x009e001619007988 */ /* 0x0001e80008000408 */
[----:B0-----:R-:W3:Y:S01]  /*ec00*/  LDL R25, [R1+0x3a0] ;  /* 0x0003a00001197983 */ /* 0x001ee20000100800 */
[----:B----4-:R-:W-:-:S03]  /*ec10*/  @!P0 IMAD.MOV.U32 R6, RZ, RZ, R4 ;  /* 0x000000ffff068224 */ /* 0x010fc600078e0004 */
[----:B------:R-:W4:Y:S04]  /*ec20*/  LDL R4, [R1+0x3e0] ;  /* 0x0003e00001047983 */ /* 0x000f280000100800 */
[----:B------:R0:W4:Y:S02]  /*ec30*/  @!P0 LDG.E.U16 R216, desc[UR16][R6.64] ;  /* 0x0000001006d88981 */ /* 0x000124000c1e1500 */
[----:B0-----:R-:W-:Y:S02]  /*ec40*/  @!P0 IMAD.MOV.U32 R7, RZ, RZ, R241 ;  /* 0x000000ffff078224 */ /* 0x001fe400078e00f1 */
[----:B------:R-:W4:Y:S01]  /*ec50*/  LDL R241, [R1+0x3c0] ;  /* 0x0003c00001f17983 */ /* 0x000f220000100800 */
[----:B------:R-:W-:-:S03]  /*ec60*/  @!P0 IMAD.MOV.U32 R6, RZ, RZ, R150 ;  /* 0x000000ffff068224 */ /* 0x000fc600078e0096 */
[----:B------:R-:W4:Y:S04]  /*ec70*/  LDL R150, [R1+0x39c] ;  /* 0x00039c0001967983 */ /* 0x000f280000100800 */
[----:B------:R2:W4:Y:S02]  /*ec80*/  @!P0 LDG.E.U16 R215, desc[UR16][R6.64] ;  /* 0x0000001006d78981 */ /* 0x000524000c1e1500 */
[----:B--2---:R-:W-:Y:S02]  /*ec90*/  @!P0 IMAD.MOV.U32 R7, RZ, RZ, R149 ;  /* 0x000000ffff078224 */ /* 0x004fe400078e0095 */
[----:B------:R-:W2:Y:S01]  /*eca0*/  LDL R149, [R1+0x37c] ;  /* 0x00037c0001957983 */ /* 0x000ea20000100800 */
[----:B---3--:R-:W-:-:S03]  /*ecb0*/  @!P0 IMAD.MOV.U32 R6, RZ, RZ, R141 ;  /* 0x000000ffff068224 */ /* 0x008fc600078e008d */
[----:B------:R-:W3:Y:S04]  /*ecc0*/  LDL R141, [R1+0x380] ;  /* 0x00038000018d7983 */ /* 0x000ee80000100800 */
[----:B------:R0:W3:Y:S02]  /*ecd0*/  @!P0 LDG.E.U16 R214, desc[UR16][R6.64] ;  /* 0x0000001006d68981 */ /* 0x0000e4000c1e1500 */
[----:B0-----:R-:W-:Y:S02]  /*ece0*/  @!P0 IMAD.MOV.U32 R7, RZ, RZ, R235 ;  /* 0x000000ffff078224 */ /* 0x001fe400078e00eb */
[----:B------:R-:W3:Y:S01]  /*ecf0*/  LDL R235, [R1+0x35c] ;  /* 0x00035c0001eb7983 */ /* 0x000ee20000100800 */
[----:B----4-:R-:W-:-:S03]  /*ed00*/  @!P0 IMAD.MOV.U32 R6, RZ, RZ, R4 ;  /* 0x000000ffff068224 */ /* 0x010fc600078e0004 */
[----:B------:R-:W4:Y:S04]  /*ed10*/  LDL R4, [R1+0x360] ;  /* 0x0003600001047983 */ /* 0x000f280000100800 */
[----:B------:R0:W4:Y:S02]  /*ed20*/  @!P0 LDG.E.U16 R220, desc[UR16][R6.64] ;  /* 0x0000001006dc8981 */ /* 0x000124000c1e1500 */
[----:B0-----:R-:W-:Y:S02]  /*ed30*/  @!P0 IMAD.MOV.U32 R6, RZ, RZ, R241 ;  /* 0x000000ffff068224 */ /* 0x001fe400078e00f1 */
[----:B------:R-:W-:Y:S01]  /*ed40*/  @!P0 IMAD.MOV.U32 R7, RZ, RZ, R246 ;  /* 0x000000ffff078224 */ /* 0x000fe200078e00f6 */
[----:B------:R-:W-:Y:S01]  /*ed50*/  PRMT R223, RZ, 0x7610, R223 ;  /* 0x00007610ffdf7816 */ /* 0x000fe200000000df */
[----:B------:R-:W4:Y:S04]  /*ed60*/  LDL R246, [R1+0x2fc] ;  /* 0x0002fc0001f67983 */ /* 0x000f280000100800 */
[----:B------:R0:W4:Y:S02]  /*ed70*/  @!P0 LDG.E.U16 R222, desc[UR16][R6.64] ;  /* 0x0000001006de8981 */ /* 0x000124000c1e1500 */
[----:B0-----:R-:W-:-:S02]  /*ed80*/  @!P0 IMAD.MOV.U32 R6, RZ, RZ, R25 ;  /* 0x000000ffff068224 */ /* 0x001fc400078e0019 */
[----:B------:R-:W4:Y:S01]  /*ed90*/  LDL R25, [R1+0x340] ;  /* 0x0003400001197983 */ /* 0x000f220000100800 */
[----:B------:R-:W-:-:S03]  /*eda0*/  @!P0 IMAD.MOV.U32 R7, RZ, RZ, R150 ;  /* 0x000000ffff078224 */ /* 0x000fc600078e0096 */
[----:B------:R-:W4:Y:S01]  /*edb0*/  LDL R150, [R1+0x33c] ;  /* 0x00033c0001967983 */ /* 0x000f220000100800 */
[----:B------:R-:W-:-:S03]  /*edc0*/  PRMT R229, RZ, 0x7610, R229 ;  /* 0x00007610ffe57816 */ /* 0x000fc600000000e5 */
[----:B------:R2:W4:Y:S01]  /*edd0*/  @!P0 LDG.E.U16 R223, desc[UR16][R6.64] ;  /* 0x0000001006df8981 */ /* 0x000522000c1e1500 */
[----:B------:R-:W-:Y:S01]  /*ede0*/  PRMT R228, RZ, 0x7610, R228 ;  /* 0x00007610ffe47816 */ /* 0x000fe200000000e4 */
[----:B--2---:R-:W-:Y:S02]  /*edf0*/  @!P0 IMAD.MOV.U32 R7, RZ, RZ, R149 ;  /* 0x000000ffff078224 */ /* 0x004fe400078e0095 */
[----:B------:R-:W2:Y:S01]  /*ee00*/  LDL R149, [R1+0x31c] ;  /* 0x00031c0001957983 */ /* 0x000ea20000100800 */
[----:B---3--:R-:W-:-:S03]  /*ee10*/  @!P0 IMAD.MOV.U32 R6, RZ, RZ, R141 ;  /* 0x000000ffff068224 */ /* 0x008fc600078e008d */
[----:B------:R-:W3:Y:S04]  /*ee20*/  LDL R141, [R1+0x320] ;  /* 0x00032000018d7983 */ /* 0x000ee80000100800 */
[----:B------:R0:W3:Y:S02]  /*ee30*/  @!P0 LDG.E.U16 R229, desc[UR16][R6.64] ;  /* 0x0000001006e58981 */ /* 0x0000e4000c1e1500 */
[----:B0-----:R-:W-:Y:S02]  /*ee40*/  @!P0 IMAD.MOV.U32 R7, RZ, RZ, R235 ;  /* 0x000000ffff078224 */ /* 0x001fe400078e00eb */
[----:B----4-:R-:W-:Y:S02]  /*ee50*/  @!P0 IMAD.MOV.U32 R6, RZ, RZ, R4 ;  /* 0x000000ffff068224 */ /* 0x010fe400078e0004 */
[----:B------:R-:W4:Y:S04]  /*ee60*/  LDL R4, [R1+0x300] ;  /* 0x0003000001047983 */ /* 0x000f280000100800 */
[----:B------:R0:W4:Y:S04]  /*ee70*/  @!P0 LDG.E.U16 R228, desc[UR16][R6.64] ;  /* 0x0000001006e48981 */ /* 0x000128000c1e1500 */
[----:B------:R-:W4:Y:S01]  /*ee80*/  LDL.LU R235, [R1+0x2dc] ;  /* 0x0002dc0001eb7983 */ /* 0x000f220000300800 */
[----:B0-----:R-:W-:-:S03]  /*ee90*/  @!P0 IMAD.MOV.U32 R6, RZ, RZ, R25 ;  /* 0x000000ffff068224 */ /* 0x001fc600078e0019 */
[----:B------:R-:W4:Y:S01]  /*eea0*/  LDL R25, [R1+0x2e0] ;  /* 0x0002e00001197983 */ /* 0x000f220000100800 */
[----:B------:R-:W-:Y:S01]  /*eeb0*/  PRMT R227, RZ, 0x7610, R227 ;  /* 0x00007610ffe37816 */ /* 0x000fe200000000e3 */
[----:B------:R-:W-:Y:S02]  /*eec0*/  @!P0 IMAD.MOV.U32 R7, RZ, RZ, R150 ;  /* 0x000000ffff078224 */ /* 0x000fe400078e0096 */
[----:B------:R-:W-:Y:S01]  /*eed0*/  STS.U16 [R3+UR8+0x8280], R208 ;  /* 0x008280d003007988 */ /* 0x000fe20008000408 */
[----:B------:R-:W-:-:S03]  /*eee0*/  PRMT R226, RZ, 0x7610, R226 ;  /* 0x00007610ffe27816 */ /* 0x000fc600000000e2 */
[----:B------:R-:W-:Y:S04]  /*eef0*/  STS.U16 [R3+UR8+0x8680], R202 ;  /* 0x008680ca03007988 */ /* 0x000fe80008000408 */
[----:B------:R2:W4:Y:S04]  /*ef00*/  @!P0 LDG.E.U16 R227, desc[UR16][R6.64] ;  /* 0x0000001006e38981 */ /* 0x000528000c1e1500 */
[----:B------:R-:W-:Y:S04]  /*ef10*/  STS.U16 [R3+UR8+0x8a80], R199 ;  /* 0x008a80c703007988 */ /* 0x000fe80008000408 */
[----:B------:R-:W-:Y:S01]  /*ef20*/  STS.U16 [R3+UR8+0x8e80], R197 ;  /* 0x008e80c503007988 */ /* 0x000fe20008000408 */
[----:B--2---:R-:W-:-:S03]  /*ef30*/  @!P0 IMAD.MOV.U32 R7, RZ, RZ, R149 ;  /* 0x000000ffff078224 */ /* 0x004fc600078e0095 */
[----:B------:R-:W2:Y:S04]  /*ef40*/  LDL R149, [R1+0x2c0] ;  /* 0x0002c00001957983 */ /* 0x000ea80000100800 */
[----:B------:R-:W-:Y:S01]  /*ef50*/  STS.U16 [R3+UR8+0x9280], R180 ;  /* 0x009280b403007988 */ /* 0x000fe20008000408 */
[----:B------:R-:W-:-:S03]  /*ef60*/  PRMT R225, RZ, 0x7610, R225 ;  /* 0x00007610ffe17816 */ /* 0x000fc600000000e1 */
[----:B------:R-:W-:Y:S04]  /*ef70*/  STS.U16 [R3+UR8+0x9680], R166 ;  /* 0x009680a603007988 */ /* 0x000fe80008000408 */
[----:B------:R-:W-:Y:S04]  /*ef80*/  STS.U16 [R3+UR8+0x9a80], R161 ;  /* 0x009a80a103007988 */ /* 0x000fe80008000408 */
[----:B------:R0:W-:Y:S01]  /*ef90*/  STS.U16 [R3+UR8+0x9e80], R157 ;  /* 0x009e809d03007988 */ /* 0x0001e20008000408 */
[----:B---3--:R-:W-:-:S03]  /*efa0*/  @!P0 IMAD.MOV.U32 R6, RZ, RZ, R141 ;  /* 0x000000ffff068224 */ /* 0x008fc600078e008d */
[----:B------:R-:W3:Y:S04]  /*efb0*/  LDL.LU R141, [R1+0x2bc] ;  /* 0x0002bc00018d7983 */ /* 0x000ee80000300800 */
[----:B------:R-:W3:Y:S04]  /*efc0*/  LDL.LU R150, [R1+0x29c] ;  /* 0x00029c0001967983 */ /* 0x000ee80000300800 */
[----:B------:R-:W3:Y:S04]  /*efd0*/  LDL.LU R247, [R1+0x280] ;  /* 0x0002800001f77983 */ /* 0x000ee80000300800 */
[----:B------:R1:W3:Y:S04]  /*efe0*/  @!P0 LDG.E.U16 R226, desc[UR16][R6.64] ;  /* 0x0000001006e28981 */ /* 0x0002e8000c1e1500 */
[----:B0-----:R-:W3:Y:S04]  /*eff0*/  LDL.LU R3, [R1+0x200] ;  /* 0x0002000001037983 */ /* 0x001ee80000300800 */
[----:B------:R-:W3:Y:S01]  /*f000*/  LDL.LU R241, [R1+0x21c] ;  /* 0x00021c0001f17983 */ /* 0x000ee20000300800 */
[----:B-1----:R-:W-:-:S02]  /*f010*/  @!P0 IMAD.MOV.U32 R7, RZ, RZ, R246 ;  /* 0x000000ffff078224 */ /* 0x002fc400078e00f6 */
[----:B----4-:R-:W-:Y:S02]  /*f020*/  @!P0 IMAD.MOV.U32 R6, RZ, RZ, R4 ;  /* 0x000000ffff068224 */ /* 0x010fe400078e0004 */
[----:B------:R-:W4:Y:S04]  /*f030*/  LDL R4, [R1+0x2a0] ;  /* 0x0002a00001047983 */ /* 0x000f280000100800 */
[----:B------:R0:W4:Y:S02]  /*f040*/  @!P0 LDG.E.U16 R225, desc[UR16][R6.64] ;  /* 0x0000001006e18981 */ /* 0x000124000c1e1500 */
[----:B0-----:R-:W-:Y:S02]  /*f050*/  @!P0 IMAD.MOV.U32 R6, RZ, RZ, R25 ;  /* 0x000000ffff068224 */ /* 0x001fe400078e0019 */
[----:B------:R-:W4:Y:S01]  /*f060*/  LDL.LU R25, [R1+0x27c] ;  /* 0x00027c0001197983 */ /* 0x000f220000300800 */
[----:B------:R-:W-:Y:S01]  /*f070*/  PRMT R230, RZ, 0x7610, R230 ;  /* 0x00007610ffe67816 */ /* 0x000fe200000000e6 */
[----:B------:R-:W-:Y:S01]  /*f080*/  @!P0 IMAD.MOV.U32 R7, RZ, RZ, R235 ;  /* 0x000000ffff078224 */ /* 0x000fe200078e00eb */
[----:B------:R-:W-:-:S02]  /*f090*/  PRMT R231, RZ, 0x7610, R231 ;  /* 0x00007610ffe77816 */ /* 0x000fc400000000e7 */
[----:B------:R-:W-:Y:S01]  /*f0a0*/  PRMT R224, RZ, 0x7610, R224 ;  /* 0x00007610ffe07816 */ /* 0x000fe200000000e0 */
[----:B------:R0:W-:Y:S04]  /*f0b0*/  STS.U16 [R249+UR8+0x8300], R221 ;  /* 0x008300ddf9007988 */ /* 0x0001e80008000408 */
[----:B------:R2:W4:Y:S01]  /*f0c0*/  @!P0 LDG.E.U16 R230, desc[UR16][R6.64] ;  /* 0x0000001006e68981 */ /* 0x000522000c1e1500 */
[----:B------:R-:W-:-:S03]  /*f0d0*/  IMAD.MOV.U32 R246, RZ, RZ, R143 ;  /* 0x000000fffff67224 */ /* 0x000fc600078e008f */
[----:B------:R-:W4:Y:S01]  /*f0e0*/  LDL.LU R248, [R1+0x25c] ;  /* 0x00025c0001f87983 */ /* 0x000f220000300800 */
[----:B--2---:R-:W-:Y:S01]  /*f0f0*/  @!P0 IMAD.MOV.U32 R6, RZ, RZ, R149 ;  /* 0x000000ffff068224 */ /* 0x004fe200078e0095 */
[----:B0-----:R-:W-:Y:S02]  /*f100*/  PRMT R221, RZ, 0x7610, R221 ;  /* 0x00007610ffdd7816 */ /* 0x001fe400000000dd */
[----:B------:R-:W2:Y:S04]  /*f110*/  LDL.LU R149, [R1+0x23c] ;  /* 0x00023c0001957983 */ /* 0x000ea80000300800 */
[----:B------:R-:W2:Y:S01]  /*f120*/  LDL.LU R143, [R1+0x240] ;  /* 0x00024000018f7983 */ /* 0x000ea20000300800 */
[----:B---3--:R-:W-:-:S05]  /*f130*/  @!P0 IMAD.MOV.U32 R7, RZ, RZ, R141 ;  /* 0x000000ffff078224 */ /* 0x008fca00078e008d */
[----:B------:R0:W3:Y:S02]  /*f140*/  @!P0 LDG.E.U16 R231, desc[UR16][R6.64] ;  /* 0x0000001006e78981 */ /* 0x0000e4000c1e1500 */
[----:B0-----:R-:W-:Y:S02]  /*f150*/  @!P0 IMAD.MOV.U32 R7, RZ, RZ, R150 ;  /* 0x000000ffff078224 */ /* 0x001fe400078e0096 */
[----:B----4-:R-:W-:Y:S02]  /*f160*/  @!P0 IMAD.MOV.U32 R6, RZ, RZ, R4 ;  /* 0x000000ffff068224 */ /* 0x010fe400078e0004 */
[----:B------:R-:W4:Y:S04]  /*f170*/  LDL.LU R4, [R1+0x220] ;  /* 0x0002200001047983 */ /* 0x000f280000300800 */
[----:B------:R0:W3:Y:S04]  /*f180*/  @!P0 LDG.E.U16 R224, desc[UR16][R6.64] ;  /* 0x0000001006e08981 */ /* 0x0000e8000c1e1500 */
[----:B------:R1:W-:Y:S01]  /*f190*/  STL [R1+0x880], R247 ;  /* 0x000880f701007387 */ /* 0x0003e20000100800 */
[----:B0-----:R-:W-:-:S02]  /*f1a0*/  @!P0 IMAD.MOV.U32 R6, RZ, RZ, R247 ;  /* 0x000000ffff068224 */ /* 0x001fc400078e00f7 */
[----:B-1----:R-:W-:Y:S02]  /*f1b0*/  IMAD.MOV.U32 R247, RZ, RZ, R24 ;  /* 0x000000fffff77224 */ /* 0x002fe400078e0018 */
[----:B------:R-:W3:Y:S01]  /*f1c0*/  LDL.LU R24, [R1+0xaec] ;  /* 0x000aec0001187983 */ /* 0x000ee20000300800 */
[----:B------:R-:W-:-:S05]  /*f1d0*/  @!P0 IMAD.MOV.U32 R7, RZ, RZ, R25 ;  /* 0x000000ffff078224 */ /* 0x000fca00078e0019 */
[----:B------:R0:W3:Y:S04]  /*f1e0*/  @!P0 LDG.E.U16 R221, desc[UR16][R6.64] ;  /* 0x0000001006dd8981 */ /* 0x0000e8000c1e1500 */
[----:B------:R-:W0:Y:S04]  /*f1f0*/  LDL R7, [R1+0x260] ;  /* 0x0002600001077983 */ /* 0x000e280000100800 */
[----:B------:R1:W-:Y:S01]  /*f200*/  STS.U16 [R249+UR8+0x8700], R212 ;  /* 0x008700d4f9007988 */ /* 0x0003e20008000408 */
[----:B------:R-:W-:Y:S02]  /*f210*/  PRMT R208, RZ, 0x7610, R208 ;  /* 0x00007610ffd07816 */ /* 0x000fe400000000d0 */
[----:B-1----:R-:W-:Y:S01]  /*f220*/  PRMT R212, RZ, 0x7610, R212 ;  /* 0x00007610ffd47816 */ /* 0x002fe200000000d4 */
[----:B------:R1:W-:Y:S04]  /*f230*/  STS.U16 [R249+UR8+0x8b00], R207 ;  /* 0x008b00cff9007988 */ /* 0x0003e80008000408 */
[----:B------:R-:W-:Y:S04]  /*f240*/  STS.U16 [R249+UR8+0x8f00], R201 ;  /* 0x008f00c9f9007988 */ /* 0x000fe80008000408 */
[----:B------:R-:W-:Y:S01]  /*f250*/  STS.U16 [R249+UR8+0x9300], R193 ;  /* 0x009300c1f9007988 */ /* 0x000fe20008000408 */
[----:B-1----:R-:W-:-:S03]  /*f260*/  PRMT R207, RZ, 0x7610, R207 ;  /* 0x00007610ffcf7816 */ /* 0x002fc600000000cf */
[----:B------:R-:W-:Y:S04]  /*f270*/  STS.U16 [R249+UR8+0x9700], R173 ;  /* 0x009700adf9007988 */ /* 0x000fe80008000408 */
[----:B------:R1:W-:Y:S04]  /*f280*/  STL [R1+0x810], R241 ;  /* 0x000810f101007387 */ /* 0x0003e80000100800 */
[----:B------:R-:W-:Y:S04]  /*f290*/  STS.U16 [R249+UR8+0x9b00], R167 ;  /* 0x009b00a7f9007988 */ /* 0x000fe80008000408 */
[----:B------:R1:W-:Y:S01]  /*f2a0*/  STS.U16 [R249+UR8+0x9f00], R5 ;  /* 0x009f0005f9007988 */ /* 0x0003e20008000408 */
[----:B0-----:R-:W-:-:S02]  /*f2b0*/  @!P0 IMAD.MOV.U32 R6, RZ, RZ, R7 ;  /* 0x000000ffff068224 */ /* 0x001fc400078e0007 */
[----:B------:R-:W-:-:S05]  /*f2c0*/  @!P0 IMAD.MOV.U32 R7, RZ, RZ, R248 ;  /* 0x000000ffff078224 */ /* 0x000fca00078e00f8 */
[----:B------:R2:W3:Y:S02]  /*f2d0*/  @!P0 LDG.E.U16 R212, desc[UR16][R6.64] ;  /* 0x0000001006d48981 */ /* 0x0004e4000c1e1500 */
[----:B--2---:R-:W-:Y:S02]  /*f2e0*/  @!P0 IMAD.MOV.U32 R6, RZ, RZ, R143 ;  /* 0x000000ffff068224 */ /* 0x004fe400078e008f */
[----:B------:R-:W-:-:S05]  /*f2f0*/  @!P0 IMAD.MOV.U32 R7, RZ, RZ, R149 ;  /* 0x000000ffff078224 */ /* 0x000fca00078e0095 */
[----:B------:R4:W2:Y:S02]  /*f300*/  @!P0 LDG.E.U16 R208, desc[UR16][R6.64] ;  /* 0x0000001006d08981 */ /* 0x0008a4000c1e1500 */
[----:B----4-:R-:W-:Y:S02]  /*f310*/  @!P0 IMAD.MOV.U32 R6, RZ, RZ, R4 ;  /* 0x000000ffff068224 */ /* 0x010fe400078e0004 */
[----:B------:R-:W-:Y:S02]  /*f320*/  @!P0 IMAD.MOV.U32 R7, RZ, RZ, R241 ;  /* 0x000000ffff078224 */ /* 0x000fe400078e00f1 */
[----:B-1----:R-:W-:Y:S02]  /*f330*/  IMAD.MOV.U32 R241, RZ, RZ, R25 ;  /* 0x000000fffff17224 */ /* 0x002fe400078e0019 */
[----:B------:R-:W3:Y:S04]  /*f340*/  LDL.LU R25, [R1+0xae8] ;  /* 0x000ae80001197983 */ /* 0x000ee80000300800 */
[----:B------:R0:W4:Y:S04]  /*f350*/  @!P0 LDG.E.U16 R207, desc[UR16][R6.64] ;  /* 0x0000001006cf8981 */ /* 0x000128000c1e1500 */
[----:B------:R-:W2:Y:S04]  /*f360*/  LDL.LU R249, [R1+0xae4] ;  /* 0x000ae40001f97983 */ /* 0x000ea80000300800 */
[----:B------:R1:W-:Y:S01]  /*f370*/  STL [R1+0x818], R3 ;  /* 0x0008180301007387 */ /* 0x0003e20000100800 */
[----:B0-----:R-:W-:-:S02]  /*f380*/  @!P0 IMAD.MOV.U32 R6, RZ, RZ, R3 ;  /* 0x000000ffff068224 */ /* 0x001fc400078e0003 */
[----:B------:R-:W-:Y:S02]  /*f390*/  @!P0 IMAD.MOV.U32 R7, RZ, RZ, R252 ;  /* 0x000000ffff078224 */ /* 0x000fe400078e00fc */
[----:B-1----:R-:W-:Y:S02]  /*f3a0*/  IMAD.MOV.U32 R3, RZ, RZ, R248 ;  /* 0x000000ffff037224 */ /* 0x002fe400078e00f8 */
[----:B------:R-:W4:Y:S04]  /*f3b0*/  LDL.LU R248, [R1+0xae0] ;  /* 0x000ae00001f87983 */ /* 0x000f280000300800 */
[----:B------:R0:W-:Y:S04]  /*f3c0*/  STL [R1+0x814], R252 ;  /* 0x000814fc01007387 */ /* 0x0001e80000100800 */
[----:B0-----:R-:W3:Y:S01]  /*f3d0*/  LDL R252, [R1+0x7d4] ;  /* 0x0007d40001fc7983 */ /* 0x001ee20000100800 */
[----:B------:R-:W-:-:S06]  /*f3e0*/  PRMT R202, RZ, 0x7610, R202 ;  /* 0x00007610ffca7816 */ /* 0x000fcc00000000ca */
[----:B------:R0:W4:Y:S02]  /*f3f0*/  @!P0 LDG.E.U16 R202, desc[UR16][R6.64] ;  /* 0x0000001006ca8981 */ /* 0x000124000c1e1500 */
[----:B0-----:R-:W-:Y:S02]  /*f400*/  @!P0 IMAD.MOV.U32 R6, RZ, RZ, R245 ;  /* 0x000000ffff068224 */ /* 0x001fe400078e00f5 */
[----:B---3--:R0:W-:Y:S04]  /*f410*/  STS.U16 [R252+UR8+0x8380], R238 ;  /* 0x008380eefc007988 */ /* 0x0081e80008000408 */
[----:B0-----:R-:W3:Y:S04]  /*f420*/  LDL R238, [R1+0x7b4] ;  /* 0x0007b40001ee7983 */ /* 0x001ee80000100800 */
[----:B------:R0:W-:Y:S04]  /*f430*/  STL [R1+0x820], R245 ;  /* 0x000820f501007387 */ /* 0x0001e80000100800 */
[----:B0-----:R-:W2:Y:S01]  /*f440*/  LDL R245, [R1+0x7b0] ;  /* 0x0007b00001f57983 */ /* 0x001ea20000100800 */
[----:B------:R-:W-:Y:S01]  /*f450*/  PRMT R201, RZ, 0x7610, R201 ;  /* 0x00007610ffc97816 */ /* 0x000fe200000000c9 */
[----:B------:R-:W-:Y:S01]  /*f460*/  @!P0 IMAD.MOV.U32 R7, RZ, RZ, R244 ;  /* 0x000000ffff078224 */ /* 0x000fe200078e00f4 */
[----:B------:R-:W-:-:S04]  /*f470*/  PRMT R200, RZ, 0x7610, R200 ;  /* 0x00007610ffc87816 */ /* 0x000fc800000000c8 */
[----:B------:R3:W4:Y:S04]  /*f480*/  @!P0 LDG.E.U16 R201, desc[UR16][R6.64] ;  /* 0x0000001006c98981 */ /* 0x000728000c1e1500 */
[----:B------:R-:W-:Y:S01]  /*f490*/  STL [R1+0x81c], R244 ;  /* 0x00081cf401007387 */ /* 0x000fe20000100800 */
[----:B------:R-:W-:-:S03]  /*f4a0*/  PRMT R199, RZ, 0x7610, R199 ;  /* 0x00007610ffc77816 */ /* 0x000fc600000000c7 */
[----:B------:R-:W-:Y:S01]  /*f4b0*/  STS.U16 [R252+UR8+0x8780], R237 ;  /* 0x008780edfc007988 */ /* 0x000fe20008000408 */
[----:B---3--:R-:W-:Y:S02]  /*f4c0*/  @!P0 IMAD.MOV.U32 R6, RZ, RZ, R238 ;  /* 0x000000ffff068224 */ /* 0x008fe400078e00ee */
[----:B--2---:R-:W-:Y:S01]  /*f4d0*/  @!P0 IMAD.MOV.U32 R7, RZ, RZ, R245 ;  /* 0x000000ffff078224 */ /* 0x004fe200078e00f5 */
[----:B------:R0:W-:Y:S04]  /*f4e0*/  STS.U16 [R252+UR8+0x8b80], R236 ;  /* 0x008b80ecfc007988 */ /* 0x0001e80008000408 */
[----:B------:R1:W2:Y:S04]  /*f4f0*/  @!P0 LDG.E.U16 R200, desc[UR16][R6.64] ;  /* 0x0000001006c88981 */ /* 0x0002a8000c1e1500 */
[----:B------:R-:W3:Y:S04]  /*f500*/  LDL R245, [R1+0x534] ;  /* 0x0005340001f57983 */ /* 0x000ee80000100800 */
[----:B0-----:R-:W4:Y:S04]  /*f510*/  LDL R236, [R1+0x558] ;  /* 0x0005580001ec7983 */ /* 0x001f280000100800 */
[----:B------:R-:W1:Y:S04]  /*f520*/  LDL R6, [R1+0x594] ;  /* 0x0005940001067983 */ /* 0x000e680000100800 */
[----:B------:R-:W1:Y:S04]  /*f530*/  LDL R7, [R1+0x598] ;  /* 0x0005980001077983 */ /* 0x000e680000100800 */
[----:B------:R0:W-:Y:S04]  /*f540*/  STS.U16 [R252+UR8+0x8f80], R234 ;  /* 0x008f80eafc007988 */ /* 0x0001e80008000408 */
[----:B------:R-:W2:Y:S04]  /*f550*/  LDL R244, [R1+0x538] ;  /* 0x0005380001f47983 */ /* 0x000ea80000100800 */
[----:B------:R-:W3:Y:S04]  /*f560*/  LDL R238, [R1+0x514] ;  /* 0x0005140001ee7983 */ /* 0x000ee80000100800 */
[----:B0-----:R-:W2:Y:S04]  /*f570*/  LDL R234, [R1+0x554] ;  /* 0x0005540001ea7983 */ /* 0x001ea80000100800 */
[----:B------:R-:W3:Y:S01]  /*f580*/  LDL R237, [R1+0x518] ;  /* 0x0005180001ed7983 */ /* 0x000ee20000100800 */
[----:B-1----:R-:W-:-:S04]  /*f590*/  @!P0 LOP3.LUT R7, R7, R6, RZ, 0x3c, !PT ;  /* 0x0000000607078212 */ /* 0x002fc800078e3cff */
[----:B------:R-:W-:-:S04]  /*f5a0*/  @!P0 LOP3.LUT R6, R7, R6, RZ, 0x3c, !PT ;  /* 0x0000000607068212 */ /* 0x000fc800078e3cff */
[----:B------:R-:W-:-:S05]  /*f5b0*/  @!P0 LOP3.LUT R7, R7, R6, RZ, 0x3c, !PT ;  /* 0x0000000607078212 */ /* 0x000fca00078e3cff */
[----:B------:R0:W3:Y:S04]  /*f5c0*/  @!P0 LDG.E.U16 R199, desc[UR16][R6.64] ;  /* 0x0000001006c78981 */ /* 0x0000e8000c1e1500 */
[----:B------:R-:W0:Y:S04]  /*f5d0*/  LDL R6, [R1+0x574] ;  /* 0x0005740001067983 */ /* 0x000e280000100800 */
[----:B------:R-:W0:Y:S01]  /*f5e0*/  LDL R7, [R1+0x578] ;  /* 0x0005780001077983 */ /* 0x000e220000100800 */
[----:B------:R-:W-:Y:S02]  /*f5f0*/  PRMT R198, RZ, 0x7610, R198 ;  /* 0x00007610ffc67816 */ /* 0x000fe400000000c6 */
[----:B------:R-:W-:-:S02]  /*f600*/  PRMT R197, RZ, 0x7610, R197 ;  /* 0x00007610ffc57816 */ /* 0x000fc400000000c5 */
[----:B------:R-:W-:Y:S02]  /*f610*/  PRMT R196, RZ, 0x7610, R196 ;  /* 0x00007610ffc47816 */ /* 0x000fe400000000c4 */
[----:B------:R-:W-:Y:S02]  /*f620*/  PRMT R195, RZ, 0x7610, R195 ;  /* 0x00007610ffc37816 */ /* 0x000fe400000000c3 */
[----:B0-----:R-:W-:-:S04]  /*f630*/  @!P0 LOP3.LUT R7, R7, R6, RZ, 0x3c, !PT ;  /* 0x0000000607078212 */ /* 0x001fc800078e3cff */
[----:B------:R-:W-:-:S04]  /*f640*/  @!P0 LOP3.LUT R6, R7, R6, RZ, 0x3c, !PT ;  /* 0x0000000607068212 */ /* 0x000fc800078e3cff */
[----:B------:R-:W-:-:S05]  /*f650*/  @!P0 LOP3.LUT R7, R7, R6, RZ, 0x3c, !PT ;  /* 0x0000000607078212 */ /* 0x000fca00078e3cff */
[----:B------:R4:W3:Y:S02]  /*f660*/  @!P0 LDG.E.U16 R198, desc[UR16][R6.64] ;  /* 0x0000001006c68981 */ /* 0x0008e4000c1e1500 */
[----:B----4-:R-:W-:Y:S02]  /*f670*/  @!P0 IMAD.MOV.U32 R6, RZ, RZ, R236 ;  /* 0x000000ffff068224 */ /* 0x010fe400078e00ec */
[----:B--2---:R-:W-:Y:S02]  /*f680*/  @!P0 IMAD.MOV.U32 R7, RZ, RZ, R234 ;  /* 0x000000ffff078224 */ /* 0x004fe400078e00ea */
[----:B------:R-:W2:Y:S04]  /*f690*/  LDL R234, [R1+0x4f8] ;  /* 0x0004f80001ea7983 */ /* 0x000ea80000100800 */
[----:B------:R0:W4:Y:S02]  /*f6a0*/  @!P0 LDG.E.U16 R197, desc[UR16][R6.64] ;  /* 0x0000001006c58981 */ /* 0x000124000c1e1500 */
[----:B0-----:R-:W-:-:S02]  /*f6b0*/  @!P0 IMAD.MOV.U32 R6, RZ, RZ, R244 ;  /* 0x000000ffff068224 */ /* 0x001fc400078e00f4 */
[----:B---3--:R-:W-:-:S05]  /*f6c0*/  @!P0 IMAD.MOV.U32 R7, RZ, RZ, R245 ;  /* 0x000000ffff078224 */ /* 0x008fca00078e00f5 */
[----:B------:R0:W3:Y:S02]  /*f6d0*/  @!P0 LDG.E.U16 R196, desc[UR16][R6.64] ;  /* 0x0000001006c48981 */ /* 0x0000e4000c1e1500 */
[----:B0-----:R-:W-:Y:S02]  /*f6e0*/  @!P0 IMAD.MOV.U32 R6, RZ, RZ, R237 ;  /* 0x000000ffff068224 */ /* 0x001fe400078e00ed */
[----:B------:R-:W-:-:S05]  /*f6f0*/  @!P0 IMAD.MOV.U32 R7, RZ, RZ, R238 ;  /* 0x000000ffff078224 */ /* 0x000fca00078e00ee */
[----:B------:R2:W3:Y:S04]  /*f700*/  @!P0 LDG.E.U16 R195, desc[UR16][R6.64] ;  /* 0x0000001006c38981 */ /* 0x0004e8000c1e1500 */
[----:B------:R-:W4:Y:S01]  /*f710*/  LDL R7, [R1+0x4f4] ;  /* 0x0004f40001077983 */ /* 0x000f220000100800 */
[----:B------:R-:W-:-:S03]  /*f720*/  PRMT R194, RZ, 0x7610, R194 ;  /* 0x00007610ffc27816 */ /* 0x000fc600000000c2 */
[----:B------:R0:W-:Y:S01]  /*f730*/  STS.U16 [R252+UR8+0x9380], R233 ;  /* 0x009380e9fc007988 */ /* 0x0001e20008000408 */
[----:B------:R-:W-:-:S03]  /*f740*/  IMAD.MOV.U32 R236, RZ, RZ, R241 ;  /* 0x000000ffffec7224 */ /* 0x000fc600078e00f1 */
[----:B------:R1:W-:Y:S01]  /*f750*/  STS.U16 [R252+UR8+0x9780], R232 ;  /* 0x009780e8fc007988 */ /* 0x0003e20008000408 */
[----:B------:R-:W-:-:S03]  /*f760*/  IMAD.MOV.U32 R245, RZ, RZ, R246 ;  /* 0x000000fffff57224 */ /* 0x000fc600078e00f6 */
[----:B------:R-:W-:Y:S04]  /*f770*/  STS.U16 [R252+UR8+0x9b80], R189 ;  /* 0x009b80bdfc007988 */ /* 0x000fe80008000408 */
[----:B0-----:R-:W3:Y:S04]  /*f780*/  LDL R233, [R1+0x494] ;  /* 0x0004940001e97983 */ /* 0x001ee80000100800 */
[----:B-1----:R-:W3:Y:S01]  /*f790*/  LDL R232, [R1+0x498] ;  /* 0x0004980001e87983 */ /* 0x002ee20000100800 */
[----:B------:R-:W-:-:S03]  /*f7a0*/  IMAD.MOV.U32 R237, RZ, RZ, R3 ;  /* 0x000000ffffed7224 */ /* 0x000fc600078e0003 */
[----:B------:R0:W-:Y:S01]  /*f7b0*/  STS.U16 [R252+UR8+0x9f80], R175 ;  /* 0x009f80affc007988 */ /* 0x0001e20008000408 */
[----:B------:R-:W-:-:S03]  /*f7c0*/  IMAD.MOV.U32 R238, RZ, RZ, R240 ;  /* 0x000000ffffee7224 */ /* 0x000fc600078e00f0 */
[----:B------:R-:W3:Y:S01]  /*f7d0*/  LDL.LU R244, [R1+0x218] ;  /* 0x0002180001f47983 */ /* 0x000ee20000300800 */
[----:B------:R-:W-:-:S03]  /*f7e0*/  IMAD.MOV.U32 R3, RZ, RZ, R4 ;  /* 0x000000ffff037224 */ /* 0x000fc600078e0004 */
[----:B0-----:R-:W3:Y:S04]  /*f7f0*/  LDL.LU R252, [R1+0x210] ;  /* 0x0002100001fc7983 */ /* 0x001ee80000300800 */
[----:B------:R-:W3:Y:S04]  /*f800*/  LDL.LU R241, [R1+0x234] ;  /* 0x0002340001f17983 */ /* 0x000ee80000300800 */
[----:B------:R-:W3:Y:S04]  /*f810*/  LDL.LU R246, [R1+0x22c] ;  /* 0x00022c0001f67983 */ /* 0x000ee80000300800 */
[----:B------:R-:W3:Y:S04]  /*f820*/  LDL.LU R240, [R1+0x214] ;  /* 0x0002140001f07983 */ /* 0x000ee80000300800 */
[----:B------:R-:W3:Y:S01]  /*f830*/  LDL.LU R4, [R1+0x20c] ;  /* 0x00020c0001047983 */ /* 0x000ee20000300800 */
[----:B--2---:R-:W-:Y:S01]  /*f840*/  @!P0 IMAD.MOV.U32 R6, RZ, RZ, R234 ;  /* 0x000000ffff068224 */ /* 0x004fe200078e00ea */
[----:B------:R-:W-:-:S02]  /*f850*/  PRMT R193, RZ, 0x7610, R193 ;  /* 0x00007610ffc17816 */ /* 0x000fc400000000c1 */
[----:B------:R-:W2:Y:S04]  /*f860*/  LDL R234, [R1+0x478] ;  /* 0x0004780001ea7983 */ /* 0x000ea80000100800 */
[----:B----4-:R0:W4:Y:S04]  /*f870*/  @!P0 LDG.E.U16 R194, desc[UR16][R6.64] ;  /* 0x0000001006c28981 */ /* 0x010128000c1e1500 */
[----:B------:R-:W0:Y:S04]  /*f880*/  LDL R6, [R1+0x4d4] ;  /* 0x0004d40001067983 */ /* 0x000e280000100800 */
[----:B------:R-:W0:Y:S02]  /*f890*/  LDL R7, [R1+0x4d8] ;  /* 0x0004d80001077983 */ /* 0x000e240000100800 */
[----:B0-----:R-:W-:-:S04]  /*f8a0*/  @!P0 LOP3.LUT R7, R7, R6, RZ, 0x3c, !PT ;  /* 0x0000000607078212 */ /* 0x001fc800078e3cff */
[----:B------:R-:W-:-:S04]  /*f8b0*/  @!P0 LOP3.LUT R6, R7, R6, RZ, 0x3c, !PT ;  /* 0x0000000607068212 */ /* 0x000fc800078e3cff */
[----:B------:R-:W-:-:S05]  /*f8c0*/  @!P0 LOP3.LUT R7, R7, R6, RZ, 0x3c, !PT ;  /* 0x0000000607078212 */ /* 0x000fca00078e3cff */
[----:B------:R0:W4:Y:S04]  /*f8d0*/  @!P0 LDG.E.U16 R193, desc[UR16][R6.64] ;  /* 0x0000001006c18981 */ /* 0x000128000c1e1500 */
[----:B------:R-:W0:Y:S04]  /*f8e0*/  LDL R6, [R1+0x4b4] ;  /* 0x0004b40001067983 */ /* 0x000e280000100800 */
[----:B------:R-:W0:Y:S01]  /*f8f0*/  LDL R7, [R1+0x4b8] ;  /* 0x0004b80001077983 */ /* 0x000e220000100800 */
[----:B------:R-:W-:Y:S02]  /*f900*/  PRMT R192, RZ, 0x7610, R192 ;  /* 0x00007610ffc07816 */ /* 0x000fe400000000c0 */
[----:B------:R-:W-:-:S02]  /*f910*/  PRMT R191, RZ, 0x7610, R191 ;  /* 0x00007610ffbf7816 */ /* 0x000fc400000000bf */
[----:B0-----:R-:W-:-:S04]  /*f920*/  @!P0 LOP3.LUT R7, R7, R6, RZ, 0x3c, !PT ;  /* 0x0000000607078212 */ /* 0x001fc800078e3cff */
[----:B------:R-:W-:-:S04]  /*f930*/  @!P0 LOP3.LUT R6, R7, R6, RZ, 0x3c, !PT ;  /* 0x0000000607068212 */ /* 0x000fc800078e3cff */
[----:B------:R-:W-:-:S05]  /*f940*/  @!P0 LOP3.LUT R7, R7, R6, RZ, 0x3c, !PT ;  /* 0x0000000607078212 */ /* 0x000fca00078e3cff */
[----:B------:R3:W4:Y:S02]  /*f950*/  @!P0 LDG.E.U16 R192, desc[UR16][R6.64] ;  /* 0x0000001006c08981 */ /* 0x000724000c1e1500 */
[----:B---3--:R-:W-:Y:S02]  /*f960*/  @!P0 IMAD.MOV.U32 R6, RZ, RZ, R232 ;  /* 0x000000ffff068224 */ /* 0x008fe400078e00e8 */
[----:B------:R-:W-:Y:S01]  /*f970*/  @!P0 IMAD.MOV.U32 R7, RZ, RZ, R233 ;  /* 0x000000ffff078224 */ /* 0x000fe200078e00e9 */
[----:B------:R-:W-:Y:S01]  /*f980*/  PRMT R190, RZ, 0x7610, R190 ;  /* 0x00007610ffbe7816 */ /* 0x000fe200000000be */
[----:B------:R-:W3:Y:S04]  /*f990*/  LDL R233, [R1+0x434] ;  /* 0x0004340001e97983 */ /* 0x000ee80000100800 */
[----:B------:R2:W4:Y:S04]  /*f9a0*/  @!P0 LDG.E.U16 R191, desc[UR16][R6.64] ;  /* 0x0000001006bf8981 */ /* 0x000528000c1e1500 */
[----:B------:R-:W3:Y:S04]  /*f9b0*/  LDL R232, [R1+0x438] ;  /* 0x0004380001e87983 */ /* 0x000ee80000100800 */
[----:B------:R-:W4:Y:S01]  /*f9c0*/  LDL R7, [R1+0x474] ;  /* 0x0004740001077983 */ /* 0x000f220000100800 */
[----:B--2---:R-:W-:Y:S01]  /*f9d0*/  @!P0 IMAD.MOV.U32 R6, RZ, RZ, R234 ;  /* 0x000000ffff068224 */ /* 0x004fe200078e00ea */
[----:B------:R-:W-:-:S02]  /*f9e0*/  PRMT R189, RZ, 0x7610, R189 ;  /* 0x00007610ffbd7816 */ /* 0x000fc400000000bd */
[----:B------:R-:W-:Y:S01]  /*f9f0*/  PRMT R188, RZ, 0x7610, R188 ;  /* 0x00007610ffbc7816 */ /* 0x000fe200000000bc */
[----:B------:R0:W-:Y:S04]  /*fa00*/  STS.U16 [R2+UR8+0x1800], R187 ;  /* 0x001800bb02007988 */ /* 0x0001e80008000408 */
[----:B------:R-:W2:Y:S04]  /*fa10*/  LDL R234, [R1+0x3f8] ;  /* 0x0003f80001ea7983 */ /* 0x000ea80000100800 */
[----:B----4-:R1:W4:Y:S04]  /*fa20*/  @!P0 LDG.E.U16 R190, desc[UR16][R6.64] ;  /* 0x0000001006be8981 */ /* 0x010328000c1e1500 */
[----:B------:R-:W1:Y:S04]  /*fa30*/  LDL R6, [R1+0x454] ;  /* 0x0004540001067983 */ /* 0x000e680000100800 */
[----:B------:R-:W1:Y:S02]  /*fa40*/  LDL R7, [R1+0x458] ;  /* 0x0004580001077983 */ /* 0x000e640000100800 */
[----:B-1----:R-:W-:-:S04]  /*fa50*/  @!P0 LOP3.LUT R7, R7, R6, RZ, 0x3c, !PT ;  /* 0x0000000607078212 */ /* 0x002fc800078e3cff */
[----:B------:R-:W-:-:S04]  /*fa60*/  @!P0 LOP3.LUT R6, R7, R6, RZ, 0x3c, !PT ;  /* 0x0000000607068212 */ /* 0x000fc800078e3cff */
[----:B------:R-:W-:-:S05]  /*fa70*/  @!P0 LOP3.LUT R7, R7, R6, RZ, 0x3c, !PT ;  /* 0x0000000607078212 */ /* 0x000fca00078e3cff */
[----:B------:R3:W4:Y:S02]  /*fa80*/  @!P0 LDG.E.U16 R189, desc[UR16][R6.64] ;  /* 0x0000001006bd8981 */ /* 0x000724000c1e1500 */
[----:B---3--:R-:W-:Y:S02]  /*fa90*/  @!P0 IMAD.MOV.U32 R6, RZ, RZ, R232 ;  /* 0x000000ffff068224 */ /* 0x008fe400078e00e8 */
[----:B------:R-:W-:Y:S01]  /*faa0*/  @!P0 IMAD.MOV.U32 R7, RZ, RZ, R233 ;  /* 0x000000ffff078224 */ /* 0x000fe200078e00e9 */
[----:B0-----:R-:W-:Y:S01]  /*fab0*/  PRMT R187, RZ, 0x7610, R187 ;  /* 0x00007610ffbb7816 */ /* 0x001fe200000000bb */
[----:B------:R0:W-:Y:S04]  /*fac0*/  STS.U16 [R2+UR8+0x1c00], R186 ;  /* 0x001c00ba02007988 */ /* 0x0001e80008000408 */
[----:B------:R1:W3:Y:S04]  /*fad0*/  @!P0 LDG.E.U16 R188, desc[UR16][R6.64] ;  /* 0x0000001006bc8981 */ /* 0x0002e8000c1e1500 */
[----:B------:R-:W4:Y:S04]  /*fae0*/  LDL R233, [R1+0x3b4] ;  /* 0x0003b40001e97983 */ /* 0x000f280000100800 */
[----:B------:R-:W3:Y:S04]  /*faf0*/  LDL R232, [R1+0x3b8] ;  /* 0x0003b80001e87983 */ /* 0x000ee80000100800 */
[----:B------:R-:W1:Y:S04]  /*fb00*/  LDL R6, [R1+0x414] ;  /* 0x0004140001067983 */ /* 0x000e680000100800 */
[----:B------:R-:W1:Y:S02]  /*fb10*/  LDL R7, [R1+0x418] ;  /* 0x0004180001077983 */ /* 0x000e640000100800 */
[----:B-1----:R-:W-:-:S04]  /*fb20*/  @!P0 LOP3.LUT R7, R7, R6, RZ, 0x3c, !PT ;  /* 0x0000000607078212 */ /* 0x002fc800078e3cff */
[----:B------:R-:W-:-:S04]  /*fb30*/  @!P0 LOP3.LUT R6, R7, R6, RZ, 0x3c, !PT ;  /* 0x0000000607068212 */ /* 0x000fc800078e3cff */
[----:B------:R-:W-:-:S05]  /*fb40*/  @!P0 LOP3.LUT R7, R7, R6, RZ, 0x3c, !PT ;  /* 0x0000000607078212 */ /* 0x000fca00078e3cff */
[----:B------:R2:W4:Y:S04]  /*fb50*/  @!P0 LDG.E.U16 R187, desc[UR16][R6.64] ;  /* 0x0000001006bb8981 */ /* 0x000528000c1e1500 */
[----:B------:R-:W3:Y:S01]  /*fb60*/  LDL R7, [R1+0x3f4] ;  /* 0x0003f40001077983 */ /* 0x000ee20000100800 */
[----:B0-----:R-:W-:Y:S01]  /*fb70*/  PRMT R186, RZ, 0x7610, R186 ;  /* 0x00007610ffba7816 */ /* 0x001fe200000000ba */
[----:B--2---:R-:W-:Y:S02]  /*fb80*/  @!P0 IMAD.MOV.U32 R6, RZ, RZ, R234 ;  /* 0x000000ffff068224 */ /* 0x004fe400078e00ea */
[----:B------:R0:W-:Y:S04]  /*fb90*/  STS.U16 [R2+UR8+0x2000], R185 ;  /* 0x002000b902007988 */ /* 0x0001e80008000408 */
[----:B------:R1:W-:Y:S04]  /*fba0*/  STS.U16 [R2+UR8+0x2400], R184 ;  /* 0x002400b802007988 */ /* 0x0003e80008000408 */
[----:B------:R-:W2:Y:S04]  /*fbb0*/  LDL R234, [R1+0x398] ;  /* 0x0003980001ea7983 */ /* 0x000ea80000100800 */
[----:B---3--:R3:W2:Y:S04]  /*fbc0*/  @!P0 LDG.E.U16 R186, desc[UR16][R6.64] ;  /* 0x0000001006ba8981 */ /* 0x0086a8000c1e1500 */
[----:B------:R-:W3:Y:S04]  /*fbd0*/  LDL R6, [R1+0x3d4] ;  /* 0x0003d40001067983 */ /* 0x000ee80000100800 */
[----:B------:R-:W3:Y:S01]  /*fbe0*/  LDL R7, [R1+0x3d8] ;  /* 0x0003d80001077983 */ /* 0x000ee20000100800 */
[----:B0-----:R-:W-:-:S02]  /*fbf0*/  PRMT R185, RZ, 0x7610, R185 ;  /* 0x00007610ffb97816 */ /* 0x001fc400000000b9 */
[----:B-1----:R-:W-:Y:S02]  /*fc00*/  PRMT R184, RZ, 0x7610, R184 ;  /* 0x00007610ffb87816 */ /* 0x002fe400000000b8 */
[----:B---3--:R-:W-:-:S04]  /*fc10*/  @!P0 LOP3.LUT R7, R7, R6, RZ, 0x3c, !PT ;  /* 0x0000000607078212 */ /* 0x008fc800078e3cff */
[----:B------:R-:W-:-:S04]  /*fc20*/  @!P0 LOP3.LUT R6, R7, R6, RZ, 0x3c, !PT ;  /* 0x0000000607068212 */ /* 0x000fc800078e3cff */
[----:B------:R-:W-:-:S05]  /*fc30*/  @!P0 LOP3.LUT R7, R7, R6, RZ, 0x3c, !PT ;  /* 0x0000000607078212 */ /* 0x000fca00078e3cff */
[----:B------:R0:W3:Y:S02]  /*fc40*/  @!P0 LDG.E.U16 R185, desc[UR16][R6.64] ;  /* 0x0000001006b98981 */ /* 0x0000e4000c1e1500 */
[----:B0-----:R-:W-:Y:S02]  /*fc50*/  @!P0 IMAD.MOV.U32 R6, RZ, RZ, R232 ;  /* 0x000000ffff068224 */ /* 0x001fe400078e00e8 */
[----:B----4-:R-:W-:Y:S01]  /*fc60*/  @!P0 IMAD.MOV.U32 R7, RZ, RZ, R233 ;  /* 0x000000ffff078224 */ /* 0x010fe200078e00e9 */
[----:B------:R-:W4:Y:S04]  /*fc70*/  LDL R232, [R1+0x378] ;  /* 0x0003780001e87983 */ /* 0x000f280000100800 */
[----:B------:R2:W3:Y:S04]  /*fc80*/  @!P0 LDG.E.U16 R184, desc[UR16][R6.64] ;  /* 0x0000001006b88981 */ /* 0x0004e8000c1e1500 */
[----:B------:R-:W3:Y:S04]  /*fc90*/  LDL R233, [R1+0x374] ;  /* 0x0003740001e97983 */ /* 0x000ee80000100800 */
[----:B------:R-:W4:Y:S01]  /*fca0*/  LDL R7, [R1+0x394] ;  /* 0x0003940001077983 */ /* 0x000f220000100800 */
[----:B--2---:R-:W-:-:S03]  /*fcb0*/  @!P0 IMAD.MOV.U32 R6, RZ, RZ, R234 ;  /* 0x000000ffff068224 */ /* 0x004fc600078e00ea */
[----:B------:R0:W-:Y:S01]  /*fcc0*/  STS.U16 [R2+UR8+0x2800], R183 ;  /* 0x002800b702007988 */ /* 0x0001e20008000408 */
[----:B------:R-:W-:Y:S02]  /*fcd0*/  PRMT R182, RZ, 0x7610, R182 ;  /* 0x00007610ffb67816 */ /* 0x000fe400000000b6 */
[----:B0-----:R-:W-:-:S06]  /*fce0*/  PRMT R183, RZ, 0x7610, R183 ;  /* 0x00007610ffb77816 */ /* 0x001fcc00000000b7 */
[----:B----4-:R0:W2:Y:S02]  /*fcf0*/  @!P0 LDG.E.U16 R183, desc[UR16][R6.64] ;  /* 0x0000001006b78981 */ /* 0x0100a4000c1e1500 */
[----:B0-----:R-:W-:Y:S02]  /*fd00*/  @!P0 IMAD.MOV.U32 R6, RZ, RZ, R232 ;  /* 0x000000ffff068224 */ /* 0x001fe400078e00e8 */
[----:B---3--:R-:W-:Y:S01]  /*fd10*/  @!P0 IMAD.MOV.U32 R7, RZ, RZ, R233 ;  /* 0x000000ffff078224 */ /* 0x008fe200078e00e9 */
[----:B------:R0:W-:Y:S04]  /*fd20*/  STS.U16 [R2+UR8+0x1400], R181 ;  /* 0x001400b502007988 */ /* 0x0001e80008000408 */
[----:B------:R1:W3:Y:S04]  /*fd30*/  @!P0 LDG.E.U16 R182, desc[UR16][R6.64] ;  /* 0x0000001006b68981 */ /* 0x0002e8000c1e1500 */
[----:B------:R4:W-:Y:S04]  /*fd40*/  STS.U16 [R2+UR8+0x3000], R205 ;  /* 0x003000cd02007988 */ /* 0x0009e80008000408 */
[----:B------:R1:W-:Y:S04]  /*fd50*/  STS.U16 [R2+UR8+0x2c00], R206 ;  /* 0x002c00ce02007988 */ /* 0x0003e80008000408 */
[----:B------:R-:W2:Y:S04]  /*fd60*/  LDL R6, [R1+0x354] ;  /* 0x0003540001067983 */ /* 0x000ea80000100800 */
[----:B------:R-:W2:Y:S01]  /*fd70*/  LDL R7, [R1+0x358] ;  /* 0x0003580001077983 */ /* 0x000ea20000100800 */
[----:B0-----:R-:W-:-:S03]  /*fd80*/  PRMT R181, RZ, 0x7610, R181 ;  /* 0x00007610ffb57816 */ /* 0x001fc600000000b5 */
[----:B----4-:R-:W4:Y:S04]  /*fd90*/  LDL R205, [R1+0x338] ;  /* 0x0003380001cd7983 */ /* 0x010f280000100800 */
[----:B-1----:R-:W3:Y:S01]  /*fda0*/  LDL R206, [R1+0x314] ;  /* 0x0003140001ce7983 */ /* 0x002ee20000100800 */
[----:B------:R-:W-:Y:S02]  /*fdb0*/  IMAD.MOV.U32 R234, RZ, RZ, R237 ;  /* 0x000000ffffea7224 */ /* 0x000fe400078e00ed */
[----:B------:R-:W-:Y:S01]  /*fdc0*/  IMAD.MOV.U32 R237, RZ, RZ, R3 ;  /* 0x000000ffffed7224 */ /* 0x000fe200078e0003 */
[----:B------:R-:W-:Y:S01]  /*fdd0*/  PRMT R180, RZ, 0x7610, R180 ;  /* 0x00007610ffb47816 */ /* 0x000fe200000000b4 */
[----:B------:R-:W-:Y:S01]  /*fde0*/  IMAD.MOV.U32 R3, RZ, RZ, R145 ;  /* 0x000000ffff037224 */ /* 0x000fe200078e0091 */
[----:B------:R-:W3:Y:S04]  /*fdf0*/  LDL R233, [R1+0x2f4] ;  /* 0x0002f40001e97983 */ /* 0x000ee80000100800 */
[----:B------:R-:W3:Y:S04]  /*fe00*/  LDL R145, [R1+0x318] ;  /* 0x0003180001917983 */ /* 0x000ee80000100800 */
[----:B------:R-:W3:Y:S01]  /*fe10*/  LDL R232, [R1+0x2f8] ;  /* 0x0002f80001e87983 */ /* 0x000ee20000100800 */
[----:B--2---:R-:W-:-:S04]  /*fe20*/  @!P0 LOP3.LUT R7, R7, R6, RZ, 0x3c, !PT ;  /* 0x0000000607078212 */ /* 0x004fc800078e3cff */
[----:B------:R-:W-:-:S04]  /*fe30*/  @!P0 LOP3.LUT R6, R7, R6, RZ, 0x3c, !PT ;  /* 0x0000000607068212 */ /* 0x000fc800078e3cff */
[----:B------:R-:W-:-:S05]  /*fe40*/  @!P0 LOP3.LUT R7, R7, R6, RZ, 0x3c, !PT ;  /* 0x0000000607078212 */ /* 0x000fca00078e3cff */
[----:B------:R4:W2:Y:S04]  /*fe50*/  @!P0 LDG.E.U16 R181, desc[UR16][R6.64] ;  /* 0x0000001006b58981 */ /* 0x0008a8000c1e1500 */
[----:B------:R-:W3:Y:S01]  /*fe60*/  LDL R7, [R1+0x334] ;  /* 0x0003340001077983 */ /* 0x000ee20000100800 */
[----:B----4-:R-:W-:-:S03]  /*fe70*/  @!P0 IMAD.MOV.U32 R6, RZ, RZ, R205 ;  /* 0x000000ffff068224 */ /* 0x010fc600078e00cd */
[----:B------:R-:W4:Y:S04]  /*fe80*/  LDL R205, [R1+0x2d8] ;  /* 0x0002d80001cd7983 */ /* 0x000f280000100800 */
[----:B------:R0:W-:Y:S04]  /*fe90*/  STS.U16 [R2+UR8+0x3800], R203 ;  /* 0x003800cb02007988 */ /* 0x0001e80008000408 */
[----:B------:R1:W-:Y:S04]  /*fea0*/  STS.U16 [R2+UR8+0x1000], R179 ;  /* 0x001000b302007988 */ /* 0x0003e80008000408 */
[----:B---3--:R3:W2:Y:S02]  /*feb0*/  @!P0 LDG.E.U16 R180, desc[UR16][R6.64] ;  /* 0x0000001006b48981 */ /* 0x0086a4000c1e1500 */
[----:B---3--:R-:W-:-:S02]  /*fec0*/  @!P0 IMAD.MOV.U32 R7, RZ, RZ, R206 ;  /* 0x000000ffff078224 */ /* 0x008fc400078e00ce */
[----:B------:R-:W3:Y:S01]  /*fed0*/  LDL R206, [R1+0x2d4] ;  /* 0x0002d40001ce7983 */ /* 0x000ee20000100800 */
[----:B------:R-:W-:-:S03]  /*fee0*/  @!P0 IMAD.MOV.U32 R6, RZ, RZ, R145 ;  /* 0x000000ffff068224 */ /* 0x000fc600078e0091 */
[----:B------:R-:W2:Y:S04]  /*fef0*/  LDL.LU R145, [R1+0x294] ;  /* 0x0002940001917983 */ /* 0x000ea80000300800 */
[----:B0-----:R-:W2:Y:S01]  /*ff00*/  LDL R203, [R1+0x2b8] ;  /* 0x0002b80001cb7983 */ /* 0x001ea20000100800 */
[----:B-1----:R-:W-:-:S03]  /*ff10*/  PRMT R179, RZ, 0x7610, R179 ;  /* 0x00007610ffb37816 */ /* 0x002fc600000000b3 */
[----:B------:R0:W-:Y:S04]  /*ff20*/  STS.U16 [R2+UR8+0xc00], R178 ;  /* 0x000c00b202007988 */ /* 0x0001e80008000408 */
[----:B------:R1:W2:Y:S01]  /*ff30*/  @!P0 LDG.E.U16 R179, desc[UR16][R6.64] ;  /* 0x0000001006b38981 */ /* 0x0002a2000c1e1500 */
[----:B0-----:R-:W-:Y:S01]  /*ff40*/  PRMT R178, RZ, 0x7610, R178 ;  /* 0x00007610ffb27816 */ /* 0x001fe200000000b2 */
[----:B-1----:R-:W-:Y:S02]  /*ff50*/  @!P0 IMAD.MOV.U32 R6, RZ, RZ, R232 ;  /* 0x000000ffff068224 */ /* 0x002fe400078e00e8 */
[----:B------:R-:W-:Y:S01]  /*ff60*/  @!P0 IMAD.MOV.U32 R7, RZ, RZ, R233 ;  /* 0x000000ffff078224 */ /* 0x000fe200078e00e9 */
[----:B------:R-:W-:Y:S01]  /*ff70*/  PRMT R177, RZ, 0x7610, R177 ;  /* 0x00007610ffb17816 */ /* 0x000fe200000000b1 */
[----:B------:R-:W-:Y:S01]  /*ff80*/  IMAD.MOV.U32 R233, RZ, RZ, R234 ;  /* 0x000000ffffe97224 */ /* 0x000fe200078e00ea */
[----:B------:R0:W-:Y:S01]  /*ff90*/  STS.U16 [R2+UR8+0x3400], R204 ;  /* 0x003400cc02007988 */ /* 0x0001e20008000408 */
[----:B------:R-:W-:-:S03]  /*ffa0*/  IMAD.MOV.U32 R234, RZ, RZ, R3 ;  /* 0x000000ffffea7224 */ /* 0x000fc600078e0003 */
[----:B------:R4:W2:Y:S01]  /*ffb0*/  @!P0 LDG.E.U16 R178, desc[UR16][R6.64] ;  /* 0x0000001006b28981 */ /* 0x0008a2000c1e1500 */
[----:B------:R-:W-:-:S03]  /*ffc0*/  IMAD.MOV.U32 R3, RZ, RZ, R149 ;  /* 0x000000ffff037224 */ /* 0x000fc600078e0095 */
[----:B------:R-:W2:Y:S04]  /*ffd0*/  LDL R232, [R1+0x298] ;  /* 0x0002980001e87983 */ /* 0x000ea80000100800 */
[----:B0-----:R-:W2:Y:S01]  /*ffe0*/  LDL.LU R204, [R1+0x274] ;  /* 0x0002740001cc7983 */ /* 0x001ea20000300800 */
[----:B----4-:R-:W-:-:S03]  /*fff0*/  @!P0 IMAD.MOV.U32 R6, RZ, RZ, R205 ;  /* 0x000000ffff068224 */ /* 0x010fc600078e00cd */
[----:B------:R-:W4:Y:S04]  /*10000*/  LDL.LU R149, [R1+0x278] ;  /* 0x0002780001957983 */ /* 0x000f280000300800 */
[----:B------:R-:W4:Y:S01]  /*10010*/  LDL R205, [R1+0x258] ;  /* 0x0002580001cd7983 */ /* 0x000f220000100800 */
[----:B---3--:R-:W-:-:S03]  /*10020*/  @!P0 IMAD.MOV.U32 R7, RZ, RZ, R206 ;  /* 0x000000ffff078224 */ /* 0x008fc600078e00ce */
[----:B------:R-:W3:Y:S04]  /*10030*/  LDL.LU R206, [R1+0x254] ;  /* 0x0002540001ce7983 */ /* 0x000ee80000300800 */
[----:B------:R2:W3:Y:S04]  /*10040*/  @!P0 LDG.E.U16 R177, desc[UR16][R6.64] ;  /* 0x0000001006b18981 */ /* 0x0004e8000c1e1500 */
[----:B------:R-:W4:Y:S01]  /*10050*/  LDL R7, [R1+0x2b4] ;  /* 0x0002b40001077983 */ /* 0x000f220000100800 */
[----:B--2---:R-:W-:-:S03]  /*10060*/  @!P0 IMAD.MOV.U32 R6, RZ, RZ, R203 ;  /* 0x000000ffff068224 */ /* 0x004fc600078e00cb */
[----:B------:R-:W2:Y:S04]  /*10070*/  LDL.LU R203, [R1+0x238] ;  /* 0x0002380001cb7983 */ /* 0x000ea80000300800 */
[----:B------:R0:W-:Y:S01]  /*10080*/  STS.U16 [R2+UR8+0x800], R176 ;  /* 0x000800b002007988 */ /* 0x0001e20008000408 */
[----:B------:R-:W-:Y:S02]  /*10090*/  PRMT R175, RZ, 0x7610, R175 ;  /* 0x00007610ffaf7816 */ /* 0x000fe400000000af */
[----:B0-----:R-:W-:Y:S01]  /*100a0*/  PRMT R176, RZ, 0x7610, R176 ;  /* 0x00007610ffb07816 */ /* 0x001fe200000000b0 */
[----:B------:R0:W-:Y:S01]  /*100b0*/  STS.U16 [R2+UR8+0x400], R174 ;  /* 0x000400ae02007988 */ /* 0x0001e20008000408 */
[----:B------:R-:W-:Y:S02]  /*100c0*/  PRMT R173, RZ, 0x7610, R173 ;  /* 0x00007610ffad7816 */ /* 0x000fe400000000ad */
[----:B0-----:R-:W-:Y:S01]  /*100d0*/  PRMT R174, RZ, 0x7610, R174 ;  /* 0x00007610ffae7816 */ /* 0x001fe200000000ae */
[----:B------:R0:W-:Y:S04]  /*100e0*/  STS.U16 [R2+UR8], R172 ;  /* 0x000000ac02007988 */ /* 0x0001e80008000408 */
[----:B------:R1:W-:Y:S01]  /*100f0*/  STS.U16 [R2+UR8+0x3c00], R171 ;  /* 0x003c00ab02007988 */ /* 0x0003e20008000408 */
[----:B0-----:R-:W-:-:S02]  /*10100*/  PRMT R172, RZ, 0x7610, R172 ;  /* 0x00007610ffac7816 */ /* 0x001fc400000000ac */
[----:B-1----:R-:W-:Y:S01]  /*10110*/  PRMT R171, RZ, 0x7610, R171 ;  /* 0x00007610ffab7816 */ /* 0x002fe200000000ab */
[----:B------:R0:W-:Y:S02]  /*10120*/  STS.U16 [R2+UR8+0x5c00], R170 ;  /* 0x005c00aa02007988 */ /* 0x0001e40008000408 */
[----:B0-----:R-:W-:Y:S02]  /*10130*/  PRMT R170, RZ, 0x7610, R170 ;  /* 0x00007610ffaa7816 */ /* 0x001fe400000000aa */
[----:B----4-:R0:W4:Y:S02]  /*10140*/  @!P0 LDG.E.U16 R176, desc[UR16][R6.64] ;  /* 0x0000001006b08981 */ /* 0x010124000c1e1500 */
[----:B0-----:R-:W-:Y:S02]  /*10150*/  @!P0 IMAD.MOV.U32 R6, RZ, RZ, R232 ;  /* 0x000000ffff068224 */ /* 0x001fe400078e00e8 */
[----:B------:R-:W-:-:S05]  /*10160*/  @!P0 IMAD.MOV.U32 R7, RZ, RZ, R145 ;  /* 0x000000ffff078224 */ /* 0x000fca00078e0091 */
[----:B------:R0:W4:Y:S02]  /*10170*/  @!P0 LDG.E.U16 R175, desc[UR16][R6.64] ;  /* 0x0000001006af8981 */ /* 0x000124000c1e1500 */
[----:B0-----:R-:W-:Y:S02]  /*10180*/  @!P0 IMAD.MOV.U32 R6, RZ, RZ, R149 ;  /* 0x000000ffff068224 */ /* 0x001fe400078e0095 */
[----:B------:R-:W-:-:S05]  /*10190*/  @!P0 IMAD.MOV.U32 R7, RZ, RZ, R204 ;  /* 0x000000ffff078224 */ /* 0x000fca00078e00cc */
[----:B------:R0:W4:Y:S02]  /*101a0*/  @!P0 LDG.E.U16 R174, desc[UR16][R6.64] ;  /* 0x0000001006ae8981 */ /* 0x000124000c1e1500 */
[----:B0-----:R-:W-:Y:S02]  /*101b0*/  @!P0 IMAD.MOV.U32 R6, RZ, RZ, R205 ;  /* 0x000000ffff068224 */ /* 0x001fe400078e00cd */
[----:B---3--:R-:W-:Y:S01]  /*101c0*/  @!P0 IMAD.MOV.U32 R7, RZ, RZ, R206 ;  /* 0x000000ffff078224 */ /* 0x008fe200078e00ce */
[----:B------:R-:W3:Y:S04]  /*101d0*/  LDL R205, [R1+0x590] ;  /* 0x0005900001cd7983 */ /* 0x000ee80000100800 */
[----:B------:R2:W4:Y:S01]  /*101e0*/  @!P0 LDG.E.U16 R173, desc[UR16][R6.64] ;  /* 0x0000001006ad8981 */ /* 0x000522000c1e1500 */
[----:B------:R-:W-:-:S02]  /*101f0*/  IMAD.MOV.U32 R232, RZ, RZ, R233 ;  /* 0x000000ffffe87224 */ /* 0x000fc400078e00e9 */
[----:B------:R-:W-:Y:S02]  /*10200*/  IMAD.MOV.U32 R233, RZ, RZ, R234 ;  /* 0x000000ffffe97224 */ /* 0x000fe400078e00ea */
[----:B--2---:R-:W-:Y:S02]  /*10210*/  @!P0 IMAD.MOV.U32 R6, RZ, RZ, R203 ;  /* 0x000000ffff068224 */ /* 0x004fe400078e00cb */
[----:B------:R-:W-:Y:S02]  /*10220*/  @!P0 IMAD.MOV.U32 R7, RZ, RZ, R241 ;  /* 0x000000ffff078224 */ /* 0x000fe400078e00f1 */
[----:B------:R-:W-:Y:S02]  /*10230*/  IMAD.MOV.U32 R234, RZ, RZ, R247 ;  /* 0x000000ffffea7224 */ /* 0x000fe400078e00f7 */
[----:B------:R-:W2:Y:S04]  /*10240*/  LDL.LU R247, [R1+0x2ac] ;  /* 0x0002ac0001f77983 */ /* 0x000ea80000300800 */
[----:B------:R0:W4:Y:S04]  /*10250*/  @!P0 LDG.E.U16 R172, desc[UR16][R6.64] ;  /* 0x0000001006ac8981 */ /* 0x000128000c1e1500 */
[----:B------:R1:W-:Y:S01]  /*10260*/  STL [R1+0x824], R241 ;  /* 0x000824f101007387 */ /* 0x0003e20000100800 */
[----:B0-----:R-:W-:-:S02]  /*10270*/  @!P0 IMAD.MOV.U32 R6, RZ, RZ, R244 ;  /* 0x000000ffff068224 */ /* 0x001fc400078e00f4 */
[----:B------:R-:W-:Y:S01]  /*10280*/  @!P0 IMAD.MOV.U32 R7, RZ, RZ, R240 ;  /* 0x000000ffff078224 */ /* 0x000fe200078e00f0 */
[----:B-1----:R-:W2:Y:S04]  /*10290*/  LDL R241, [R1+0x58c] ;  /* 0x00058c0001f17983 */ /* 0x002ea80000100800 */
[----:B------:R0:W-:Y:S04]  /*102a0*/  STL [R1+0x82c], R244 ;  /* 0x00082cf401007387 */ /* 0x0001e80000100800 */
[----:B------:R1:W4:Y:S04]  /*102b0*/  @!P0 LDG.E.U16 R171, desc[UR16][R6.64] ;  /* 0x0000001006ab8981 */ /* 0x000328000c1e1500 */
[----:B0-----:R-:W4:Y:S04]  /*102c0*/  LDL R244, [R1+0x570] ;  /* 0x0005700001f47983 */ /* 0x001f280000100800 */
[----:B------:R0:W-:Y:S01]  /*102d0*/  STL [R1+0x828], R240 ;  /* 0x000828f001007387 */ /* 0x0001e20000100800 */
[----:B-1----:R-:W-:-:S02]  /*102e0*/  @!P0 IMAD.MOV.U32 R6, RZ, RZ, R251 ;  /* 0x000000ffff068224 */ /* 0x002fc400078e00fb */
[----:B------:R-:W-:-:S05]  /*102f0*/  @!P0 IMAD.MOV.U32 R7, RZ, RZ, R250 ;  /* 0x000000ffff078224 */ /* 0x000fca00078e00fa */
[----:B------:R1:W4:Y:S04]  /*10300*/  @!P0 LDG.E.U16 R170, desc[UR16][R6.64] ;  /* 0x0000001006aa8981 */ /* 0x000328000c1e1500 */
[----:B0-----:R-:W4:Y:S04]  /*10310*/  LDL.LU R240, [R1+0x24c] ;  /* 0x00024c0001f07983 */ /* 0x001f280000300800 */
[----:B------:R0:W-:Y:S01]  /*10320*/  STL [R1+0x834], R251 ;  /* 0x000834fb01007387 */ /* 0x0001e20000100800 */
[----:B-1----:R-:W-:Y:S02]  /*10330*/  @!P0 IMAD.MOV.U32 R6, RZ, RZ, R243 ;  /* 0x000000ffff068224 */ /* 0x002fe400078e00f3 */
[----:B------:R-:W-:Y:S01]  /*10340*/  @!P0 IMAD.MOV.U32 R7, RZ, RZ, R242 ;  /* 0x000000ffff078224 */ /* 0x000fe200078e00f2 */
[----:B0-----:R-:W4:Y:S04]  /*10350*/  LDL.LU R251, [R1+0x230] ;  /* 0x0002300001fb7983 */ /* 0x001f280000300800 */
[----:B------:R0:W-:Y:S04]  /*10360*/  STL [R1+0x830], R250 ;  /* 0x000830fa01007387 */ /* 0x0001e80000100800 */
[----:B0-----:R-:W4:Y:S04]  /*10370*/  LDL R250, [R1+0x56c] ;  /* 0x00056c0001fa7983 */ /* 0x001f280000100800 */
[----:B------:R0:W-:Y:S04]  /*10380*/  STL [R1+0x83c], R243 ;  /* 0x00083cf301007387 */ /* 0x0001e80000100800 */
[----:B0-----:R-:W3:Y:S04]  /*10390*/  LDL R243, [R1+0x7ac] ;  /* 0x0007ac0001f37983 */ /* 0x001ee80000100800 */
[----:B------:R0:W-:Y:S04]  /*103a0*/  STL [R1+0x838], R242 ;  /* 0x000838f201007387 */ /* 0x0001e80000100800 */
[----:B0-----:R-:W2:Y:S01]  /*103b0*/  LDL R242, [R1+0x7a8] ;  /* 0x0007a80001f27983 */ /* 0x001ea20000100800 */
[----:B------:R-:W-:-:S02]  /*103c0*/  PRMT R169, RZ, 0x7610, R169 ;  /* 0x00007610ffa97816 */ /* 0x000fc400000000a9 */
[----:B------:R-:W-:-:S04]  /*103d0*/  PRMT R168, RZ, 0x7610, R168 ;  /* 0x00007610ffa87816 */ /* 0x000fc800000000a8 */
[----:B------:R3:W4:Y:S01]  /*103e0*/  @!P0 LDG.E.U16 R169, desc[UR16][R6.64] ;  /* 0x0000001006a98981 */ /* 0x000722000c1e1500 */
[----:B------:R-:W-:Y:S02]  /*103f0*/  PRMT R167, RZ, 0x7610, R167 ;  /* 0x00007610ffa77816 */ /* 0x000fe400000000a7 */
[----:B------:R-:W-:Y:S01]  /*10400*/  PRMT R166, RZ, 0x7610, R166 ;  /* 0x00007610ffa67816 */ /* 0x000fe200000000a6 */
[----:B---3--:R-:W-:Y:S02]  /*10410*/  @!P0 IMAD.MOV.U32 R6, RZ, RZ, R243 ;  /* 0x000000ffff068224 */ /* 0x008fe400078e00f3 */
[----:B------:R-:W3:Y:S01]  /*10420*/  LDL R243, [R1+0x550] ;  /* 0x0005500001f37983 */ /* 0x000ee20000100800 */
[----:B--2---:R-:W-:-:S03]  /*10430*/  @!P0 IMAD.MOV.U32 R7, RZ, RZ, R242 ;  /* 0x000000ffff078224 */ /* 0x004fc600078e00f2 */
[----:B------:R0:W-:Y:S04]  /*10440*/  STS.U16 [R2+UR8+0x4000], R165 ;  /* 0x004000a502007988 */ /* 0x0001e80008000408 */
[----:B------:R1:W2:Y:S04]  /*10450*/  @!P0 LDG.E.U16 R168, desc[UR16][R6.64] ;  /* 0x0000001006a88981 */ /* 0x0002a8000c1e1500 */
[----:B------:R0:W-:Y:S01]  /*10460*/  STS.U16 [R2+UR8+0x6000], R164 ;  /* 0x006000a402007988 */ /* 0x0001e20008000408 */
[----:B------:R-:W-:-:S03]  /*10470*/  PRMT R163, RZ, 0x7610, R163 ;  /* 0x00007610ffa37816 */ /* 0x000fc600000000a3 */
[----:B------:R-:W2:Y:S01]  /*10480*/  LDL R242, [R1+0x7cc] ;  /* 0x0007cc0001f27983 */ /* 0x000ea20000100800 */
[----:B-1----:R-:W-:Y:S02]  /*10490*/  @!P0 IMAD.MOV.U32 R6, RZ, RZ, R205 ;  /* 0x000000ffff068224 */ /* 0x002fe400078e00cd */
[----:B------:R-:W-:Y:S01]  /*104a0*/  @!P0 IMAD.MOV.U32 R7, RZ, RZ, R241 ;  /* 0x000000ffff078224 */ /* 0x000fe200078e00f1 */
[----:B------:R-:W2:Y:S04]  /*104b0*/  LDL R205, [R1+0x530] ;  /* 0x0005300001cd7983 */ /* 0x000ea80000100800 */
[----:B------:R4:W2:Y:S04]  /*104c0*/  @!P0 LDG.E.U16 R167, desc[UR16][R6.64] ;  /* 0x0000001006a78981 */ /* 0x0008a8000c1e1500 */
[----:B------:R-:W2:Y:S01]  /*104d0*/  LDL R241, [R1+0x52c] ;  /* 0x00052c0001f17983 */ /* 0x000ea20000100800 */
[----:B----4-:R-:W-:-:S02]  /*104e0*/  @!P0 IMAD.MOV.U32 R6, RZ, RZ, R244 ;  /* 0x000000ffff068224 */ /* 0x010fc400078e00f4 */
[----:B------:R-:W-:Y:S01]  /*104f0*/  @!P0 IMAD.MOV.U32 R7, RZ, RZ, R250 ;  /* 0x000000ffff078224 */ /* 0x000fe200078e00fa */
[----:B------:R-:W4:Y:S04]  /*10500*/  LDL R244, [R1+0x510] ;  /* 0x0005100001f47983 */ /* 0x000f280000100800 */
[----:B------:R3:W4:Y:S04]  /*10510*/  @!P0 LDG.E.U16 R166, desc[UR16][R6.64] ;  /* 0x0000001006a68981 */ /* 0x000728000c1e1500 */
[----:B------:R-:W4:Y:S04]  /*10520*/  LDL R250, [R1+0x50c] ;  /* 0x00050c0001fa7983 */ /* 0x000f280000100800 */
[----:B------:R-:W2:Y:S01]  /*10530*/  LDL R7, [R1+0x54c] ;  /* 0x00054c0001077983 */ /* 0x000ea20000100800 */
[----:B0-----:R-:W-:-:S02]  /*10540*/  PRMT R165, RZ, 0x7610, R165 ;  /* 0x00007610ffa57816 */ /* 0x001fc400000000a5 */
[----:B------:R-:W-:Y:S01]  /*10550*/  PRMT R164, RZ, 0x7610, R164 ;  /* 0x00007610ffa47816 */ /* 0x000fe200000000a4 */
[----:B------:R-:W-:Y:S04]  /*10560*/  STS.U16 [R2+UR8+0x4400], R158 ;  /* 0x0044009e02007988 */ /* 0x000fe80008000408 */
        /* <DEDUP_REMOVED lines=11> */
[----:B------:R-:W-:Y:S01]  /*10620*/  STS.U16 [R2+UR8+0x7c00], R15 ;  /* 0x007c000f02007988 */ /* 0x000fe20008000408 */
[----:B---3--:R-:W-:-:S03]  /*10630*/  @!P0 IMAD.MOV.U32 R6, RZ, RZ, R243 ;  /* 0x000000ffff068224 */ /* 0x008fc600078e00f3 */
[----:B------:R-:W3:Y:S04]  /*10640*/  LDL R243, [R1+0x4f0] ;  /* 0x0004f00001f37983 */ /* 0x000ee80000100800 */
[----:B--2---:R0:W2:Y:S02]  /*10650*/  @!P0 LDG.E.U16 R165, desc[UR16][R6.64] ;  /* 0x0000001006a58981 */ /* 0x0040a4000c1e1500 */
[----:B0-----:R-:W-:Y:S02]  /*10660*/  @!P0 IMAD.MOV.U32 R6, RZ, RZ, R205 ;  /* 0x000000ffff068224 */ /* 0x001fe400078e00cd */
        /* <DEDUP_REMOVED lines=9> */
[----:B------:R-:W2:Y:S04]  /*10700*/  LDL R7, [R1+0x4ec] ;  /* 0x0004ec0001077983 */ /* 0x000ea80000100800 */
[----:B------:R0:W-:Y:S04]  /*10710*/  STL [R1+0x840], R2 ;  /* 0x0008400201007387 */ /* 0x0001e80000100800 */
[----:B0-----:R-:W4:Y:S01]  /*10720*/  LDL R2, [R1+0x490] ;  /* 0x0004900001027983 */ /* 0x001f220000100800 */
[----:B------:R-:W-:-:S02]  /*10730*/  PRMT R162, RZ, 0x7610, R162 ;  /* 0x00007610ffa27816 */ /* 0x000fc400000000a2 */
[----:B------:R-:W-:Y:S01]  /*10740*/  PRMT R161, RZ, 0x7610, R161 ;  /* 0x00007610ffa17816 */ /* 0x000fe200000000a1 */
[----:B------:R0:W-:Y:S01]  /*10750*/  STS.U16 [R242+UR8+0x100], R211 ;  /* 0x000100d3f2007988 */ /* 0x0001e20008000408 */
[----:B------:R-:W-:-:S03]  /*10760*/  PRMT R160, RZ, 0x7610, R160 ;  /* 0x00007610ffa07816 */ /* 0x000fc600000000a0 */
[----:B------:R1:W-:Y:S04]  /*10770*/  STS.U16 [R242+UR8+0x500], R210 ;  /* 0x000500d2f2007988 */ /* 0x0003e80008000408 */
[----:B0-----:R-:W4:Y:S04]  /*10780*/  LDL R211, [R1+0x44c] ;  /* 0x00044c0001d37983 */ /* 0x001f280000100800 */
[----:B-1----:R-:W4:Y:S04]  /*10790*/  LDL R210, [R1+0x450] ;  /* 0x0004500001d27983 */ /* 0x002f280000100800 */
[----:B------:R0:W-:Y:S04]  /*107a0*/  STS.U16 [R242+UR8+0x900], R209 ;  /* 0x000900d1f2007988 */ /* 0x0001e80008000408 */
[----:B0-----:R-:W4:Y:S01]  /*107b0*/  LDL R209, [R1+0x42c] ;  /* 0x00042c0001d17983 */ /* 0x001f220000100800 */
[----:B---3--:R-:W-:-:S03]  /*107c0*/  @!P0 IMAD.MOV.U32 R6, RZ, RZ, R243 ;  /* 0x000000ffff068224 */ /* 0x008fc600078e00f3 */
[----:B------:R-:W3:Y:S04]  /*107d0*/  LDL R243, [R1+0x48c] ;  /* 0x00048c0001f37983 */ /* 0x000ee80000100800 */
[----:B--2---:R0:W2:Y:S02]  /*107e0*/  @!P0 LDG.E.U16 R162, desc[UR16][R6.64] ;  /* 0x0000001006a28981 */ /* 0x0040a4000c1e1500 */
[----:B0-----:R-:W-:Y:S02]  /*107f0*/  @!P0 IMAD.MOV.U32 R7, RZ, RZ, R241 ;  /* 0x000000ffff078224 */ /* 0x001fe400078e00f1 */
[----:B------:R-:W-:Y:S02]  /*10800*/  IMAD.MOV.U32 R241, RZ, RZ, R232 ;  /* 0x000000fffff17224 */ /* 0x000fe400078e00e8 */
[----:B------:R-:W-:Y:S01]  /*10810*/  @!P0 IMAD.MOV.U32 R6, RZ, RZ, R205 ;  /* 0x000000ffff068224 */ /* 0x000fe200078e00cd */
[----:B------:R-:W2:Y:S01]  /*10820*/  LDL R232, [R1+0x470] ;  /* 0x0004700001e87983 */ /* 0x000ea20000100800 */
[----:B------:R-:W-:-:S03]  /*10830*/  IMAD.MOV.U32 R205, RZ, RZ, R233 ;  /* 0x000000ffffcd7224 */ /* 0x000fc600078e00e9 */
[----:B------:R-:W2:Y:S04]  /*10840*/  LDL R233, [R1+0x46c] ;  /* 0x00046c0001e97983 */ /* 0x000ea80000100800 */
[----:B------:R4:W2:Y:S02]  /*10850*/  @!P0 LDG.E.U16 R161, desc[UR16][R6.64] ;  /* 0x0000001006a18981 */ /* 0x0008a4000c1e1500 */
[----:B----4-:R-:W-:Y:S02]  /*10860*/  @!P0 IMAD.MOV.U32 R6, RZ, RZ, R244 ;  /* 0x000000ffff068224 */ /* 0x010fe400078e00f4 */
[----:B------:R-:W-:Y:S01]  /*10870*/  @!P0 IMAD.MOV.U32 R7, RZ, RZ, R250 ;  /* 0x000000ffff078224 */ /* 0x000fe200078e00fa */
[----:B------:R-:W-:Y:S01]  /*10880*/  PRMT R159, RZ, 0x7610, R159 ;  /* 0x00007610ff9f7816 */ /* 0x000fe2000000009f */
[----:B------:R-:W4:Y:S04]  /*10890*/  LDL R244, [R1+0x40c] ;  /* 0x00040c0001f47983 */ /* 0x000f280000100800 */
[----:B------:R0:W4:Y:S02]  /*108a0*/  @!P0 LDG.E.U16 R160, desc[UR16][R6.64] ;  /* 0x0000001006a08981 */ /* 0x000124000c1e1500 */
[----:B0-----:R-:W-:-:S02]  /*108b0*/  @!P0 IMAD.MOV.U32 R6, RZ, RZ, R2 ;  /* 0x000000ffff068224 */ /* 0x001fc400078e0002 */
[----:B------:R-:W4:Y:S01]  /*108c0*/  LDL R2, [R1+0x430] ;  /* 0x0004300001027983 */ /* 0x000f220000100800 */
[----:B------:R-:W-:Y:S02]  /*108d0*/  PRMT R158, RZ, 0x7610, R158 ;  /* 0x00007610ff9e7816 */ /* 0x000fe4000000009e */
[----:B------:R-:W-:Y:S01]  /*108e0*/  PRMT R157, RZ, 0x7610, R157 ;  /* 0x00007610ff9d7816 */ /* 0x000fe2000000009d */
[----:B---3--:R-:W-:Y:S02]  /*108f0*/  @!P0 IMAD.MOV.U32 R7, RZ, RZ, R243 ;  /* 0x000000ffff078224 */ /* 0x008fe400078e00f3 */
[----:B------:R-:W3:Y:S04]  /*10900*/  LDL R243, [R1+0x410] ;  /* 0x0004100001f37983 */ /* 0x000ee80000100800 */
[----:B------:R2:W3:Y:S02]  /*10910*/  @!P0 LDG.E.U16 R159, desc[UR16][R6.64] ;  /* 0x00000010069f8981 */ /* 0x0004e4000c1e1500 */
[----:B--2---:R-:W-:-:S02]  /*10920*/  @!P0 IMAD.MOV.U32 R6, RZ, RZ, R232 ;  /* 0x000000ffff068224 */ /* 0x004fc400078e00e8 */
[----:B------:R-:W-:Y:S02]  /*10930*/  IMAD.MOV.U32 R232, RZ, RZ, R234 ;  /* 0x000000ffffe87224 */ /* 0x000fe400078e00ea */
[----:B------:R-:W-:Y:S01]  /*10940*/  @!P0 IMAD.MOV.U32 R7, RZ, RZ, R233 ;  /* 0x000000ffff078224 */ /* 0x000fe200078e00e9 */
[----:B------:R-:W2:Y:S04]  /*10950*/  LDL R234, [R1+0x3ec] ;  /* 0x0003ec0001ea7983 */ /* 0x000ea80000100800 */
[----:B------:R-:W2:Y:S04]  /*10960*/  LDL R233, [R1+0x3f0] ;  /* 0x0003f00001e97983 */ /* 0x000ea80000100800 */
[----:B------:R0:W2:Y:S02]  /*10970*/  @!P0 LDG.E.U16 R158, desc[UR16][R6.64] ;  /* 0x00000010069e8981 */ /* 0x0000a4000c1e1500 */
[----:B0-----:R-:W-:-:S02]  /*10980*/  @!P0 IMAD.MOV.U32 R6, RZ, RZ, R210 ;  /* 0x000000ffff068224 */ /* 0x001fc400078e00d2 */
[----:B------:R-:W-:Y:S01]  /*10990*/  @!P0 IMAD.MOV.U32 R7, RZ, RZ, R211 ;  /* 0x000000ffff078224 */ /* 0x000fe200078e00d3 */
[----:B------:R-:W2:Y:S04]  /*109a0*/  LDL R210, [R1+0x3d0] ;  /* 0x0003d00001d27983 */ /* 0x000ea80000100800 */
[----:B------:R-:W2:Y:S04]  /*109b0*/  LDL R211, [R1+0x3cc] ;  /* 0x0003cc0001d37983 */ /* 0x000ea80000100800 */
[----:B------:R4:W2:Y:S02]  /*109c0*/  @!P0 LDG.E.U16 R157, desc[UR16][R6.64] ;  /* 0x00000010069d8981 */ /* 0x0008a4000c1e1500 */
[----:B----4-:R-:W-:-:S02]  /*109d0*/  @!P0 IMAD.MOV.U32 R6, RZ, RZ, R2 ;  /* 0x000000ffff068224 */ /* 0x010fc400078e0002 */
[----:B------:R-:W4:Y:S01]  /*109e0*/  LDL R2, [R1+0x3b0] ;  /* 0x0003b00001027983 */ /* 0x000f220000100800 */
[----:B------:R-:W-:-:S03]  /*109f0*/  @!P0 IMAD.MOV.U32 R7, RZ, RZ, R209 ;  /* 0x000000ffff078224 */ /* 0x000fc600078e00d1 */
[----:B------:R-:W4:Y:S04]  /*10a00*/  LDL R209, [R1+0x3ac] ;  /* 0x0003ac0001d17983 */ /* 0x000f280000100800 */
[----:B------:R0:W-:Y:S01]  /*10a10*/  STS.U16 [R242+UR8+0xd00], R156 ;  /* 0x000d009cf2007988 */ /* 0x0001e20008000408 */
[----:B------:R-:W-:Y:S02]  /*10a20*/  PRMT R155, RZ, 0x7610, R155 ;  /* 0x00007610ff9b7816 */ /* 0x000fe4000000009b */
[----:B0-----:R-:W-:-:S06]  /*10a30*/  PRMT R156, RZ, 0x7610, R156 ;  /* 0x00007610ff9c7816 */ /* 0x001fcc000000009c */
[----:B------:R0:W4:Y:S02]  /*10a40*/  @!P0 LDG.E.U16 R156, desc[UR16][R6.64] ;  /* 0x00000010069c8981 */ /* 0x000124000c1e1500 */
[----:B0-----:R-:W-:Y:S02]  /*10a50*/  @!P0 IMAD.MOV.U32 R7, RZ, RZ, R244 ;  /* 0x000000ffff078224 */ /* 0x001fe400078e00f4 */
[----:B------:R0:W-:Y:S04]  /*10a60*/  STS.U16 [R242+UR8+0x1100], R154 ;  /* 0x0011009af2007988 */ /* 0x0001e80008000408 */
[----:B------:R-:W-:Y:S04]  /*10a70*/  STS.U16 [R242+UR8+0x1500], R20 ;  /* 0x00150014f2007988 */ /* 0x000fe80008000408 */
[----:B------:R-:W-:Y:S01]  /*10a80*/  STS.U16 [R242+UR8+0x1900], R19 ;  /* 0x00190013f2007988 */ /* 0x000fe20008000408 */
[----:B0-----:R-:W-:-:S03]  /*10a90*/  PRMT R154, RZ, 0x7610, R154 ;  /* 0x00007610ff9a7816 */ /* 0x001fc6000000009a */
[----:B------:R-:W-:Y:S04]  /*10aa0*/  STS.U16 [R242+UR8+0x1d00], R21 ;  /* 0x001d0015f2007988 */ /* 0x000fe80008000408 */
[----:B------:R0:W-:Y:S04]  /*10ab0*/  STS.U16 [R242+UR8+0x2100], R213 ;  /* 0x002100d5f2007988 */ /* 0x0001e80008000408 */
[----:B------:R1:W-:Y:S01]  /*10ac0*/  STS.U16 [R242+UR8+0x2500], R219 ;  /* 0x002500dbf2007988 */ /* 0x0003e20008000408 */
[----:B------:R-:W-:-:S03]  /*10ad0*/  PRMT R152, RZ, 0x7610, R152 ;  /* 0x00007610ff987816 */ /* 0x000fc60000000098 */
[----:B0-----:R-:W4:Y:S04]  /*10ae0*/  LDL R213, [R1+0x370] ;  /* 0x0003700001d57983 */ /* 0x001f280000100800 */
[----:B-1----:R-:W4:Y:S01]  /*10af0*/  LDL R219, [R1+0x36c] ;  /* 0x00036c0001db7983 */ /* 0x002f220000100800 */
[----:B---3--:R-:W-:-:S05]  /*10b00*/  @!P0 IMAD.MOV.U32 R6, RZ, RZ, R243 ;  /* 0x000000ffff068224 */ /* 0x008fca00078e00f3 */
[----:B------:R2:W3:Y:S02]  /*10b10*/  @!P0 LDG.E.U16 R155, desc[UR16][R6.64] ;  /* 0x00000010069b8981 */ /* 0x0004e4000c1e1500 */
[----:B--2---:R-:W-:Y:S02]  /*10b20*/  @!P0 IMAD.MOV.U32 R7, RZ, RZ, R234 ;  /* 0x000000ffff078224 */ /* 0x004fe400078e00ea */
[----:B------:R-:W-:Y:S02]  /*10b30*/  IMAD.MOV.U32 R234, RZ, RZ, R236 ;  /* 0x000000ffffea7224 */ /* 0x000fe400078e00ec */
[----:B------:R-:W-:Y:S01]  /*10b40*/  @!P0 IMAD.MOV.U32 R6, RZ, RZ, R233 ;  /* 0x000000ffff068224 */ /* 0x000fe200078e00e9 */
[----:B------:R-:W2:Y:S04]  /*10b50*/  LDL R236, [R1+0x38c] ;  /* 0x00038c0001ec7983 */ /* 0x000ea80000100800 */
[----:B------:R-:W3:Y:S04]  /*10b60*/  LDL R233, [R1+0x390] ;  /* 0x0003900001e97983 */ /* 0x000ee80000100800 */
[----:B------:R0:W3:Y:S02]  /*10b70*/  @!P0 LDG.E.U16 R154, desc[UR16][R6.64] ;  /* 0x00000010069a8981 */ /* 0x0000e4000c1e1500 */
[----:B0-----:R-:W-:-:S02]  /*10b80*/  @!P0 IMAD.MOV.U32 R6, RZ, RZ, R210 ;  /* 0x000000ffff068224 */ /* 0x001fc400078e00d2 */
[----:B------:R-:W-:Y:S01]  /*10b90*/  @!P0 IMAD.MOV.U32 R7, RZ, RZ, R211 ;  /* 0x000000ffff078224 */ /* 0x000fe200078e00d3 */
[----:B------:R-:W3:Y:S04]  /*10ba0*/  LDL R210, [R1+0x350] ;  /* 0x0003500001d27983 */ /* 0x000ee80000100800 */
[----:B------:R-:W3:Y:S04]  /*10bb0*/  LDL R211, [R1+0x34c] ;  /* 0x00034c0001d37983 */ /* 0x000ee80000100800 */
[----:B------:R4:W3:Y:S02]  /*10bc0*/  @!P0 LDG.E.U16 R152, desc[UR16][R6.64] ;  /* 0x0000001006988981 */ /* 0x0008e4000c1e1500 */
[----:B----4-:R-:W-:-:S02]  /*10bd0*/  @!P0 IMAD.MOV.U32 R6, RZ, RZ, R2 ;  /* 0x000000ffff068224 */ /* 0x010fc400078e0002 */
[----:B------:R-:W4:Y:S01]  /*10be0*/  LDL R2, [R1+0x330] ;  /* 0x0003300001027983 */ /* 0x000f220000100800 */
[----:B------:R-:W-:-:S03]  /*10bf0*/  @!P0 IMAD.MOV.U32 R7, RZ, RZ, R209 ;  /* 0x000000ffff078224 */ /* 0x000fc600078e00d1 */
[----:B------:R-:W4:Y:S01]  /*10c00*/  LDL R209, [R1+0x32c] ;  /* 0x00032c0001d17983 */ /* 0x000f220000100800 */
[----:B------:R-:W-:Y:S02]  /*10c10*/  PRMT R23, RZ, 0x7610, R23 ;  /* 0x00007610ff177816 */ /* 0x000fe40000000017 */
[----:B------:R-:W-:-:S04]  /*10c20*/  PRMT R22, RZ, 0x7610, R22 ;  /* 0x00007610ff167816 */ /* 0x000fc80000000016 */
[----:B------:R2:W4:Y:S01]  /*10c30*/  @!P0 LDG.E.U16 R23, desc[UR16][R6.64] ;  /* 0x0000001006178981 */ /* 0x000522000c1e1500 */
[----:B------:R-:W-:Y:S01]  /*10c40*/  PRMT R21, RZ, 0x7610, R21 ;  /* 0x00007610ff157816 */ /* 0x000fe20000000015 */
[----:B------:R-:W-:Y:S01]  /*10c50*/  IMAD.MOV.U32 R244, RZ, RZ, R241 ;  /* 0x000000fffff47224 */ /* 0x000fe200078e00f1 */
[----:B------:R-:W-:Y:S01]  /*10c60*/  PRMT R20, RZ, 0x7610, R20 ;  /* 0x00007610ff147816 */ /* 0x000fe20000000014 */
[----:B------:R-:W-:Y:S02]  /*10c70*/  IMAD.MOV.U32 R241, RZ, RZ, R237 ;  /* 0x000000fffff17224 */ /* 0x000fe400078e00ed */
[----:B------:R-:W-:Y:S02]  /*10c80*/  IMAD.MOV.U32 R237, RZ, RZ, R143 ;  /* 0x000000ffffed7224 */ /* 0x000fe400078e008f */
[----:B------:R-:W4:Y:S01]  /*10c90*/  LDL R143, [R1+0x310] ;  /* 0x00031000018f7983 */ /* 0x000f220000100800 */
[----:B--2---:R-:W-:Y:S02]  /*10ca0*/  @!P0 IMAD.MOV.U32 R7, RZ, RZ, R236 ;  /* 0x000000ffff078224 */ /* 0x004fe400078e00ec */
[----:B---3--:R-:W-:-:S05]  /*10cb0*/  @!P0 IMAD.MOV.U32 R6, RZ, RZ, R233 ;  /* 0x000000ffff068224 */ /* 0x008fca00078e00e9 */
[----:B------:R0:W2:Y:S01]  /*10cc0*/  @!P0 LDG.E.U16 R22, desc[UR16][R6.64] ;  /* 0x0000001006168981 */ /* 0x0000a2000c1e1500 */
[----:B------:R-:W-:-:S03]  /*10cd0*/  IMAD.MOV.U32 R236, RZ, RZ, R146 ;  /* 0x000000ffffec7224 */ /* 0x000fc600078e0092 */
[----:B------:R-:W3:Y:S01]  /*10ce0*/  LDL R146, [R1+0x30c] ;  /* 0x00030c0001927983 */ /* 0x000ee20000100800 */
[----:B0-----:R-:W-:Y:S02]  /*10cf0*/  @!P0 IMAD.MOV.U32 R6, RZ, RZ, R213 ;  /* 0x000000ffff068224 */ /* 0x001fe400078e00d5 */
[----:B------:R-:W-:-:S05]  /*10d00*/  @!P0 IMAD.MOV.U32 R7, RZ, RZ, R219 ;  /* 0x000000ffff078224 */ /* 0x000fca00078e00db */
[----:B------:R0:W2:Y:S01]  /*10d10*/  @!P0 LDG.E.U16 R21, desc[UR16][R6.64] ;  /* 0x0000001006158981 */ /* 0x0000a2000c1e1500 */
[----:B------:R-:W-:-:S03]  /*10d20*/  IMAD.MOV.U32 R233, RZ, RZ, R147 ;  /* 0x000000ffffe97224 */ /* 0x000fc600078e0093 */
[----:B------:R-:W2:Y:S01]  /*10d30*/  LDL R147, [R1+0x2ec] ;  /* 0x0002ec0001937983 */ /* 0x000ea20000100800 */
[----:B0-----:R-:W-:Y:S02]  /*10d40*/  @!P0 IMAD.MOV.U32 R6, RZ, RZ, R210 ;  /* 0x000000ffff068224 */ /* 0x001fe400078e00d2 */
[----:B------:R-:W-:Y:S01]  /*10d50*/  @!P0 IMAD.MOV.U32 R7, RZ, RZ, R211 ;  /* 0x000000ffff078224 */ /* 0x000fe200078e00d3 */
[----:B------:R-:W2:Y:S04]  /*10d60*/  LDL R210, [R1+0x2d0] ;  /* 0x0002d00001d27983 */ /* 0x000ea80000100800 */
[----:B------:R4:W2:Y:S04]  /*10d70*/  @!P0 LDG.E.U16 R20, desc[UR16][R6.64] ;  /* 0x0000001006148981 */ /* 0x0008a8000c1e1500 */
[----:B------:R-:W2:Y:S01]  /*10d80*/  LDL R211, [R1+0x2cc] ;  /* 0x0002cc0001d37983 */ /* 0x000ea20000100800 */
[----:B----4-:R-:W-:-:S03]  /*10d90*/  @!P0 IMAD.MOV.U32 R6, RZ, RZ, R2 ;  /* 0x000000ffff068224 */ /* 0x010fc600078e0002 */
[----:B------:R-:W4:Y:S01]  /*10da0*/  LDL R2, [R1+0x2f0] ;  /* 0x0002f00001027983 */ /* 0x000f220000100800 */
[----:B------:R-:W-:-:S03]  /*10db0*/  @!P0 IMAD.MOV.U32 R7, RZ, RZ, R209 ;  /* 0x000000ffff078224 */ /* 0x000fc600078e00d1 */
[----:B------:R-:W4:Y:S01]  /*10dc0*/  LDL R209, [R1+0x2b0] ;  /* 0x0002b00001d17983 */ /* 0x000f220000100800 */
[----:B------:R-:W-:Y:S02]  /*10dd0*/  PRMT R19, RZ, 0x7610, R19 ;  /* 0x00007610ff137816 */ /* 0x000fe40000000013 */
[----:B------:R-:W-:-:S04]  /*10de0*/  PRMT R18, RZ, 0x7610, R18 ;  /* 0x00007610ff127816 */ /* 0x000fc80000000012 */
[----:B------:R0:W4:Y:S02]  /*10df0*/  @!P0 LDG.E.U16 R19, desc[UR16][R6.64] ;  /* 0x0000001006138981 */ /* 0x000124000c1e1500 */
[----:B0-----:R-:W-:Y:S02]  /*10e00*/  @!P0 IMAD.MOV.U32 R6, RZ, RZ, R143 ;  /* 0x000000ffff068224 */ /* 0x001fe400078e008f */
[----:B------:R-:W4:Y:S01]  /*10e10*/  LDL.LU R143, [R1+0x28c] ;  /* 0x00028c00018f7983 */ /* 0x000f220000300800 */
[----:B------:R-:W-:Y:S02]  /*10e20*/  PRMT R17, RZ, 0x7610, R17 ;  /* 0x00007610ff117816 */ /* 0x000fe40000000011 */
[----:B------:R-:W-:Y:S01]  /*10e30*/  PRMT R16, RZ, 0x7610, R16 ;  /* 0x00007610ff107816 */ /* 0x000fe20000000010 */
[----:B------:R-:W-:Y:S02]  /*10e40*/  IMAD.MOV.U32 R250, RZ, RZ, R205 ;  /* 0x000000fffffa7224 */ /* 0x000fe400078e00cd */
[----:B---3--:R-:W-:-:S02]  /*10e50*/  @!P0 IMAD.MOV.U32 R7, RZ, RZ, R146 ;  /* 0x000000ffff078224 */ /* 0x008fc400078e0092 */
[----:B------:R-:W3:Y:S04]  /*10e60*/  LDL.LU R146, [R1+0x290] ;  /* 0x0002900001927983 */ /* 0x000ee80000300800 */
[----:B------:R2:W3:Y:S02]  /*10e70*/  @!P0 LDG.E.U16 R18, desc[UR16][R6.64] ;  /* 0x0000001006128981 */ /* 0x0004e4000c1e1500 */
[----:B--2---:R-:W-:Y:S02]  /*10e80*/  @!P0 IMAD.MOV.U32 R7, RZ, RZ, R147 ;  /* 0x000000ffff078224 */ /* 0x004fe400078e0093 */
[----:B----4-:R-:W-:Y:S02]  /*10e90*/  @!P0 IMAD.MOV.U32 R6, RZ, RZ, R2 ;  /* 0x000000ffff068224 */ /* 0x010fe400078e0002 */
[----:B------:R-:W2:Y:S04]  /*10ea0*/  LDL.LU R2, [R1+0x26c] ;  /* 0x00026c0001027983 */ /* 0x000ea80000300800 */
[----:B------:R-:W4:Y:S04]  /*10eb0*/  LDL.LU R147, [R1+0x270] ;  /* 0x0002700001937983 */ /* 0x000f280000300800 */
[----:B------:R0:W2:Y:S02]  /*10ec0*/  @!P0 LDG.E.U16 R17, desc[UR16][R6.64] ;  /* 0x0000001006118981 */ /* 0x0000a4000c1e1500 */
[----:B0-----:R-:W-:-:S02]  /*10ed0*/  @!P0 IMAD.MOV.U32 R6, RZ, RZ, R210 ;  /* 0x000000ffff068224 */ /* 0x001fc400078e00d2 */
[----:B------:R-:W-:-:S05]  /*10ee0*/  @!P0 IMAD.MOV.U32 R7, RZ, RZ, R211 ;  /* 0x000000ffff078224 */ /* 0x000fca00078e00d3 */
[----:B------:R0:W2:Y:S02]  /*10ef0*/  @!P0 LDG.E.U16 R16, desc[UR16][R6.64] ;  /* 0x0000001006108981 */ /* 0x0000a4000c1e1500 */
[----:B0-----:R-:W-:Y:S02]  /*10f00*/  @!P0 IMAD.MOV.U32 R6, RZ, RZ, R209 ;  /* 0x000000ffff068224 */ /* 0x001fe400078e00d1 */
[----:B------:R-:W2:Y:S04]  /*10f10*/  LDL R209, [R1+0x7c8] ;  /* 0x0007c80001d17983 */ /* 0x000ea80000100800 */
[----:B------:R-:W2:Y:S04]  /*10f20*/  LDL.LU R205, [R1+0x250] ;  /* 0x0002500001cd7983 */ /* 0x000ea80000300800 */
[----:B------:R-:W-:Y:S04]  /*10f30*/  STL [R1+0x884], R247 ;  /* 0x000884f701007387 */ /* 0x000fe80000100800 */
[----:B------:R-:W-:Y:S04]  /*10f40*/  STL.64 [R1+0xad8], R150 ;  /* 0x000ad89601007387 */ /* 0x000fe80000100a00 */
[----:B------:R-:W-:Y:S01]  /*10f50*/  STL.64 [R1+0xad0], R148 ;  /* 0x000ad09401007387 */ /* 0x000fe20000100a00 */
[----:B------:R-:W-:Y:S01]  /*10f60*/  PRMT R15, RZ, 0x7610, R15 ;  /* 0x00007610ff0f7816 */ /* 0x000fe2000000000f */
[----:B------:R-:W-:Y:S01]  /*10f70*/  @!P0 IMAD.MOV.U32 R7, RZ, RZ, R247 ;  /* 0x000000ffff078224 */ /* 0x000fe200078e00f7 */
[----:B------:R-:W-:-:S04]  /*10f80*/  PRMT R14, RZ, 0x7610, R14 ;  /* 0x00007610ff0e7816 */ /* 0x000fc8000000000e */
[----:B------:R0:W2:Y:S01]  /*10f90*/  @!P0 LDG.E.U16 R15, desc[UR16][R6.64] ;  /* 0x00000010060f8981 */ /* 0x0000a2000c1e1500 */
[----:B------:R-:W-:Y:S01]  /*10fa0*/  PRMT R11, RZ, 0x7610, R11 ;  /* 0x00007610ff0b7816 */ /* 0x000fe2000000000b */
[----:B0-----:R-:W-:Y:S01]  /*10fb0*/  @!P0 IMAD.MOV.U32 R7, RZ, RZ, R143 ;  /* 0x000000ffff078224 */ /* 0x001fe200078e008f */
[----:B------:R-:W-:Y:S02]  /*10fc0*/  PRMT R10, RZ, 0x7610, R10 ;  /* 0x00007610ff0a7816 */ /* 0x000fe4000000000a */
[----:B------:R-:W-:Y:S02]  /*10fd0*/  PRMT R9, RZ, 0x7610, R9 ;  /* 0x00007610ff097816 */ /* 0x000fe40000000009 */
[----:B------:R-:W-:Y:S02]  /*10fe0*/  PRMT R8, RZ, 0x7610, R8 ;  /* 0x00007610ff087816 */ /* 0x000fe40000000008 */
[----:B------:R-:W-:Y:S01]  /*10ff0*/  PRMT R5, RZ, 0x7610, R5 ;  /* 0x00007610ff057816 */ /* 0x000fe20000000005 */
[----:B---3--:R-:W-:-:S05]  /*11000*/  @!P0 IMAD.MOV.U32 R6, RZ, RZ, R146 ;  /* 0x000000ffff068224 */ /* 0x008fca00078e0092 */
[----:B------:R0:W3:Y:S04]  /*11010*/  @!P0 LDG.E.U16 R14, desc[UR16][R6.64] ;  /* 0x00000010060e8981 */ /* 0x0000e8000c1e1500 */
[----:B----4-:R-:W-:Y:S04]  /*11020*/  STL.64 [R1+0xac8], R146 ;  /* 0x000ac89201007387 */ /* 0x010fe80000100a00 */
[----:B------:R-:W-:Y:S04]  /*11030*/  STL.64 [R1+0xac0], R144 ;  /* 0x000ac09001007387 */ /* 0x000fe80000100a00 */
        /* <DEDUP_REMOVED lines=44> */
[----:B------:R-:W-:Y:S01]  /*11300*/  STL.64 [R1+0x958], R54 ;  /* 0x0009583601007387 */ /* 0x000fe20000100a00 */
[----:B0-----:R-:W-:-:S03]  /*11310*/  @!P0 IMAD.MOV.U32 R6, RZ, RZ, R147 ;  /* 0x000000ffff068224 */ /* 0x001fc600078e0093 */
[----:B------:R-:W-:Y:S01]  /*11320*/  STL.64 [R1+0x950], R52 ;  /* 0x0009503401007387 */ /* 0x000fe20000100a00 */
[----:B--2---:R-:W-:-:S03]  /*11330*/  @!P0 IMAD.MOV.U32 R7, RZ, RZ, R2 ;  /* 0x000000ffff078224 */ /* 0x004fc600078e0002 */
        /* <DEDUP_REMOVED lines=8> */
[----:B------:R0:W2:Y:S04]  /*113c0*/  @!P0 LDG.E.U16 R11, desc[UR16][R6.64] ;  /* 0x00000010060b8981 */ /* 0x0000a8000c1e1500 */
[----:B------:R-:W-:Y:S04]  /*113d0*/  STL.64 [R1+0x908], R34 ;  /* 0x0009082201007387 */ /* 0x000fe80000100a00 */
[----:B------:R-:W-:Y:S01]  /*113e0*/  STL.64 [R1+0x900], R32 ;  /* 0x0009002001007387 */ /* 0x000fe20000100a00 */
[----:B0-----:R-:W-:-:S02]  /*113f0*/  @!P0 IMAD.MOV.U32 R6, RZ, RZ, R205 ;  /* 0x000000ffff068224 */ /* 0x001fc400078e00cd */
[----:B------:R-:W-:Y:S01]  /*11400*/  @!P0 IMAD.MOV.U32 R7, RZ, RZ, R240 ;  /* 0x000000ffff078224 */ /* 0x000fe200078e00f0 */
[----:B------:R-:W-:Y:S04]  /*11410*/  STL.64 [R1+0x8f8], R30 ;  /* 0x0008f81e01007387 */ /* 0x000fe80000100a00 */
[----:B------:R-:W-:Y:S04]  /*11420*/  STL.64 [R1+0x8f0], R28 ;  /* 0x0008f01c01007387 */ /* 0x000fe80000100a00 */
[----:B------:R-:W-:Y:S04]  /*11430*/  STL.64 [R1+0x8e8], R26 ;  /* 0x0008e81a01007387 */ /* 0x000fe80000100a00 */
[----:B------:R-:W-:Y:S04]  /*11440*/  STL.64 [R1+0x8e0], R24 ;  /* 0x0008e01801007387 */ /* 0x000fe80000100a00 */
[----:B------:R0:W4:Y:S04]  /*11450*/  @!P0 LDG.E.U16 R10, desc[UR16][R6.64] ;  /* 0x00000010060a8981 */ /* 0x000128000c1e1500 */
[----:B------:R-:W-:Y:S04]  /*11460*/  STL [R1+0x844], R240 ;  /* 0x000844f001007387 */ /* 0x000fe80000100800 */
[----:B------:R-:W-:Y:S01]  /*11470*/  STL [R1+0x84c], R251 ;  /* 0x00084cfb01007387 */ /* 0x000fe20000100800 */
[----:B0-----:R-:W-:-:S02]  /*11480*/  @!P0 IMAD.MOV.U32 R6, RZ, RZ, R251 ;  /* 0x000000ffff068224 */ /* 0x001fc400078e00fb */
[----:B------:R-:W-:Y:S01]  /*11490*/  @!P0 IMAD.MOV.U32 R7, RZ, RZ, R246 ;  /* 0x000000ffff078224 */ /* 0x000fe200078e00f6 */
[----:B------:R-:W-:Y:S04]  /*114a0*/  STL [R1+0x848], R246 ;  /* 0x000848f601007387 */ /* 0x000fe80000100800 */
[----:B------:R-:W-:Y:S04]  /*114b0*/  STL [R1+0x854], R252 ;  /* 0x000854fc01007387 */ /* 0x000fe80000100800 */
[----:B------:R0:W-:Y:S04]  /*114c0*/  STL [R1+0x850], R4 ;  /* 0x0008500401007387 */ /* 0x0001e80000100800 */
[----:B------:R1:W4:Y:S04]  /*114d0*/  @!P0 LDG.E.U16 R9, desc[UR16][R6.64] ;  /* 0x0000001006098981 */ /* 0x000328000c1e1500 */
[----:B------:R-:W-:Y:S04]  /*114e0*/  STL [R1+0x85c], R249 ;  /* 0x00085cf901007387 */ /* 0x000fe80000100800 */
[----:B------:R-:W-:Y:S01]  /*114f0*/  STL [R1+0x858], R248 ;  /* 0x000858f801007387 */ /* 0x000fe20000100800 */
[----:B-1----:R-:W-:-:S03]  /*11500*/  @!P0 IMAD.MOV.U32 R7, RZ, RZ, R4 ;  /* 0x000000ffff078224 */ /* 0x002fc600078e0004 */
[----:B0-----:R-:W3:Y:S01]  /*11510*/  LDL R4, [R1+0x7c4] ;  /* 0x0007c40001047983 */ /* 0x001ee20000100800 */
[----:B------:R-:W-:-:S03]  /*11520*/  @!P0 IMAD.MOV.U32 R6, RZ, RZ, R252 ;  /* 0x000000ffff068224 */ /* 0x000fc600078e00fc */
[----:B------:R-:W4:Y:S04]  /*11530*/  LDL.LU.64 R24, [R1] ;  /* 0x0000000001187983 */ /* 0x000f280000300a00 */
[----:B------:R-:W4:Y:S04]  /*11540*/  LDL.LU.64 R26, [R1+0x8] ;  /* 0x00000800011a7983 */ /* 0x000f280000300a00 */
[----:B------:R-:W4:Y:S04]  /*11550*/  LDL.LU.64 R28, [R1+0x10] ;  /* 0x00001000011c7983 */ /* 0x000f280000300a00 */
[----:B------:R-:W4:Y:S04]  /*11560*/  LDL.LU.64 R30, [R1+0x18] ;  /* 0x00001800011e7983 */ /* 0x000f280000300a00 */
[----:B------:R-:W4:Y:S04]  /*11570*/  LDL.LU.64 R32, [R1+0x20] ;  /* 0x0000200001207983 */ /* 0x000f280000300a00 */
[----:B------:R-:W4:Y:S04]  /*11580*/  LDL.LU.64 R34, [R1+0x28] ;  /* 0x0000280001227983 */ /* 0x000f280000300a00 */
[----:B------:R-:W4:Y:S04]  /*11590*/  LDL.LU.64 R36, [R1+0x30] ;  /* 0x0000300001247983 */ /* 0x000f280000300a00 */
[----:B------:R-:W4:Y:S04]  /*115a0*/  LDL.LU.64 R38, [R1+0x38] ;  /* 0x0000380001267983 */ /* 0x000f280000300a00 */
[----:B------:R0:W4:Y:S04]  /*115b0*/  @!P0 LDG.E.U16 R8, desc[UR16][R6.64] ;  /* 0x0000001006088981 */ /* 0x000128000c1e1500 */
[----:B------:R-:W4:Y:S04]  /*115c0*/  LDL.LU.64 R40, [R1+0x40] ;  /* 0x0000400001287983 */ /* 0x000f280000300a00 */
[----:B------:R-:W4:Y:S01]  /*115d0*/  LDL.LU.64 R42, [R1+0x48] ;  /* 0x00004800012a7983 */ /* 0x000f220000300a00 */
[----:B0-----:R-:W-:-:S02]  /*115e0*/  @!P0 IMAD.MOV.U32 R6, RZ, RZ, R249 ;  /* 0x000000ffff068224 */ /* 0x001fc400078e00f9 */
[----:B------:R-:W-:Y:S01]  /*115f0*/  @!P0 IMAD.MOV.U32 R7, RZ, RZ, R248 ;  /* 0x000000ffff078224 */ /* 0x000fe200078e00f8 */
[----:B------:R-:W4:Y:S04]  /*11600*/  LDL.LU.64 R44, [R1+0x50] ;  /* 0x00005000012c7983 */ /* 0x000f280000300a00 */
[----:B------:R-:W4:Y:S04]  /*11610*/  LDL.LU.64 R46, [R1+0x58] ;  /* 0x00005800012e7983 */ /* 0x000f280000300a00 */
[----:B------:R-:W4:Y:S04]  /*11620*/  LDL.LU.64 R48, [R1+0x60] ;  /* 0x0000600001307983 */ /* 0x000f280000300a00 */
[----:B------:R-:W4:Y:S04]  /*11630*/  LDL.LU.64 R50, [R1+0x68] ;  /* 0x0000680001327983 */ /* 0x000f280000300a00 */
[----:B------:R-:W4:Y:S04]  /*11640*/  @!P0 LDG.E.U16 R5, desc[UR16][R6.64] ;  /* 0x0000001006058981 */ /* 0x000f28000c1e1500 */
[----:B------:R-:W4:Y:S04]  /*11650*/  LDL.LU.64 R52, [R1+0x70] ;  /* 0x0000700001347983 */ /* 0x000f280000300a00 */
        /* <DEDUP_REMOVED lines=103> */
[----:B---3--:R-:W-:Y:S04]  /*11cd0*/  STS.U16 [R4+UR8+0x7f00], R239 ;  /* 0x007f00ef04007988 */ /* 0x008fe80008000408 */
        /* <DEDUP_REMOVED lines=26> */
[----:B--2---:R-:W-:Y:S04]  /*11e80*/  STS.U16 [R4+UR8+0x6b00], R11 ;  /* 0x006b000b04007988 */ /* 0x004fe80008000408 */
[----:B----4-:R-:W-:Y:S04]  /*11e90*/  STS.U16 [R4+UR8+0x6f00], R10 ;  /* 0x006f000a04007988 */ /* 0x010fe80008000408 */
[----:B------:R-:W-:Y:S04]  /*11ea0*/  STS.U16 [R4+UR8+0x7300], R9 ;  /* 0x0073000904007988 */ /* 0x000fe80008000408 */
[----:B------:R-:W-:Y:S04]  /*11eb0*/  STS.U16 [R4+UR8+0x7700], R8 ;  /* 0x0077000804007988 */ /* 0x000fe80008000408 */
[----:B------:R-:W-:Y:S01]  /*11ec0*/  STS.U16 [R4+UR8+0x7b00], R5 ;  /* 0x007b000504007988 */ /* 0x000fe20008000408 */
[----:B------:R0:W-:Y:S06]  /*11ed0*/  MEMBAR.ALL.CTA ;  /* 0x0000000000007992 */ /* 0x0001ec0000008000 */
[----:B0-----:R-:W0:Y:S02]  /*11ee0*/  FENCE.VIEW.ASYNC.S ;  /* 0x00000000000073c6 */ /* 0x001e240000000000 */
[----:B0-----:R-:W-:Y:S06]  /*11ef0*/  BAR.SYNC.DEFER_BLOCKING 0x0 ;  /* 0x0000000000007b1d */ /* 0x001fec0000010000 */
[----:B------:R-:W-:Y:S01]  /*11f00*/  UMOV UR13, 0x40000040 ;  /* 0x40000040000d7882 */ /* 0x000fe20000000000 */
[----:B------:R-:W-:-:S06]  /*11f10*/  WARPGROUP.ARRIVE ;  /* 0x00000000000079c5 */ /* 0x000fcc0000000000 */
[----:B------:R-:W-:Y:S03]  /*11f20*/  HGMMA.64x256x16.F32 R24, gdesc[UR12].tnspA, R24, gsb0 ;  /* 0x23e000000c1879f0 */ /* 0x000fe60008000818 */
[----:B------:R-:W-:Y:S02]  /*11f30*/  WARPGROUP.DEPBAR.LE gsb0, 0x0 ;  /* 0x00008000000079c5 */ /* 0x000fe40000010000 */
[----:B------:R-:W-:-:S15]  /*11f40*/  WARPGROUP.ARRIVE ;  /* 0x00000000000079c5 */ /* 0x000fde0000000000 */
[----:B------:R-:W-:-:S08]  /*11f50*/  NOP ;  /* 0x0000000000007918 */ /* 0x000fd00000000000 */
        /* <DEDUP_REMOVED lines=10> */
[----:B------:R-:W-:Y:S04]  /*12000*/  STL.64 [R1], R24 ;  /* 0x0000001801007387 */ /* 0x000fe80000100a00 */
        /* <DEDUP_REMOVED lines=62> */
[----:B------:R0:W-:Y:S04]  /*123f0*/  STL.64 [R1+0x1f8], R150 ;  /* 0x0001f89601007387 */ /* 0x0001e80000100a00 */
[----:B0-----:R-:W2:Y:S04]  /*12400*/  LDL.LU.64 R150, [R1+0xad8] ;  /* 0x000ad80001967983 */ /* 0x001ea80000300a00 */
[----:B------:R-:W3:Y:S04]  /*12410*/  LDL.LU.64 R148, [R1+0xad0] ;  /* 0x000ad00001947983 */ /* 0x000ee80000300a00 */
[----:B------:R-:W4:Y:S04]  /*12420*/  LDL.LU.64 R146, [R1+0xac8] ;  /* 0x000ac80001927983 */ /* 0x000f280000300a00 */
[----:B------:R-:W2:Y:S04]  /*12430*/  LDL.LU.64 R144, [R1+0xac0] ;  /* 0x000ac00001907983 */ /* 0x000ea80000300a00 */
[----:B------:R-:W3:Y:S04]  /*12440*/  LDL.LU.64 R142, [R1+0xab8] ;  /* 0x000ab800018e7983 */ /* 0x000ee80000300a00 */
[----:B------:R-:W2:Y:S04]  /*12450*/  LDL.LU.64 R140, [R1+0xab0] ;  /* 0x000ab000018c7983 */ /* 0x000ea80000300a00 */
[----:B------:R-:W2:Y:S01]  /*12460*/  LDL.LU.64 R138, [R1+0xaa8] ;  /* 0x000aa800018a7983 */ /* 0x000ea20000300a00 */
[----:B------:R-:W-:-:S03]  /*12470*/  IMAD.MOV.U32 R246, RZ, RZ, R2 ;  /* 0x000000fffff67224 */ /* 0x000fc600078e0002 */
[----:B------:R-:W2:Y:S01]  /*12480*/  LDL.LU.64 R136, [R1+0xaa0] ;  /* 0x000aa00001887983 */ /* 0x000ea20000300a00 */
[----:B------:R-:W-:-:S03]  /*12490*/  IMAD.MOV.U32 R240, RZ, RZ, R237 ;  /* 0x000000fffff07224 */ /* 0x000fc600078e00ed */
[----:B------:R-:W2:Y:S01]  /*124a0*/  LDL.LU.64 R134, [R1+0xa98] ;  /* 0x000a980001867983 */ /* 0x000ea20000300a00 */
[----:B------:R-:W-:-:S03]  /*124b0*/  IMAD.MOV.U32 R2, RZ, RZ, R238 ;  /* 0x000000ffff027224 */ /* 0x000fc600078e00ee */
[----:B------:R-:W2:Y:S01]  /*124c0*/  LDL.LU.64 R132, [R1+0xa90] ;  /* 0x000a900001847983 */ /* 0x000ea20000300a00 */
[----:B------:R-:W-:-:S03]  /*124d0*/  IMAD.MOV.U32 R239, RZ, RZ, R126 ;  /* 0x000000ffffef7224 */ /* 0x000fc600078e007e */
[----:B------:R-:W2:Y:S01]  /*124e0*/  LDL.LU.64 R130, [R1+0xa88] ;  /* 0x000a880001827983 */ /* 0x000ea20000300a00 */
[----:B------:R-:W-:Y:S02]  /*124f0*/  IMAD.MOV.U32 R242, RZ, RZ, R244 ;  /* 0x000000fffff27224 */ /* 0x000fe400078e00f4 */
[----:B------:R-:W-:Y:S01]  /*12500*/  IMAD.MOV.U32 R248, RZ, RZ, R234 ;  /* 0x000000fffff87224 */ /* 0x000fe200078e00ea */
[----:B------:R-:W2:Y:S01]  /*12510*/  LDL.LU.64 R128, [R1+0xa80] ;  /* 0x000a800001807983 */ /* 0x000ea20000300a00 */
[----:B------:R-:W-:Y:S02]  /*12520*/  IMAD.MOV.U32 R251, RZ, RZ, R236 ;  /* 0x000000fffffb7224 */ /* 0x000fe400078e00ec */
[----:B------:R-:W-:Y:S01]  /*12530*/  IMAD.MOV.U32 R238, RZ, RZ, R125 ;  /* 0x000000ffffee7224 */ /* 0x000fe200078e007d */
[----:B------:R-:W2:Y:S01]  /*12540*/  LDL.LU.64 R126, [R1+0xa78] ;  /* 0x000a7800017e7983 */ /* 0x000ea20000300a00 */
[----:B------:R-:W-:Y:S02]  /*12550*/  IMAD.MOV.U32 R237, RZ, RZ, R124 ;  /* 0x000000ffffed7224 */ /* 0x000fe400078e007c */
[----:B------:R-:W-:Y:S01]  /*12560*/  IMAD.MOV.U32 R244, RZ, RZ, R232 ;  /* 0x000000fffff47224 */ /* 0x000fe200078e00e8 */
[----:B------:R-:W2:Y:S01]  /*12570*/  LDL.LU.64 R124, [R1+0xa70] ;  /* 0x000a7000017c7983 */ /* 0x000ea20000300a00 */
[----:B------:R-:W-:-:S02]  /*12580*/  IMAD.MOV.U32 R249, RZ, RZ, R233 ;  /* 0x000000fffff97224 */ /* 0x000fc400078e00e9 */
[----:B------:R-:W-:Y:S02]  /*12590*/  IMAD.MOV.U32 R236, RZ, RZ, R123 ;  /* 0x000000ffffec7224 */ /* 0x000fe400078e007b */
[----:B------:R-:W-:Y:S02]  /*125a0*/  IMAD.MOV.U32 R234, RZ, RZ, R122 ;  /* 0x000000ffffea7224 */ /* 0x000fe400078e007a */
[----:B------:R-:W-:Y:S01]  /*125b0*/  IMAD.MOV.U32 R233, RZ, RZ, R121 ;  /* 0x000000ffffe97224 */ /* 0x000fe200078e0079 */
[----:B------:R-:W2:Y:S01]  /*125c0*/  LDL.LU.64 R122, [R1+0xa68] ;  /* 0x000a6800017a7983 */ /* 0x000ea20000300a00 */
[----:B------:R-:W-:Y:S02]  /*125d0*/  IMAD.MOV.U32 R232, RZ, RZ, R120 ;  /* 0x000000ffffe87224 */ /* 0x000fe400078e0078 */
[----:B------:R-:W-:Y:S01]  /*125e0*/  IMAD.MOV.U32 R231, RZ, RZ, R119 ;  /* 0x000000ffffe77224 */ /* 0x000fe200078e0077 */
[----:B------:R-:W2:Y:S01]  /*125f0*/  LDL.LU.64 R120, [R1+0xa60] ;  /* 0x000a600001787983 */ /* 0x000ea20000300a00 */
[----:B------:R-:W-:-:S02]  /*12600*/  IMAD.MOV.U32 R230, RZ, RZ, R118 ;  /* 0x000000ffffe67224 */ /* 0x000fc400078e0076 */
        /* <DEDUP_REMOVED lines=30> */
[----:B------:R-:W-:Y:S02]  /*127f0*/  IMAD.MOV.U32 R210, RZ, RZ, R98 ;  /* 0x000000ffffd27224 */ /* 0x000fe400078e0062 */
[----:B------:R-:W-:Y:S01]  /*12800*/  IMAD.MOV.U32 R250, RZ, RZ, R206 ;  /* 0x000000fffffa7224 */ /* 0x000fe200078e00ce */
[----:B------:R-:W2:Y:S01]  /*12810*/  LDL.LU.64 R98, [R1+0xa08] ;  /* 0x000a080001627983 */ /* 0x000ea20000300a00 */
[----:B------:R-:W-:Y:S02]  /*12820*/  IMAD.MOV.U32 R209, RZ, RZ, R97 ;  /* 0x000000ffffd17224 */ /* 0x000fe400078e0061 */
[----:B------:R-:W-:-:S02]  /*12830*/  IMAD.MOV.U32 R208, RZ, RZ, R96 ;  /* 0x000000ffffd07224 */ /* 0x000fc400078e0060 */
[----:B------:R-:W-:Y:S01]  /*12840*/  IMAD.MOV.U32 R252, RZ, RZ, R205 ;  /* 0x000000fffffc7224 */ /* 0x000fe200078e00cd */
[----:B------:R-:W2:Y:S01]  /*12850*/  LDL.LU.64 R96, [R1+0xa00] ;  /* 0x000a000001607983 */ /* 0x000ea20000300a00 */
[----:B------:R-:W-:Y:S02]  /*12860*/  IMAD.MOV.U32 R4, RZ, RZ, R204 ;  /* 0x000000ffff047224 */ /* 0x000fe400078e00cc */
[----:B------:R-:W-:Y:S02]  /*12870*/  IMAD.MOV.U32 R207, RZ, RZ, R95 ;  /* 0x000000ffffcf7224 */ /* 0x000fe400078e005f */
[----:B------:R-:W-:Y:S02]  /*12880*/  IMAD.MOV.U32 R206, RZ, RZ, R94 ;  /* 0x000000ffffce7224 */ /* 0x000fe400078e005e */
[----:B------:R-:W-:Y:S01]  /*12890*/  IMAD.MOV.U32 R243, RZ, RZ, R203 ;  /* 0x000000fffff37224 */ /* 0x000fe200078e00cb */
[----:B------:R-:W2:Y:S01]  /*128a0*/  LDL.LU.64 R94, [R1+0x9f8] ;  /* 0x0009f800015e7983 */ /* 0x000ea20000300a00 */
[----:B------:R-:W-:-:S02]  /*128b0*/  IMAD.MOV.U32 R205, RZ, RZ, R93 ;  /* 0x000000ffffcd7224 */ /* 0x000fc400078e005d */
        /* <DEDUP_REMOVED lines=102> */
[----:B------:R-:W-:-:S03]  /*12f20*/  IMAD.MOV.U32 R5, RZ, RZ, R24 ;  /* 0x000000ffff057224 */ /* 0x000fc600078e0018 */
[----:B------:R-:W2:Y:S04]  /*12f30*/  LDL.LU.64 R24, [R1+0x8e0] ;  /* 0x0008e00001187983 */ /* 0x000ea80000300a00 */
[----:B------:R-:W-:Y:S04]  /*12f40*/  STL [R1+0x8a0], R224 ;  /* 0x0008a0e001007387 */ /* 0x000fe80000100800 */
[----:B------:R4:W-:Y:S04]  /*12f50*/  STL [R1+0x89c], R225 ;  /* 0x00089ce101007387 */ /* 0x0009e80000100800 */
[----:B------:R0:W-:Y:S04]  /*12f60*/  STL [R1+0x898], R226 ;  /* 0x000898e201007387 */ /* 0x0001e80000100800 */
[----:B------:R2:W-:Y:S01]  /*12f70*/  STL [R1+0x894], R227 ;  /* 0x000894e301007387 */ /* 0x0005e20000100800 */
[----:B----4-:R-:W-:-:S02]  /*12f80*/  IMAD.MOV.U32 R225, RZ, RZ, R146 ;  /* 0x000000ffffe17224 */ /* 0x010fc400078e0092 */
[----:B---3--:R-:W-:Y:S02]  /*12f90*/  IMAD.MOV.U32 R224, RZ, RZ, R142 ;  /* 0x000000ffffe07224 */ /* 0x008fe400078e008e */
[----:B0-----:R-:W-:Y:S02]  /*12fa0*/  IMAD.MOV.U32 R226, RZ, RZ, R143 ;  /* 0x000000ffffe27224 */ /* 0x001fe400078e008f */
[----:B--2---:R-:W-:Y:S02]  /*12fb0*/  IMAD.MOV.U32 R227, RZ, RZ, R141 ;  /* 0x000000ffffe37224 */ /* 0x004fe400078e008d */
[----:B------:R-:W2:Y:S04]  /*12fc0*/  LDL.LU R141, [R1+0x8d8] ;  /* 0x0008d800018d7983 */ /* 0x000ea80000300800 */
[----:B------:R-:W2:Y:S04]  /*12fd0*/  LDL.LU R142, [R1+0x8d4] ;  /* 0x0008d400018e7983 */ /* 0x000ea80000300800 */
[----:B------:R-:W2:Y:S04]  /*12fe0*/  LDL.LU R143, [R1+0x8d0] ;  /* 0x0008d000018f7983 */ /* 0x000ea80000300800 */
[----:B------:R0:W-:Y:S02]  /*12ff0*/  STL [R1+0x890], R228 ;  /* 0x000890e401007387 */ /* 0x0001e40000100800 */
[----:B0-----:R-:W-:-:S02]  /*13000*/  IMAD.MOV.U32 R228, RZ, RZ, R144 ;  /* 0x000000ffffe47224 */ /* 0x001fc400078e0090 */
[----:B------:R-:W2:Y:S04]  /*13010*/  LDL.LU R144, [R1+0x8cc] ;  /* 0x0008cc0001907983 */ /* 0x000ea80000300800 */
[----:B------:R0:W-:Y:S02]  /*13020*/  STL [R1+0x88c], R229 ;  /* 0x00088ce501007387 */ /* 0x0001e40000100800 */
[----:B0-----:R-:W-:Y:S02]  /*13030*/  IMAD.MOV.U32 R229, RZ, RZ, R145 ;  /* 0x000000ffffe57224 */ /* 0x001fe400078e0091 */
        /* <DEDUP_REMOVED lines=19> */
[----:B------:R-:W3:Y:S04]  /*13170*/  LDL.LU R235, [R1+0x8ac] ;  /* 0x0008ac0001eb7983 */ /* 0x000ee80000300800 */
[----:B------:R-:W-:Y:S04]  /*13180*/  STL [R1+0x868], R237 ;  /* 0x000868ed01007387 */ /* 0x000fe80000100800 */
[----:B------:R0:W-:Y:S04]  /*13190*/  STL [R1+0x864], R238 ;  /* 0x000864ee01007387 */ /* 0x0001e80000100800 */
[----:B0-----:R-:W4:Y:S04]  /*131a0*/  LDL R238, [R1+0x7d0] ;  /* 0x0007d00001ee7983 */ /* 0x001f280000100800 */
[----:B------:R0:W-:Y:S01]  /*131b0*/  STL [R1+0x860], R239 ;  /* 0x000860ef01007387 */ /* 0x0001e20000100800 */
[----:B------:R-:W-:-:S02]  /*131c0*/  IMAD.MOV.U32 R237, RZ, RZ, R153 ;  /* 0x000000ffffed7224 */ /* 0x000fc400078e0099 */
[----:B------:R-:W1:Y:S01]  /*131d0*/  LDC R153, c[0x0][0x238] ;  /* 0x00008e00ff997b82 */ /* 0x000e620000000800 */
[----:B---3--:R-:W-:-:S05]  /*131e0*/  VIADD R235, R235, 0x1 ;  /* 0x00000001ebeb7836 */ /* 0x008fca0000000000 */
[----:B----4-:R-:W-:Y:S02]  /*131f0*/  ISETP.NE.U32.AND P0, PT, R235, R238, PT ;  /* 0x000000eeeb00720c */ /* 0x010fe40003f05070 */
[----:B------:R-:W3:Y:S01]  /*13200*/  LDL.LU R238, [R1+0x7a0] ;  /* 0x0007a00001ee7983 */ /* 0x000ee20000300800 */
[----:B-1----:R-:W-:-:S03]  /*13210*/  IMAD.SHL.U32 R153, R153, 0x40, RZ ;  /* 0x0000004099997824 */ /* 0x002fc600078e00ff */
[----:B0-----:R-:W4:Y:S01]  /*13220*/  LDL.LU R239, [R1+0x798] ;  /* 0x0007980001ef7983 */ /* 0x001f220000300800 */
[----:B------:R-:W-:-:S05]  /*13230*/  IMAD.SHL.U32 R153, R153, 0x2, RZ ;  /* 0x0000000299997824 */ /* 0x000fca00078e00ff */
[----:B---3--:R-:W-:-:S05]  /*13240*/  IADD3 R238, P5, R238, R153, RZ ;  /* 0x00000099eeee7210 */ /* 0x008fca0007fbe0ff */
[----:B------:R0:W-:Y:S04]  /*13250*/  STL [R1+0x7a0], R238 ;  /* 0x0007a0ee01007387 */ /* 0x0001e80000100800 */
[----:B0-----:R-:W3:Y:S01]  /*13260*/  LDL.LU R238, [R1+0x790] ;  /* 0x0007900001ee7983 */ /* 0x001ee20000300800 */
[-C--:B----4-:R-:W-:Y:S02]  /*13270*/  IADD3 R239, P6, R239, R153.reuse, RZ ;  /* 0x00000099efef7210 */ /* 0x090fe40007fde0ff */
[-C--:B------:R-:W-:Y:S02]  /*13280*/  IADD3 R12, P2, R12, R153.reuse, RZ ;  /* 0x000000990c0c7210 */ /* 0x080fe40007f5e0ff */
[-C--:B------:R-:W-:Y:S01]  /*13290*/  IADD3 R0, P3, R0, R153.reuse, RZ ;  /* 0x0000009900007210 */ /* 0x080fe20007f7e0ff */
[----:B------:R-:W-:Y:S04]  /*132a0*/  STL [R1+0x798], R239 ;  /* 0x000798ef01007387 */ /* 0x000fe80000100800 */
[----:B------:R0:W-:Y:S04]  /*132b0*/  STL [R1+0x788], R12 ;  /* 0x0007880c01007387 */ /* 0x0001e80000100800 */
[----:B0-----:R-:W4:Y:S01]  /*132c0*/  LDL.LU R12, [R1+0x8a8] ;  /* 0x0008a800010c7983 */ /* 0x001f220000300800 */
[----:B---3--:R-:W-:-:S05]  /*132d0*/  IADD3 R238, P1, R238, R153, RZ ;  /* 0x00000099eeee7210 */ /* 0x008fca0007f3e0ff */
[----:B------:R-:W-:Y:S04]  /*132e0*/  STL [R1+0x790], R238 ;  /* 0x000790ee01007387 */ /* 0x000fe80000100800 */
[----:B------:R0:W-:Y:S04]  /*132f0*/  STL [R1+0x780], R0 ;  /* 0x0007800001007387 */ /* 0x0001e80000100800 */
[----:B0-----:R-:W4:Y:S04]  /*13300*/  LDL.LU R0, [R1+0x8a4] ;  /* 0x0008a40001007983 */ /* 0x001f280000300800 */
[----:B------:R-:W3:Y:S01]  /*13310*/  LDL.LU R238, [R1+0x778] ;  /* 0x0007780001ee7983 */ /* 0x000ee20000300800 */
[----:B------:R-:W-:-:S03]  /*13320*/  IADD3 R13, P4, R13, R153, RZ ;  /* 0x000000990d0d7210 */ /* 0x000fc60007f9e0ff */
[----:B------:R-:W2:Y:S02]  /*13330*/  LDL.LU R239, [R1+0x79c] ;  /* 0x00079c0001ef7983 */ /* 0x000ea40000300800 */
[----:B----4-:R-:W-:Y:S01]  /*13340*/  IMAD.X R12, R12, 0x1, R0, P4 ;  /* 0x000000010c0c7824 */ /* 0x010fe200020e0600 */
[----:B---3--:R-:W-:-:S05]  /*13350*/  IADD3 R238, P4, R238, R153, RZ ;  /* 0x00000099eeee7210 */ /* 0x008fca0007f9e0ff */
[----:B------:R0:W-:Y:S04]  /*13360*/  STL [R1+0x778], R238 ;  /* 0x000778ee01007387 */ /* 0x0001e80000100800 */
[----:B0-----:R-:W3:Y:S01]  /*13370*/  LDL.LU R238, [R1+0x770] ;  /* 0x0007700001ee7983 */ /* 0x001ee20000300800 */
[----:B--2---:R-:W-:-:S05]  /*13380*/  IMAD.X R239, R239, 0x1, R0, P5 ;  /* 0x00000001efef7824 */ /* 0x004fca00028e0600 */
[----:B------:R0:W-:Y:S04]  /*13390*/  STL [R1+0x79c], R239 ;  /* 0x00079cef01007387 */ /* 0x0001e80000100800 */
[----:B0-----:R-:W2:Y:S01]  /*133a0*/  LDL.LU R239, [R1+0x794] ;  /* 0x0007940001ef7983 */ /* 0x001ea20000300800 */
        /* <DEDUP_REMOVED lines=112> */
[----:B------:R-:W-:Y:S01]  /*13ab0*/  STL [R1+0x704], R239 ;  /* 0x000704ef01007387 */ /* 0x000fe20000100800 */
[----:B---3--:R-:W-:-:S05]  /*13ac0*/  IADD3 R238, P6, R238, R153, RZ ;  /* 0x00000099eeee7210 */ /* 0x008fca0007fde0ff */
[----:B------:R0:W-:Y:S04]  /*13ad0*/  STL [R1+0x6d8], R238 ;  /* 0x0006d8ee01007387 */ /* 0x0001e80000100800 */
[----:B0-----:R-:W2:Y:S02]  /*13ae0*/  LDL.LU R238, [R1+0x6fc] ;  /* 0x0006fc0001ee7983 */ /* 0x001ea40000300800 */
[----:B--2---:R-:W-:-:S05]  /*13af0*/  IMAD.X R238, R238, 0x1, R0, P1 ;  /* 0x00000001eeee7824 */ /* 0x004fca00008e0600 */
[----:B------:R0:W-:Y:S04]  /*13b00*/  STL [R1+0x6fc], R238 ;  /* 0x0006fcee01007387 */ /* 0x0001e80000100800 */
[----:B------:R-:W2:Y:S04]  /*13b10*/  LDL.LU R239, [R1+0x6d0] ;  /* 0x0006d00001ef7983 */ /* 0x000ea80000300800 */
[----:B0-----:R-:W3:Y:S01]  /*13b20*/  LDL.LU R238, [R1+0x6f4] ;  /* 0x0006f40001ee7983 */ /* 0x001ee20000300800 */
[----:B--2---:R-:W-:Y:S01]  /*13b30*/  IADD3 R239, P1, R239, R153, RZ ;  /* 0x00000099efef7210 */ /* 0x004fe20007f3e0ff */
[----:B---3--:R-:W-:-:S04]  /*13b40*/  IMAD.X R238, R238, 0x1, R0, P2 ;  /* 0x00000001eeee7824 */ /* 0x008fc800010e0600 */
[----:B------:R0:W-:Y:S04]  /*13b50*/  STL [R1+0x6d0], R239 ;  /* 0x0006d0ef01007387 */ /* 0x0001e80000100800 */
[----:B------:R1:W-:Y:S04]  /*13b60*/  STL [R1+0x6f4], R238 ;  /* 0x0006f4ee01007387 */ /* 0x0003e80000100800 */
[----:B0-----:R-:W2:Y:S04]  /*13b70*/  LDL.LU R239, [R1+0x6c8] ;  /* 0x0006c80001ef7983 */ /* 0x001ea80000300800 */
[----:B-1----:R-:W3:Y:S01]  /*13b80*/  LDL.LU R238, [R1+0x6ec] ;  /* 0x0006ec0001ee7983 */ /* 0x002ee20000300800 */
        /* <DEDUP_REMOVED lines=206> */
[----:B------:R-:W-:Y:S04]  /*14870*/  STL [R1+0x5b8], R239 ;  /* 0x0005b8ef01007387 */ /* 0x000fe80000100800 */
[----:B------:R0:W-:Y:S02]  /*14880*/  STL [R1+0x5dc], R238 ;  /* 0x0005dcee01007387 */ /* 0x0001e40000100800 */
[----:B0-----:R-:W-:Y:S02]  /*14890*/  IMAD.MOV.U32 R238, RZ, RZ, R237 ;  /* 0x000000ffffee7224 */ /* 0x001fe400078e00ed */
[----:B------:R-:W-:Y:S02]  /*148a0*/  IMAD.MOV.U32 R237, RZ, RZ, R236 ;  /* 0x000000ffffed7224 */ /* 0x000fe400078e00ec */
[----:B------:R-:W-:-:S02]  /*148b0*/  IMAD.MOV.U32 R236, RZ, RZ, R234 ;  /* 0x000000ffffec7224 */ /* 0x000fc400078e00ea */
[----:B------:R-:W-:Y:S02]  /*148c0*/  IMAD.MOV.U32 R234, RZ, RZ, R230 ;  /* 0x000000ffffea7224 */ /* 0x000fe400078e00e6 */
[----:B------:R-:W-:Y:S02]  /*148d0*/  IMAD.MOV.U32 R230, RZ, RZ, R229 ;  /* 0x000000ffffe67224 */ /* 0x000fe400078e00e5 */
[----:B------:R-:W-:Y:S02]  /*148e0*/  IMAD.MOV.U32 R229, RZ, RZ, R228 ;  /* 0x000000ffffe57224 */ /* 0x000fe400078e00e4 */
[----:B------:R-:W-:Y:S02]  /*148f0*/  IMAD.MOV.U32 R228, RZ, RZ, R226 ;  /* 0x000000ffffe47224 */ /* 0x000fe400078e00e2 */
[----:B------:R-:W-:Y:S02]  /*14900*/  IMAD.MOV.U32 R226, RZ, RZ, R224 ;  /* 0x000000ffffe27224 */ /* 0x000fe400078e00e0 */
[----:B------:R-:W2:Y:S04]  /*14910*/  LDL.LU R224, [R1+0x5b0] ;  /* 0x0005b00001e07983 */ /* 0x000ea80000300800 */
[----:B------:R-:W3:Y:S01]  /*14920*/  LDL.LU R239, [R1+0x5d4] ;  /* 0x0005d40001ef7983 */ /* 0x000ee20000300800 */
[----:B--2---:R-:W-:Y:S01]  /*14930*/  IADD3 R224, P1, R224, R153, RZ ;  /* 0x00000099e0e07210 */ /* 0x004fe20007f3e0ff */
[----:B---3--:R-:W-:-:S04]  /*14940*/  IMAD.X R239, R239, 0x1, R0, P2 ;  /* 0x00000001efef7824 */ /* 0x008fc800010e0600 */
[----:B------:R0:W-:Y:S04]  /*14950*/  STL [R1+0x5b0], R224 ;  /* 0x0005b0e001007387 */ /* 0x0001e80000100800 */
[----:B0-----:R0:W5:Y:S04]  /*14960*/  LDL.LU R224, [R1+0x8a0] ;  /* 0x0008a00001e07983 */ /* 0x0011680000300800 */
[----:B------:R1:W-:Y:S04]  /*14970*/  STL [R1+0x5d4], R239 ;  /* 0x0005d4ef01007387 */ /* 0x0003e80000100800 */
[----:B------:R-:W2:Y:S04]  /*14980*/  LDL.LU R153, [R1+0x7c0] ;  /* 0x0007c00001997983 */ /* 0x000ea80000300800 */
[----:B-1----:R-:W3:Y:S01]  /*14990*/  LDL.LU R239, [R1+0x5cc] ;  /* 0x0005cc0001ef7983 */ /* 0x002ee20000300800 */
[----:B--2---:R-:W-:Y:S01]  /*149a0*/  IADD3 R153, P2, R153, UR18, RZ ;  /* 0x0000001299997c10 */ /* 0x004fe2000ff5e0ff */
[----:B---3--:R-:W-:-:S04]  /*149b0*/  IMAD.X R239, R239, 0x1, R0, P3 ;  /* 0x00000001efef7824 */ /* 0x008fc800018e0600 */
[----:B------:R1:W-:Y:S04]  /*149c0*/  STL [R1+0x7c0], R153 ;  /* 0x0007c09901007387 */ /* 0x0003e80000100800 */
[----:B------:R2:W-:Y:S04]  /*149d0*/  STL [R1+0x5cc], R239 ;  /* 0x0005ccef01007387 */ /* 0x0005e80000100800 */
[----:B-1----:R-:W3:Y:S04]  /*149e0*/  LDL.LU R153, [R1+0x7b8] ;  /* 0x0007b80001997983 */ /* 0x002ee80000300800 */
[----:B--2---:R-:W2:Y:S01]  /*149f0*/  LDL.LU R239, [R1+0x5c4] ;  /* 0x0005c40001ef7983 */ /* 0x004ea20000300800 */
[----:B---3--:R-:W-:Y:S01]  /*14a00*/  IADD3 R153, P3, R153, UR18, RZ ;  /* 0x0000001299997c10 */ /* 0x008fe2000ff7e0ff */
[----:B--2---:R-:W-:-:S04]  /*14a10*/  IMAD.X R239, R239, 0x1, R0, P4 ;  /* 0x00000001efef7824 */ /* 0x004fc800020e0600 */
        /* <DEDUP_REMOVED lines=22> */
[----:B---3--:R-:W-:-:S02]  /*14b80*/  IADD3 R153, P1, R153, UR18, RZ ;  /* 0x0000001299997c10 */ /* 0x008fc4000ff3e0ff */
[----:B--2---:R-:W-:-:S03]  /*14b90*/  IADD3.X R239, R239, UR9, RZ, P2, !PT ;  /* 0x00000009efef7c10 */ /* 0x004fc600097fe4ff */
        /* <DEDUP_REMOVED lines=232> */
[----:B---3--:R-:W-:-:S05]  /*15a20*/  IADD3 R153, P4, R153, UR18, RZ ;  /* 0x0000001299997c10 */ /* 0x008fca000ff9e0ff */
[----:B------:R1:W-:Y:S01]  /*15a30*/  STL [R1+0x468], R153 ;  /* 0x0004689901007387 */ /* 0x0003e20000100800 */
[----:B--2---:R-:W-:Y:S01]  /*15a40*/  IADD3.X R239, R239, UR9, RZ, P5, !PT ;  /* 0x00000009efef7c10 */ /* 0x004fe2000affe4ff */
[----:B-1----:R-:W-:Y:S02]  /*15a50*/  IMAD.MOV.U32 R153, RZ, RZ, R238 ;  /* 0x000000ffff997224 */ /* 0x002fe400078e00ee */
[----:B------:R-:W-:Y:S02]  /*15a60*/  IMAD.MOV.U32 R238, RZ, RZ, R237 ;  /* 0x000000ffffee7224 */ /* 0x000fe400078e00ed */
[----:B------:R-:W-:Y:S02]  /*15a70*/  IMAD.MOV.U32 R237, RZ, RZ, R236 ;  /* 0x000000ffffed7224 */ /* 0x000fe400078e00ec */
[----:B------:R-:W-:Y:S02]  /*15a80*/  IMAD.MOV.U32 R236, RZ, RZ, R230 ;  /* 0x000000ffffec7224 */ /* 0x000fe400078e00e6 */
[----:B------:R-:W-:Y:S01]  /*15a90*/  IMAD.MOV.U32 R230, RZ, RZ, R229 ;  /* 0x000000ffffe67224 */ /* 0x000fe200078e00e5 */
[----:B------:R1:W-:Y:S01]  /*15aa0*/  STL [R1+0x48c], R239 ;  /* 0x00048cef01007387 */ /* 0x0003e20000100800 */
[----:B------:R-:W-:-:S02]  /*15ab0*/  IMAD.MOV.U32 R229, RZ, RZ, R228 ;  /* 0x000000ffffe57224 */ /* 0x000fc400078e00e4 */
[----:B------:R-:W-:Y:S02]  /*15ac0*/  IMAD.MOV.U32 R228, RZ, RZ, R227 ;  /* 0x000000ffffe47224 */ /* 0x000fe400078e00e3 */
[----:B------:R-:W-:Y:S01]  /*15ad0*/  IMAD.MOV.U32 R227, RZ, RZ, R225 ;  /* 0x000000ffffe37224 */ /* 0x000fe200078e00e1 */
[----:B-1----:R-:W2:Y:S04]  /*15ae0*/  LDL.LU R239, [R1+0x484] ;  /* 0x0004840001ef7983 */ /* 0x002ea80000300800 */
[----:B------:R-:W3:Y:S01]  /*15af0*/  LDL.LU R225, [R1+0x458] ;  /* 0x0004580001e17983 */ /* 0x000ee20000300800 */
[----:B------:R-:W-:-:S05]  /*15b00*/  IADD3 R153, P5, R153, UR18, RZ ;  /* 0x0000001299997c10 */ /* 0x000fca000ffbe0ff */
[----:B------:R-:W-:Y:S01]  /*15b10*/  STL [R1+0x460], R153 ;  /* 0x0004609901007387 */ /* 0x000fe20000100800 */
[----:B--2---:R-:W-:Y:S02]  /*15b20*/  IADD3.X R239, R239, UR9, RZ, P6, !PT ;  /* 0x00000009efef7c10 */ /* 0x004fe4000b7fe4ff */
[----:B---3--:R-:W-:-:S03]  /*15b30*/  IADD3 R225, P6, R225, UR18, RZ ;  /* 0x00000012e1e17c10 */ /* 0x008fc6000ffde0ff */
[----:B------:R-:W-:Y:S04]  /*15b40*/  STL [R1+0x484], R239 ;  /* 0x000484ef01007387 */ /* 0x000fe80000100800 */
[----:B------:R1:W-:Y:S04]  /*15b50*/  STL [R1+0x458], R225 ;  /* 0x000458e101007387 */ /* 0x0003e80000100800 */
[----:B-1----:R-:W2:Y:S04]  /*15b60*/  LDL.LU R225, [R1+0x47c] ;  /* 0x00047c0001e17983 */ /* 0x002ea80000300800 */
[----:B------:R-:W3:Y:S04]  /*15b70*/  LDL.LU R153, [R1+0x450] ;  /* 0x0004500001997983 */ /* 0x000ee80000300800 */
[----:B------:R-:W4:Y:S01]  /*15b80*/  LDL.LU R239, [R1+0x474] ;  /* 0x0004740001ef7983 */ /* 0x000f220000300800 */
[----:B--2---:R-:W-:-:S02]  /*15b90*/  IADD3.X R225, R225, UR9, RZ, P1, !PT ;  /* 0x00000009e1e17c10 */ /* 0x004fc40008ffe4ff */
[----:B---3--:R-:W-:-:S03]  /*15ba0*/  IADD3 R153, P1, R153, UR18, RZ ;  /* 0x0000001299997c10 */ /* 0x008fc6000ff3e0ff */
[----:B------:R1:W-:Y:S01]  /*15bb0*/  STL [R1+0x47c], R225 ;  /* 0x00047ce101007387 */ /* 0x0003e20000100800 */
[----:B----4-:R-:W-:-:S03]  /*15bc0*/  IADD3.X R239, R239, UR9, RZ, P2, !PT ;  /* 0x00000009efef7c10 */ /* 0x010fc600097fe4ff */
[----:B-1----:R0:W5:Y:S04]  /*15bd0*/  LDL.LU R225, [R1+0x89c] ;  /* 0x00089c0001e17983 */ /* 0x0021680000300800 */
[----:B------:R-:W-:Y:S04]  /*15be0*/  STL [R1+0x450], R153 ;  /* 0x0004509901007387 */ /* 0x000fe80000100800 */
[----:B------:R1:W-:Y:S04]  /*15bf0*/  STL [R1+0x474], R239 ;  /* 0x000474ef01007387 */ /* 0x0003e80000100800 */
[----:B-1----:R-:W2:Y:S04]  /*15c00*/  LDL.LU R239, [R1+0x448] ;  /* 0x0004480001ef7983 */ /* 0x002ea80000300800 */
[----:B------:R-:W3:Y:S01]  /*15c10*/  LDL.LU R153, [R1+0x46c] ;  /* 0x00046c0001997983 */ /* 0x000ee20000300800 */
[----:B--2---:R-:W-:-:S05]  /*15c20*/  IADD3 R239, P2, R239, UR18, RZ ;  /* 0x00000012efef7c10 */ /* 0x004fca000ff5e0ff */
[----:B------:R1:W-:Y:S01]  /*15c30*/  STL [R1+0x448], R239 ;  /* 0x000448ef01007387 */ /* 0x0003e20000100800 */
[----:B---3--:R-:W-:-:S03]  /*15c40*/  IADD3.X R153, R153, UR9, RZ, P3, !PT ;  /* 0x0000000999997c10 */ /* 0x008fc60009ffe4ff */
[----:B-1----:R-:W2:Y:S04]  /*15c50*/  LDL.LU R239, [R1+0x440] ;  /* 0x0004400001ef7983 */ /* 0x002ea80000300800 */
[----:B------:R1:W-:Y:S04]  /*15c60*/  STL [R1+0x46c], R153 ;  /* 0x00046c9901007387 */ /* 0x0003e80000100800 */
[----:B-1----:R-:W3:Y:S01]  /*15c70*/  LDL.LU R153, [R1+0x464] ;  /* 0x0004640001997983 */ /* 0x002ee20000300800 */
[----:B--2---:R-:W-:-:S05]  /*15c80*/  IADD3 R239, P3, R239, UR18, RZ ;  /* 0x00000012efef7c10 */ /* 0x004fca000ff7e0ff */
[----:B------:R1:W-:Y:S04]  /*15c90*/  STL [R1+0x440], R239 ;  /* 0x000440ef01007387 */ /* 0x0003e80000100800 */
[----:B-1----:R-:W2:Y:S01]  /*15ca0*/  LDL.LU R239, [R1+0x438] ;  /* 0x0004380001ef7983 */ /* 0x002ea20000300800 */
[----:B---3--:R-:W-:-:S05]  /*15cb0*/  IADD3.X R153, R153, UR9, RZ, P4, !PT ;  /* 0x0000000999997c10 */ /* 0x008fca000a7fe4ff */
        /* <DEDUP_REMOVED lines=279> */
[----:B------:R1:W-:Y:S02]  /*16e30*/  STL [R1+0x2c8], R239 ;  /* 0x0002c8ef01007387 */ /* 0x0003e40000100800 */
[----:B-1----:R-:W-:Y:S02]  /*16e40*/  IMAD.MOV.U32 R239, RZ, RZ, R238 ;  /* 0x000000ffffef7224 */ /* 0x002fe400078e00ee */
[----:B------:R-:W-:Y:S02]  /*16e50*/  IMAD.MOV.U32 R238, RZ, RZ, R237 ;  /* 0x000000ffffee7224 */ /* 0x000fe400078e00ed */
[----:B------:R-:W2:Y:S01]  /*16e60*/  LDL.LU R237, [R1+0x2c0] ;  /* 0x0002c00001ed7983 */ /* 0x000ea20000300800 */
        /* <DEDUP_REMOVED lines=9> */
[----:B------:R1:W-:Y:S02]  /*16f00*/  STL [R1+0x2e4], R153 ;  /* 0x0002e49901007387 */ /* 0x0003e40000100800 */
[----:B-1----:R-:W-:Y:S02]  /*16f10*/  IMAD.MOV.U32 R153, RZ, RZ, R239 ;  /* 0x000000ffff997224 */ /* 0x002fe400078e00ef */
[----:B------:R-:W-:Y:S02]  /*16f20*/  IMAD.MOV.U32 R239, RZ, RZ, R238 ;  /* 0x000000ffffef7224 */ /* 0x000fe400078e00ee */
[----:B------:R-:W3:Y:S01]  /*16f30*/  LDL.LU R238, [R1+0x2b0] ;  /* 0x0002b00001ee7983 */ /* 0x000ee20000300800 */
[----:B------:R-:W-:Y:S02]  /*16f40*/  IADD3.X R153, R153, UR9, RZ, P5, !PT ;  /* 0x0000000999997c10 */ /* 0x000fe4000affe4ff */
[----:B--2---:R-:W-:-:S05]  /*16f50*/  IADD3 R229, P4, R229, UR18, RZ ;  /* 0x00000012e5e57c10 */ /* 0x004fca000ff9e0ff */
[----:B------:R1:W-:Y:S02]  /*16f60*/  STL [R1+0x2b8], R229 ;  /* 0x0002b8e501007387 */ /* 0x0003e40000100800 */
[----:B-1----:R-:W-:Y:S02]  /*16f70*/  IMAD.MOV.U32 R229, RZ, RZ, R227 ;  /* 0x000000ffffe57224 */ /* 0x002fe400078e00e3 */
[----:B------:R-:W2:Y:S01]  /*16f80*/  LDL.LU R227, [R1+0x2d4] ;  /* 0x0002d40001e37983 */ /* 0x000ea20000300800 */
[----:B---3--:R-:W-:-:S03]  /*16f90*/  IADD3 R238, P5, R238, UR18, RZ ;  /* 0x00000012eeee7c10 */ /* 0x008fc6000ffbe0ff */
[----:B------:R-:W-:Y:S04]  /*16fa0*/  STL [R1+0x2dc], R153 ;  /* 0x0002dc9901007387 */ /* 0x000fe80000100800 */
[----:B------:R1:W-:Y:S02]  /*16fb0*/  STL [R1+0x2b0], R238 ;  /* 0x0002b0ee01007387 */ /* 0x0003e40000100800 */
[----:B-1----:R-:W-:Y:S02]  /*16fc0*/  IMAD.MOV.U32 R238, RZ, RZ, R230 ;  /* 0x000000ffffee7224 */ /* 0x002fe400078e00e6 */
[----:B------:R-:W3:Y:S01]  /*16fd0*/  LDL.LU R230, [R1+0x2cc] ;  /* 0x0002cc0001e67983 */ /* 0x000ee20000300800 */
[----:B------:R-:W-:Y:S01]  /*16fe0*/  IMAD.MOV.U32 R153, RZ, RZ, R239 ;  /* 0x000000ffff997224 */ /* 0x000fe200078e00ef */
[----:B--2---:R-:W-:-:S02]  /*16ff0*/  IADD3.X R227, R227, UR9, RZ, P6, !PT ;  /* 0x00000009e3e37c10 */ /* 0x004fc4000b7fe4ff */
[----:B------:R-:W-:-:S03]  /*17000*/  IADD3 R226, P6, R226, UR18, RZ ;  /* 0x00000012e2e27c10 */ /* 0x000fc6000ffde0ff */
[----:B------:R1:W-:Y:S04]  /*17010*/  STL [R1+0x2d4], R227 ;  /* 0x0002d4e301007387 */ /* 0x0003e80000100800 */
[----:B-1----:R-:W2:Y:S04]  /*17020*/  LDL.LU R227, [R1+0x2a0] ;  /* 0x0002a00001e37983 */ /* 0x002ea80000300800 */
[----:B------:R-:W4:Y:S01]  /*17030*/  LDL.LU R239, [R1+0x298] ;  /* 0x0002980001ef7983 */ /* 0x000f220000300800 */
[----:B---3--:R-:W-:-:S03]  /*17040*/  IADD3.X R230, R230, UR9, RZ, P1, !PT ;  /* 0x00000009e6e67c10 */ /* 0x008fc60008ffe4ff */
[----:B------:R1:W-:Y:S04]  /*17050*/  STL [R1+0x2a8], R226 ;  /* 0x0002a8e201007387 */ /* 0x0003e80000100800 */
[----:B-1----:R0:W5:Y:S04]  /*17060*/  LDL.LU R226, [R1+0x898] ;  /* 0x0008980001e27983 */ /* 0x0021680000300800 */
[----:B------:R1:W-:Y:S04]  /*17070*/  STL [R1+0x2cc], R230 ;  /* 0x0002cce601007387 */ /* 0x0003e80000100800 */
[----:B-1----:R-:W3:Y:S01]  /*17080*/  LDL.LU R230, [R1+0x2b4] ;  /* 0x0002b40001e67983 */ /* 0x002ee20000300800 */
[----:B------:R-:W-:-:S02]  /*17090*/  IADD3.X R153, R153, UR9, RZ, P2, !PT ;  /* 0x0000000999997c10 */ /* 0x000fc400097fe4ff */
[----:B------:R-:W-:Y:S02]  /*170a0*/  IADD3.X R228, R228, UR9, RZ, P3, !PT ;  /* 0x00000009e4e47c10 */ /* 0x000fe40009ffe4ff */
[----:B------:R-:W-:Y:S02]  /*170b0*/  IADD3 R229, P3, R229, UR18, RZ ;  /* 0x00000012e5e57c10 */ /* 0x000fe4000ff7e0ff */
[----:B--2---:R-:W-:Y:S02]  /*170c0*/  IADD3 R227, P1, R227, UR18, RZ ;  /* 0x00000012e3e37c10 */ /* 0x004fe4000ff3e0ff */
[----:B----4-:R-:W-:-:S03]  /*170d0*/  IADD3 R239, P2, R239, UR18, RZ ;  /* 0x00000012efef7c10 */ /* 0x010fc6000ff5e0ff */
[----:B------:R1:W-:Y:S04]  /*170e0*/  STL [R1+0x2a0], R227 ;  /* 0x0002a0e301007387 */ /* 0x0003e80000100800 */
[----:B-1----:R0:W5:Y:S04]  /*170f0*/  LDL.LU R227, [R1+0x894] ;  /* 0x0008940001e37983 */ /* 0x0021680000300800 */
[----:B------:R-:W-:Y:S04]  /*17100*/  STL [R1+0x2c4], R153 ;  /* 0x0002c49901007387 */ /* 0x000fe80000100800 */
[----:B------:R1:W-:Y:S01]  /*17110*/  STL [R1+0x298], R239 ;  /* 0x000298ef01007387 */ /* 0x0003e20000100800 */
[----:B---3--:R-:W-:-:S03]  /*17120*/  IADD3.X R230, R230, UR9, RZ, P4, !PT ;  /* 0x00000009e6e67c10 */ /* 0x008fc6000a7fe4ff */
[----:B-1----:R-:W2:Y:S01]  /*17130*/  LDL.LU R239, [R1+0x260] ;  /* 0x0002600001ef7983 */ /* 0x002ea20000300800 */
[----:B------:R-:W-:-:S03]  /*17140*/  IADD3 R247, P4, R247, UR18, RZ ;  /* 0x00000012f7f77c10 */ /* 0x000fc6000ff9e0ff */
[----:B------:R-:W3:Y:S04]  /*17150*/  LDL.LU R153, [R1+0x258] ;  /* 0x0002580001997983 */ /* 0x000ee80000300800 */
[----:B------:R1:W-:Y:S04]  /*17160*/  STL [R1+0x2bc], R228 ;  /* 0x0002bce401007387 */ /* 0x0003e80000100800 */
[----:B-1----:R0:W5:Y:S04]  /*17170*/  LDL.LU R228, [R1+0x890] ;  /* 0x0008900001e47983 */ /* 0x0021680000300800 */
[----:B------:R1:W-:Y:S04]  /*17180*/  STL [R1+0x290], R229 ;  /* 0x000290e501007387 */ /* 0x0003e80000100800 */
[----:B-1----:R0:W5:Y:S04]  /*17190*/  LDL.LU R229, [R1+0x88c] ;  /* 0x00088c0001e57983 */ /* 0x0021680000300800 */
[----:B------:R1:W-:Y:S04]  /*171a0*/  STL [R1+0x2b4], R230 ;  /* 0x0002b4e601007387 */ /* 0x0003e80000100800 */
[----:B-1----:R0:W5:Y:S04]  /*171b0*/  LDL.LU R230, [R1+0x888] ;  /* 0x0008880001e67983 */ /* 0x0021680000300800 */
[----:B------:R1:W-:Y:S04]  /*171c0*/  STL [R1+0x288], R247 ;  /* 0x000288f701007387 */ /* 0x0003e80000100800 */
[----:B-1----:R-:W4:Y:S02]  /*171d0*/  LDL.LU R247, [R1+0x884] ;  /* 0x0008840001f77983 */ /* 0x002f240000300800 */
[----:B----4-:R-:W-:-:S05]  /*171e0*/  IADD3.X R247, R247, UR9, RZ, P5, !PT ;  /* 0x00000009f7f77c10 */ /* 0x010fca000affe4ff */
[----:B------:R1:W-:Y:S04]  /*171f0*/  STL [R1+0x2ac], R247 ;  /* 0x0002acf701007387 */ /* 0x0003e80000100800 */
[----:B-1----:R-:W4:Y:S01]  /*17200*/  LDL.LU R247, [R1+0x880] ;  /* 0x0008800001f77983 */ /* 0x002f220000300800 */
[----:B------:R-:W-:Y:S02]  /*17210*/  IADD3.X R231, R231, UR9, RZ, P6, !PT ;  /* 0x00000009e7e77c10 */ /* 0x000fe4000b7fe4ff */
[----:B------:R-:W-:Y:S02]  /*17220*/  IADD3 R232, P6, R232, UR18, RZ ;  /* 0x00000012e8e87c10 */ /* 0x000fe4000ffde0ff */
[----:B------:R-:W-:Y:S02]  /*17230*/  IADD3.X R233, R233, UR9, RZ, P1, !PT ;  /* 0x00000009e9e97c10 */ /* 0x000fe40008ffe4ff */
[----:B------:R-:W-:-:S02]  /*17240*/  IADD3 R234, P1, R234, UR18, RZ ;  /* 0x00000012eaea7c10 */ /* 0x000fc4000ff3e0ff */
[----:B------:R-:W-:Y:S02]  /*17250*/  IADD3.X R236, R236, UR9, RZ, P2, !PT ;  /* 0x00000009ecec7c10 */ /* 0x000fe400097fe4ff */
[----:B------:R-:W-:Y:S02]  /*17260*/  IADD3 R237, P2, R237, UR18, RZ ;  /* 0x00000012eded7c10 */ /* 0x000fe4000ff5e0ff */
[----:B------:R-:W-:Y:S02]  /*17270*/  IADD3.X R238, R238, UR9, RZ, P3, !PT ;  /* 0x00000009eeee7c10 */ /* 0x000fe40009ffe4ff */
[----:B--2---:R-:W-:Y:S02]  /*17280*/  IADD3 R239, P3, R239, UR18, RZ ;  /* 0x00000012efef7c10 */ /* 0x004fe4000ff7e0ff */
[----:B------:R-:W-:Y:S02]  /*17290*/  IADD3.X R249, R249, UR9, RZ, P4, !PT ;  /* 0x00000009f9f97c10 */ /* 0x000fe4000a7fe4ff */
[----:B---3--:R-:W-:-:S02]  /*172a0*/  IADD3 R153, P4, R153, UR18, RZ ;  /* 0x0000001299997c10 */ /* 0x008fc4000ff9e0ff */
[----:B------:R-:W-:Y:S02]  /*172b0*/  IADD3.X R4, R4, UR9, RZ, P6, !PT ;  /* 0x0000000904047c10 */ /* 0x000fe4000b7fe4ff */
[----:B------:R-:W-:Y:S02]  /*172c0*/  IADD3 R251, P6, R251, UR18, RZ ;  /* 0x00000012fbfb7c10 */ /* 0x000fe4000ffde0ff */
[----:B----4-:R-:W-:-:S05]  /*172d0*/  IADD3 R247, P5, R247, UR18, RZ ;  /* 0x00000012f7f77c10 */ /* 0x010fca000ffbe0ff */
[----:B------:R1:W-:Y:S04]  /*172e0*/  STL [R1+0x280], R247 ;  /* 0x000280f701007387 */ /* 0x0003e80000100800 */
[----:B-1----:R-:W2:Y:S04]  /*172f0*/  LDL.LU R247, [R1+0x208] ;  /* 0x0002080001f77983 */ /* 0x002ea80000300800 */
[----:B------:R1:W-:Y:S04]  /*17300*/  STL [R1+0x2a4], R231 ;  /* 0x0002a4e701007387 */ /* 0x0003e80000100800 */
[----:B-1----:R0:W5:Y:S04]  /*17310*/  LDL.LU R231, [R1+0x87c] ;  /* 0x00087c0001e77983 */ /* 0x0021680000300800 */
[----:B------:R1:W-:Y:S04]  /*17320*/  STL [R1+0x278], R232 ;  /* 0x000278e801007387 */ /* 0x0003e80000100800 */
[----:B-1----:R0:W5:Y:S04]  /*17330*/  LDL.LU R232, [R1+0x878] ;  /* 0x0008780001e87983 */ /* 0x0021680000300800 */
[----:B------:R1:W-:Y:S04]  /*17340*/  STL [R1+0x29c], R233 ;  /* 0x00029ce901007387 */ /* 0x0003e80000100800 */
[----:B-1----:R0:W5:Y:S04]  /*17350*/  LDL.LU R233, [R1+0x874] ;  /* 0x0008740001e97983 */ /* 0x0021680000300800 */
[----:B------:R1:W-:Y:S01]  /*17360*/  STL [R1+0x270], R234 ;  /* 0x000270ea01007387 */ /* 0x0003e20000100800 */
[----:B------:R-:W-:-:S03]  /*17370*/  IADD3.X R248, R248, UR9, RZ, P5, !PT ;  /* 0x00000009f8f87c10 */ /* 0x000fc6000affe4ff */
[----:B-1----:R0:W5:Y:S04]  /*17380*/  LDL.LU R234, [R1+0x870] ;  /* 0x0008700001ea7983 */ /* 0x0021680000300800 */
[----:B------:R1:W-:Y:S01]  /*17390*/  STL [R1+0x294], R236 ;  /* 0x000294ec01007387 */ /* 0x0003e20000100800 */
[----:B------:R-:W-:-:S03]  /*173a0*/  IADD3 R252, P5, R252, UR18, RZ ;  /* 0x00000012fcfc7c10 */ /* 0x000fc6000ffbe0ff */
[----:B-1----:R0:W5:Y:S04]  /*173b0*/  LDL.LU R236, [R1+0x86c] ;  /* 0x00086c0001ec7983 */ /* 0x0021680000300800 */
[----:B------:R1:W-:Y:S04]  /*173c0*/  STL [R1+0x268], R237 ;  /* 0x000268ed01007387 */ /* 0x0003e80000100800 */
[----:B-1----:R0:W5:Y:S04]  /*173d0*/  LDL.LU R237, [R1+0x868] ;  /* 0x0008680001ed7983 */ /* 0x0021680000300800 */
[----:B------:R1:W-:Y:S04]  /*173e0*/  STL [R1+0x28c], R238 ;  /* 0x00028cee01007387 */ /* 0x0003e80000100800 */
[----:B-1----:R0:W5:Y:S04]  /*173f0*/  LDL.LU R238, [R1+0x864] ;  /* 0x0008640001ee7983 */ /* 0x0021680000300800 */
[----:B------:R1:W-:Y:S04]  /*17400*/  STL [R1+0x260], R239 ;  /* 0x000260ef01007387 */ /* 0x0003e80000100800 */
[----:B-1----:R0:W5:Y:S04]  /*17410*/  LDL.LU R239, [R1+0x860] ;  /* 0x0008600001ef7983 */ /* 0x0021680000300800 */
[----:B------:R1:W-:Y:S04]  /*17420*/  STL [R1+0x284], R249 ;  /* 0x000284f901007387 */ /* 0x0003e80000100800 */
[----:B-1----:R-:W3:Y:S04]  /*17430*/  LDL.LU R249, [R1+0x85c] ;  /* 0x00085c0001f97983 */ /* 0x002ee80000300800 */
[----:B------:R1:W-:Y:S04]  /*17440*/  STL [R1+0x258], R153 ;  /* 0x0002589901007387 */ /* 0x0003e80000100800 */
[----:B-1----:R-:W4:Y:S04]  /*17450*/  LDL.LU R153, [R1+0x204] ;  /* 0x0002040001997983 */ /* 0x002f280000300800 */
[----:B------:R1:W-:Y:S04]  /*17460*/  STL [R1+0x27c], R248 ;  /* 0x00027cf801007387 */ /* 0x0003e80000100800 */
[----:B-1----:R-:W3:Y:S04]  /*17470*/  LDL.LU R248, [R1+0x858] ;  /* 0x0008580001f87983 */ /* 0x002ee80000300800 */
[----:B------:R1:W-:Y:S04]  /*17480*/  STL [R1+0x250], R252 ;  /* 0x000250fc01007387 */ /* 0x0003e80000100800 */
[----:B-1----:R-:W2:Y:S04]  /*17490*/  LDL.LU R252, [R1+0x854] ;  /* 0x0008540001fc7983 */ /* 0x002ea80000300800 */
[----:B------:R1:W-:Y:S04]  /*174a0*/  STL [R1+0x274], R4 ;  /* 0x0002740401007387 */ /* 0x0003e80000100800 */
[----:B-1----:R-:W4:Y:S04]  /*174b0*/  LDL.LU R4, [R1+0x850] ;  /* 0x0008500001047983 */ /* 0x002f280000300800 */
[----:B------:R1:W-:Y:S04]  /*174c0*/  STL [R1+0x248], R251 ;  /* 0x000248fb01007387 */ /* 0x0003e80000100800 */
[----:B-1----:R-:W3:Y:S01]  /*174d0*/  LDL.LU R251, [R1+0x84c] ;  /* 0x00084c0001fb7983 */ /* 0x002ee20000300800 */
[----:B------:R-:W-:-:S02]  /*174e0*/  IADD3.X R246, R246, UR9, RZ, P1, !PT ;  /* 0x00000009f6f67c10 */ /* 0x000fc40008ffe4ff */
[----:B------:R-:W-:Y:S02]  /*174f0*/  IADD3 R240, P1, R240, UR18, RZ ;  /* 0x00000012f0f07c10 */ /* 0x000fe4000ff3e0ff */
[----:B------:R-:W-:Y:S01]  /*17500*/  IADD3.X R2, R2, UR9, RZ, P2, !PT ;  /* 0x0000000902027c10 */ /* 0x000fe200097fe4ff */
[----:B------:R1:W-:Y:S01]  /*17510*/  STL [R1+0x26c], R246 ;  /* 0x00026cf601007387 */ /* 0x0003e20000100800 */
[----:B------:R-:W-:Y:S02]  /*17520*/  IADD3 R243, P2, R243, UR18, RZ ;  /* 0x00000012f3f37c10 */ /* 0x000fe4000ff5e0ff */
[----:B------:R-:W-:Y:S01]  /*17530*/  IADD3.X R242, R242, UR9, RZ, P3, !PT ;  /* 0x00000009f2f27c10 */ /* 0x000fe20009ffe4ff */
[----:B-1----:R-:W4:Y:S04]  /*17540*/  LDL.LU R246, [R1+0x848] ;  /* 0x0008480001f67983 */ /* 0x002f280000300800 */
[----:B------:R1:W-:Y:S01]  /*17550*/  STL [R1+0x240], R240 ;  /* 0x000240f001007387 */ /* 0x0003e20000100800 */
[----:B------:R-:W-:-:S02]  /*17560*/  IADD3.X R250, R250, UR9, RZ, P4, !PT ;  /* 0x00000009fafa7c10 */ /* 0x000fc4000a7fe4ff */
[----:B------:R-:W-:Y:S01]  /*17570*/  IADD3 R244, P4, R244, UR18, RZ ;  /* 0x00000012f4f47c10 */ /* 0x000fe2000ff9e0ff */
[----:B-1----:R-:W2:Y:S04]  /*17580*/  LDL.LU R240, [R1+0x844] ;  /* 0x0008440001f07983 */ /* 0x002ea80000300800 */
[----:B------:R1:W-:Y:S04]  /*17590*/  STL [R1+0x264], R2 ;  /* 0x0002640201007387 */ /* 0x0003e80000100800 */
[----:B-1----:R0:W5:Y:S04]  /*175a0*/  LDL.LU R2, [R1+0x840] ;  /* 0x0008400001027983 */ /* 0x0021680000300800 */
[----:B------:R1:W-:Y:S04]  /*175b0*/  STL [R1+0x238], R243 ;  /* 0x000238f301007387 */ /* 0x0003e80000100800 */
[----:B-1----:R-:W4:Y:S04]  /*175c0*/  LDL.LU R243, [R1+0x83c] ;  /* 0x00083c0001f37983 */ /* 0x002f280000300800 */
[----:B------:R1:W-:Y:S04]  /*175d0*/  STL [R1+0x25c], R242 ;  /* 0x00025cf201007387 */ /* 0x0003e80000100800 */
[----:B-1----:R-:W4:Y:S01]  /*175e0*/  LDL.LU R242, [R1+0x838] ;  /* 0x0008380001f27983 */ /* 0x002f220000300800 */
[----:B---3--:R-:W-:-:S05]  /*175f0*/  IADD3 R251, P3, R251, UR18, RZ ;  /* 0x00000012fbfb7c10 */ /* 0x008fca000ff7e0ff */
[----:B------:R1:W-:Y:S04]  /*17600*/  STL [R1+0x230], R251 ;  /* 0x000230fb01007387 */ /* 0x0003e80000100800 */
[----:B-1----:R-:W3:Y:S04]  /*17610*/  LDL.LU R251, [R1+0x834] ;  /* 0x0008340001fb7983 */ /* 0x002ee80000300800 */
[----:B------:R1:W-:Y:S04]  /*17620*/  STL [R1+0x254], R250 ;  /* 0x000254fa01007387 */ /* 0x0003e80000100800 */
[----:B-1----:R-:W3:Y:S04]  /*17630*/  LDL.LU R250, [R1+0x830] ;  /* 0x0008300001fa7983 */ /* 0x002ee80000300800 */
[----:B------:R1:W-:Y:S04]  /*17640*/  STL [R1+0x228], R244 ;  /* 0x000228f401007387 */ /* 0x0003e80000100800 */
[----:B-1----:R-:W4:Y:S01]  /*17650*/  LDL.LU R244, [R1+0x82c] ;  /* 0x00082c0001f47983 */ /* 0x002f220000300800 */
[----:B--2---:R-:W-:-:S02]  /*17660*/  IADD3.X R240, R240, UR9, RZ, P5, !PT ;  /* 0x00000009f0f07c10 */ /* 0x004fc4000affe4ff */
[----:B------:R-:W-:Y:S02]  /*17670*/  IADD3 R241, P5, R241, UR18, RZ ;  /* 0x00000012f1f17c10 */ /* 0x000fe4000ffbe0ff */
[----:B------:R-:W-:Y:S01]  /*17680*/  IADD3.X R245, R245, UR9, RZ, P6, !PT ;  /* 0x00000009f5f57c10 */ /* 0x000fe2000b7fe4ff */
[----:B------:R1:W-:Y:S01]  /*17690*/  STL [R1+0x24c], R240 ;  /* 0x00024cf001007387 */ /* 0x0003e20000100800 */
[----:B------:R-:W-:-:S03]  /*176a0*/  IADD3.X R3, R3, UR9, RZ, P1, !PT ;  /* 0x0000000903037c10 */ /* 0x000fc60008ffe4ff */
[----:B-1----:R-:W2:Y:S04]  /*176b0*/  LDL.LU R240, [R1+0x828] ;  /* 0x0008280001f07983 */ /* 0x002ea80000300800 */
[----:B------:R1:W-:Y:S04]  /*176c0*/  STL [R1+0x220], R241 ;  /* 0x000220f101007387 */ /* 0x0003e80000100800 */
[----:B-1----:R-:W3:Y:S04]  /*176d0*/  LDL.LU R241, [R1+0x824] ;  /* 0x0008240001f17983 */ /* 0x002ee80000300800 */
[----:B------:R1:W-:Y:S04]  /*176e0*/  STL [R1+0x244], R245 ;  /* 0x000244f501007387 */ /* 0x0003e80000100800 */
[----:B-1----:R-:W2:Y:S01]  /*176f0*/  LDL.LU R245, [R1+0x820] ;  /* 0x0008200001f57983 */ /* 0x002ea20000300800 */
[----:B------:R-:W-:Y:S01]  /*17700*/  WARPGROUP.ARRIVE ;  /* 0x00000000000079c5 */ /* 0x000fe20000000000 */
[----:B------:R-:W-:Y:S01]  /*17710*/  UMOV UR30, UR14 ;  /* 0x0000000e001e7c82 */ /* 0x000fe20008000000 */
[----:B------:R-:W-:-:S04]  /*17720*/  UMOV UR31, UR15 ;  /* 0x0000000f001f7c82 */ /* 0x000fc80008000000 */
[----:B------:R-:W-:Y:S01]  /*17730*/  HGMMA.64x256x16.F32 R24, gdesc[UR28].tnspA, R24, gsb0 ;  /* 0x23e000001c1879f0 */ /* 0x000fe20008000818 */
[----:B----4-:R-:W-:-:S05]  /*17740*/  IADD3 R244, P6, R244, UR18, RZ ;  /* 0x00000012f4f47c10 */ /* 0x010fca000ffde0ff */
[----:B------:R1:W-:Y:S04]  /*17750*/  STL [R1+0x218], R244 ;  /* 0x000218f401007387 */ /* 0x0003e80000100800 */
[----:B-1----:R-:W4:Y:S04]  /*17760*/  LDL.LU R244, [R1+0x81c] ;  /* 0x00081c0001f47983 */ /* 0x002f280000300800 */
[----:B------:R1:W-:Y:S04]  /*17770*/  STL [R1+0x23c], R3 ;  /* 0x00023c0301007387 */ /* 0x0003e80000100800 */
[----:B-1----:R-:W2:Y:S01]  /*17780*/  LDL.LU R3, [R1+0x818] ;  /* 0x0008180001037983 */ /* 0x002ea20000300800 */
[----:B------:R-:W-:-:S02]  /*17790*/  IADD3 R252, P1, R252, UR18, RZ ;  /* 0x00000012fcfc7c10 */ /* 0x000fc4000ff3e0ff */
[----:B---3--:R-:W-:Y:S02]  /*177a0*/  IADD3.X R241, R241, UR9, RZ, P2, !PT ;  /* 0x00000009f1f17c10 */ /* 0x008fe400097fe4ff */
[----:B------:R-:W-:Y:S01]  /*177b0*/  IADD3 R247, P2, R247, UR18, RZ ;  /* 0x00000012f7f77c10 */ /* 0x000fe2000ff5e0ff */
[----:B------:R1:W-:Y:S01]  /*177c0*/  STL [R1+0x210], R252 ;  /* 0x000210fc01007387 */ /* 0x0003e20000100800 */
[----:B------:R-:W-:-:S03]  /*177d0*/  IADD3.X R246, R246, UR9, RZ, P3, !PT ;  /* 0x00000009f6f67c10 */ /* 0x000fc60009ffe4ff */
[----:B-1----:R-:W3:Y:S04]  /*177e0*/  LDL.LU R252, [R1+0x814] ;  /* 0x0008140001fc7983 */ /* 0x002ee80000300800 */
[----:B------:R1:W-:Y:S04]  /*177f0*/  STL [R1+0x234], R241 ;  /* 0x000234f101007387 */ /* 0x0003e80000100800 */
[----:B-1----:R-:W4:Y:S04]  /*17800*/  LDL.LU R241, [R1+0x810] ;  /* 0x0008100001f17983 */ /* 0x002f280000300800 */
[----:B------:R1:W-:Y:S04]  /*17810*/  STL [R1+0x208], R247 ;  /* 0x000208f701007387 */ /* 0x0003e80000100800 */
[----:B-1----:R-:W3:Y:S04]  /*17820*/  LDL.LU R247, [R1+0x80c] ;  /* 0x00080c0001f77983 */ /* 0x002ee80000300800 */
[----:B------:R1:W-:Y:S04]  /*17830*/  STL [R1+0x22c], R246 ;  /* 0x00022cf601007387 */ /* 0x0003e80000100800 */
[----:B-1----:R-:W3:Y:S01]  /*17840*/  LDL.LU R246, [R1+0x808] ;  /* 0x0008080001f67983 */ /* 0x002ee20000300800 */
[----:B------:R-:W-:-:S02]  /*17850*/  WARPGROUP.DEPBAR.LE gsb0, 0x0 ;  /* 0x00008000000079c5 */ /* 0x000fc40000010000 */
[----:B------:R-:W-:Y:S01]  /*17860*/  WARPGROUP.ARRIVE ;  /* 0x00000000000079c5 */ /* 0x000fe20000000000 */
[----:B------:R-:W-:Y:S01]  /*17870*/  UMOV UR34, UR6 ;  /* 0x0000000600227c82 */ /* 0x000fe20008000000 */
[----:B------:R-:W-:-:S04]  /*17880*/  UMOV UR35, UR7 ;  /* 0x0000000700237c82 */ /* 0x000fc80008000000 */
[----:B------:R-:W-:Y:S01]  /*17890*/  HGMMA.64x256x16.F32 R24, gdesc[UR32].tnspA, R24, gsb0 ;  /* 0x23e00000201879f0 */ /* 0x000fe20008000818 */
[----:B--2---:R-:W-:-:S05]  /*178a0*/  IADD3 R3, P3, R3, UR18, RZ ;  /* 0x0000001203037c10 */ /* 0x004fca000ff7e0ff */
[----:B------:R1:W-:Y:S04]  /*178b0*/  STL [R1+0x200], R3 ;  /* 0x0002000301007387 */ /* 0x0003e80000100800 */
[----:B-1----:R-:W2:Y:S01]  /*178c0*/  LDL.LU R3, [R1+0x804] ;  /* 0x0008040001037983 */ /* 0x002ea20000300800 */
[----:B------:R-:W-:Y:S01]  /*178d0*/  UMOV UR38, UR26 ;  /* 0x0000001a00267c82 */ /* 0x000fe20008000000 */
[----:B------:R-:W-:Y:S01]  /*178e0*/  UMOV UR39, UR27 ;  /* 0x0000001b00277c82 */ /* 0x000fe20008000000 */
[----:B------:R-:W-:Y:S02]  /*178f0*/  WARPGROUP.DEPBAR.LE gsb0, 0x0 ;  /* 0x00008000000079c5 */ /* 0x000fe40000010000 */
[----:B------:R-:W-:-:S13]  /*17900*/  WARPGROUP.ARRIVE ;  /* 0x00000000000079c5 */ /* 0x000fda0000000000 */
[----:B------:R-:W-:Y:S01]  /*17910*/  HGMMA.64x256x16.F32 R24, gdesc[UR36].tnspA, R24, gsb0 ;  /* 0x23e00000241879f0 */ /* 0x000fe20008000818 */
[----:B----4-:R-:W-:Y:S02]  /*17920*/  IADD3.X R241, R241, UR9, RZ, P5, !PT ;  /* 0x00000009f1f17c10 */ /* 0x010fe4000affe4ff */
[----:B------:R-:W-:Y:S01]  /*17930*/  IADD3.X R240, R240, UR9, RZ, P6, !PT ;  /* 0x00000009f0f07c10 */ /* 0x000fe2000b7fe4ff */
[----:B------:R-:W-:Y:S01]  /*17940*/  UMOV UR42, UR22 ;  /* 0x00000016002a7c82 */ /* 0x000fe20008000000 */
[----:B------:R-:W-:Y:S01]  /*17950*/  UMOV UR43, UR23 ;  /* 0x00000017002b7c82 */ /* 0x000fe20008000000 */
[----:B--2---:R-:W-:-:S05]  /*17960*/  IADD3.X R3, R3, UR9, RZ, P4, !PT ;  /* 0x0000000903037c10 */ /* 0x004fca000a7fe4ff */
[----:B------:R1:W-:Y:S04]  /*17970*/  STL [R1+0x224], R3 ;  /* 0x0002240301007387 */ /* 0x0003e80000100800 */
[----:B-1----:R0:W5:Y:S04]  /*17980*/  LDL.LU R3, [R1+0x800] ;  /* 0x0008000001037983 */ /* 0x0021680000300800 */
[----:B------:R1:W-:Y:S04]  /*17990*/  STL [R1+0x21c], R241 ;  /* 0x00021cf101007387 */ /* 0x0003e80000100800 */
[----:B-1----:R-:W2:Y:S04]  /*179a0*/  LDL.LU R241, [R1+0x7fc] ;  /* 0x0007fc0001f17983 */ /* 0x002ea80000300800 */
[----:B------:R1:W-:Y:S04]  /*179b0*/  STL [R1+0x214], R240 ;  /* 0x000214f001007387 */ /* 0x0003e80000100800 */
[----:B-1----:R-:W4:Y:S01]  /*179c0*/  LDL.LU R240, [R1+0x7f8] ;  /* 0x0007f80001f07983 */ /* 0x002f220000300800 */
[----:B------:R-:W-:-:S02]  /*179d0*/  WARPGROUP.DEPBAR.LE gsb0, 0x0 ;  /* 0x00008000000079c5 */ /* 0x000fc40000010000 */
[----:B------:R-:W-:-:S06]  /*179e0*/  WARPGROUP.ARRIVE ;  /* 0x00000000000079c5 */ /* 0x000fcc0000000000 */
[----:B------:R-:W-:Y:S01]  /*179f0*/  HGMMA.64x256x16.F32 R24, gdesc[UR40].tnspA, R24, gsb0 ;  /* 0x23e00000281879f0 */ /* 0x000fe20008000818 */
[----:B------:R-:W-:Y:S02]  /*17a00*/  IADD3.X R4, R4, UR9, RZ, P1, !PT ;  /* 0x0000000904047c10 */ /* 0x000fe40008ffe4ff */
[----:B------:R-:W-:-:S03]  /*17a10*/  IADD3.X R153, R153, UR9, RZ, P2, !PT ;  /* 0x0000000999997c10 */ /* 0x000fc600097fe4ff */
[----:B------:R1:W-:Y:S04]  /*17a20*/  STL [R1+0x20c], R4 ;  /* 0x00020c0401007387 */ /* 0x0003e80000100800 */
[----:B-1----:R0:W5:Y:S04]  /*17a30*/  LDL.LU R4, [R1+0x7f4] ;  /* 0x0007f40001047983 */ /* 0x0021680000300800 */
[----:B------:R1:W-:Y:S02]  /*17a40*/  STL [R1+0x204], R153 ;  /* 0x0002049901007387 */ /* 0x0003e40000100800 */
[----:B-1----:R-:W1:Y:S01]  /*17a50*/  LDC R153, c[0x0][0x238] ;  /* 0x00008e00ff997b82 */ /* 0x002e620000000800 */
[----:B---3--:R-:W-:-:S02]  /*17a60*/  IADD3.X R252, R252, UR9, RZ, P3, !PT ;  /* 0x00000009fcfc7c10 */ /* 0x008fc40009ffe4ff */
[----:B------:R-:W-:Y:S02]  /*17a70*/  IADD3 R251, P4, R251, UR18, RZ ;  /* 0x00000012fbfb7c10 */ /* 0x000fe4000ff9e0ff */
[----:B------:R-:W-:Y:S02]  /*17a80*/  IADD3 R249, P5, R249, UR18, RZ ;  /* 0x00000012f9f97c10 */ /* 0x000fe4000ffbe0ff */
[----:B------:R-:W-:Y:S02]  /*17a90*/  IADD3 R247, P6, R247, UR18, RZ ;  /* 0x00000012f7f77c10 */ /* 0x000fe4000ffde0ff */
[----:B------:R-:W-:Y:S02]  /*17aa0*/  IADD3 R245, P1, R245, UR18, RZ ;  /* 0x00000012f5f57c10 */ /* 0x000fe4000ff3e0ff */
[----:B------:R-:W-:Y:S02]  /*17ab0*/  IADD3 R243, P2, R243, UR18, RZ ;  /* 0x00000012f3f37c10 */ /* 0x000fe4000ff5e0ff */
[----:B------:R-:W-:-:S02]  /*17ac0*/  IADD3.X R250, R250, UR9, RZ, P4, !PT ;  /* 0x00000009fafa7c10 */ /* 0x000fc4000a7fe4ff */
[----:B------:R-:W-:Y:S02]  /*17ad0*/  IADD3.X R248, R248, UR9, RZ, P5, !PT ;  /* 0x00000009f8f87c10 */ /* 0x000fe4000affe4ff */
[----:B------:R-:W-:Y:S02]  /*17ae0*/  IADD3.X R246, R246, UR9, RZ, P6, !PT ;  /* 0x00000009f6f67c10 */ /* 0x000fe4000b7fe4ff */
[----:B------:R-:W-:Y:S02]  /*17af0*/  IADD3.X R244, R244, UR9, RZ, P1, !PT ;  /* 0x00000009f4f47c10 */ /* 0x000fe40008ffe4ff */
[----:B------:R-:W-:Y:S01]  /*17b00*/  IADD3.X R242, R242, UR9, RZ, P2, !PT ;  /* 0x00000009f2f27c10 */ /* 0x000fe200097fe4ff */
[----:B-1----:R-:W-:-:S04]  /*17b10*/  IMAD.SHL.U32 R153, R153, 0x40, RZ ;  /* 0x0000004099997824 */ /* 0x002fc800078e00ff */
[----:B------:R-:W-:Y:S01]  /*17b20*/  IMAD.SHL.U32 R153, R153, 0x2, RZ ;  /* 0x0000000299997824 */ /* 0x000fe200078e00ff */
[----:B------:R-:W-:Y:S02]  /*17b30*/  WARPGROUP.DEPBAR.LE gsb0, 0x0 ;  /* 0x00008000000079c5 */ /* 0x000fe40000010000 */
[----:B--2---:R-:W-:-:S04]  /*17b40*/  IADD3 R241, P3, R241, UR18, RZ ;  /* 0x00000012f1f17c10 */ /* 0x004fc8000ff7e0ff */
[----:B----4-:R-:W-:Y:S01]  /*17b50*/  IADD3.X R240, R240, UR9, RZ, P3, !PT ;  /* 0x00000009f0f07c10 */ /* 0x010fe20009ffe4ff */
[----:B0-----:R-:W-:Y:S08]  /*17b60*/  @P0 BRA `(.L_x_1) ;  /* 0xffffff3c00980947 */ /* 0x001ff0000383ffff */
[----:B------:R0:W-:Y:S04]  /*17b70*/  STL [R1+0x7f8], R6 ;  /* 0x0007f80601007387 */ /* 0x0001e80000100800 */
[----:B0-----:R-:W2:Y:S04]  /*17b80*/  LDL.LU R6, [R1+0x1fc] ;  /* 0x0001fc0001067983 */ /* 0x001ea80000300800 */
[----:B-----5:R0:W-:Y:S04]  /*17b90*/  STL [R1+0x7f4], R4 ;  /* 0x0007f40401007387 */ /* 0x0201e80000100800 */
[----:B0-----:R-:W3:Y:S04]  /*17ba0*/  LDL.LU R4, [R1+0x1f4] ;  /* 0x0001f40001047983 */ /* 0x001ee80000300800 */
[----:B------:R-:W4:Y:S04]  /*17bb0*/  LDL.LU R3, [R1+0x1e8] ;  /* 0x0001e80001037983 */ /* 0x000f280000300800 */
        /* <DEDUP_REMOVED lines=13> */
[----:B------:R-:W4:Y:S01]  /*17c90*/  LDL.LU R252, [R1+0x1b0] ;  /* 0x0001b00001fc7983 */ /* 0x000f220000300800 */
[----:B------:R-:W-:-:S03]  /*17ca0*/  F2FP.F16.F32.PACK_AB R151, R151, R150 ;  /* 0x000000969797723e */ /* 0x000fc600000000ff */
[----:B------:R-:W4:Y:S01]  /*17cb0*/  LDL.LU R13, [R1+0x1ac] ;  /* 0x0001ac00010d7983 */ /* 0x000f220000300800 */
[----:B------:R-:W-:-:S03]  /*17cc0*/  F2FP.F16.F32.PACK_AB R150, R149, R148 ;  /* 0x000000949596723e */ /* 0x000fc600000000ff */
[----:B------:R-:W4:Y:S04]  /*17cd0*/  LDL.LU R12, [R1+0x1a8] ;  /* 0x0001a800010c7983 */ /* 0x000f280000300800 */
[----:B------:R-:W4:Y:S04]  /*17ce0*/  LDL.LU R235, [R1+0x1a4] ;  /* 0x0001a40001eb7983 */ /* 0x000f280000300800 */
[----:B------:R-:W4:Y:S04]  /*17cf0*/  LDL.LU R0, [R1+0x1a0] ;  /* 0x0001a00001007983 */ /* 0x000f280000300800 */
[----:B------:R-:W4:Y:S04]  /*17d00*/  LDL.LU R153, [R1+0x19c] ;  /* 0x00019c0001997983 */ /* 0x000f280000300800 */
[----:B------:R-:W2:Y:S04]  /*17d10*/  LDL.LU R149, [R1+0x1f8] ;  /* 0x0001f80001957983 */ /* 0x000ea80000300800 */
[----:B------:R-:W3:Y:S01]  /*17d20*/  LDL.LU R148, [R1+0x1f0] ;  /* 0x0001f00001947983 */ /* 0x000ee20000300800 */
[----:B------:R-:W-:-:S02]  /*17d30*/  F2FP.F16.F32.PACK_AB R147, R147, R146 ;  /* 0x000000929393723e */ /* 0x000fc400000000ff */
[----:B------:R-:W-:Y:S02]  /*17d40*/  F2FP.F16.F32.PACK_AB R146, R145, R144 ;  /* 0x000000909192723e */ /* 0x000fe400000000ff */
[----:B--2---:R-:W-:Y:S02]  /*17d50*/  F2FP.F16.F32.PACK_AB R149, R6, R149 ;  /* 0x000000950695723e */ /* 0x004fe400000000ff */
[----:B------:R-:W2:Y:S01]  /*17d60*/  LDL.LU R6, [R1+0x7f8] ;  /* 0x0007f80001067983 */ /* 0x000ea20000300800 */
[----:B---3--:R-:W-:-:S03]  /*17d70*/  F2FP.F16.F32.PACK_AB R148, R4, R148 ;  /* 0x000000940494723e */ /* 0x008fc600000000ff */
[----:B------:R0:W5:Y:S04]  /*17d80*/  LDL.LU R4, [R1+0x7f4] ;  /* 0x0007f40001047983 */ /* 0x0001680000300800 */
[----:B------:R-:W3:Y:S01]  /*17d90*/  LDL.LU R145, [R1+0x1ec] ;  /* 0x0001ec0001917983 */ /* 0x000ee20000300800 */
[----:B------:R-:W-:Y:S02]  /*17da0*/  F2FP.F16.F32.PACK_AB R143, R143, R142 ;  /* 0x0000008e8f8f723e */ /* 0x000fe400000000ff */
[----:B------:R-:W-:Y:S02]  /*17db0*/  F2FP.F16.F32.PACK_AB R139, R139, R138 ;  /* 0x0000008a8b8b723e */ /* 0x000fe400000000ff */
[----:B------:R-:W-:Y:S02]  /*17dc0*/  F2FP.F16.F32.PACK_AB R135, R135, R134 ;  /* 0x000000868787723e */ /* 0x000fe400000000ff */
[----:B------:R-:W-:-:S02]  /*17dd0*/  F2FP.F16.F32.PACK_AB R131, R131, R130 ;  /* 0x000000828383723e */ /* 0x000fc400000000ff */
[----:B------:R-:W-:Y:S02]  /*17de0*/  F2FP.F16.F32.PACK_AB R127, R127, R126 ;  /* 0x0000007e7f7f723e */ /* 0x000fe400000000ff */
[----:B------:R-:W-:Y:S02]  /*17df0*/  F2FP.F16.F32.PACK_AB R123, R123, R122 ;  /* 0x0000007a7b7b723e */ /* 0x000fe400000000ff */
        /* <DEDUP_REMOVED lines=54> */
[----:B----4-:R-:W-:Y:S02]  /*18160*/  F2FP.F16.F32.PACK_AB R144, R2, R241 ;  /* 0x000000f10290723e */ /* 0x010fe400000000ff */
        /* <DEDUP_REMOVED lines=59> */
[----:B--2---:R-:W-:Y:S02]  /*18520*/  F2FP.F16.F32.PACK_AB R24, R6, R5 ;  /* 0x000000050618723e */ /* 0x004fe400000000ff */
[----:B0--3--:R-:W-:-:S07]  /*18530*/  F2FP.F16.F32.PACK_AB R145, R145, R3 ;  /* 0x000000039191723e */ /* 0x009fce00000000ff */
.L_x_0:
[----:B------:R-:W2:Y:S01]  /*18540*/  LDL.LU R7, [R1+0x7f0] ;  /* 0x0007f00001077983 */ /* 0x000ea20000300800 */
[----:B------:R-:W-:Y:S01]  /*18550*/  ULDC.64 UR6, c[0x0][0x228] ;  /* 0x00008a0000067ab9 */ /* 0x000fe20000000a00 */
[C---:B-----5:R-:W-:Y:S01]  /*18560*/  VIADD R3, R4.reuse, 0x1 ;  /* 0x0000000104037836 */ /* 0x060fe20000000000 */
[----:B------:R-:W-:Y:S01]  /*18570*/  ULDC UR4, c[0x0][0x22c] ;  /* 0x00008b0000047ab9 */ /* 0x000fe20000000800 */
[----:B------:R-:W0:Y:S01]  /*18580*/  S2R R5, SR_TID.X ;  /* 0x0000000000057919 */ /* 0x000e220000002100 */
[----:B------:R-:W-:Y:S02]  /*18590*/  VIADD R6, R4, 0x2 ;  /* 0x0000000204067836 */ /* 0x000fe40000000000 */
[C---:B0-----:R-:W-:Y:S02]  /*185a0*/  IMAD.SHL.U32 R2, R5.reuse, 0x40, RZ ;  /* 0x0000004005027824 */ /* 0x041fe400078e00ff */
[----:B------:R-:W-:-:S05]  /*185b0*/  IMAD.SHL.U32 R0, R5, 0x10, RZ ;  /* 0x0000001005007824 */ /* 0x000fca00078e00ff */
[----:B------:R-:W-:Y:S01]  /*185c0*/  LOP3.LUT R0, R0, 0xf0, RZ, 0xc0, !PT ;  /* 0x000000f000007812 */ /* 0x000fe200078ec0ff */
[----:B------:R-:W-:Y:S01]  /*185d0*/  BAR.SYNC.DEFER_BLOCKING 0x0 ;  /* 0x0000000000007b1d */ /* 0x000fe20000010000 */
[----:B--2---:R-:W-:-:S05]  /*185e0*/  ISETP.GE.AND P0, PT, R7, UR6, PT ;  /* 0x0000000607007c0c */ /* 0x004fca000bf06270 */
[----:B------:R-:W-:Y:S01]  /*185f0*/  ULDC UR6, c[0x0][0x248] ;  /* 0x0000920000067ab9 */ /* 0x000fe20000000800 */
[----:B------:R-:W-:Y:S01]  /*18600*/  ISETP.LT.AND P5, PT, R3, UR4, !P0 ;  /* 0x0000000403007c0c */ /* 0x000fe2000c7a1270 */
[----:B------:R-:W-:Y:S01]  /*18610*/  ULDC UR4, c[0x0][0x22c] ;  /* 0x00008b0000047ab9 */ /* 0x000fe20000000800 */
[----:B------:R-:W-:Y:S01]  /*18620*/  LOP3.LUT R3, R2, 0x400, RZ, 0xc0, !PT ;  /* 0x0000040002037812 */ /* 0x000fe200078ec0ff */
[----:B------:R-:W-:Y:S01]  /*18630*/  IMAD.SHL.U32 R2, R5, 0x8, RZ ;  /* 0x0000000805027824 */ /* 0x000fe200078e00ff */
[----:B------:R-:W-:Y:S01]  /*18640*/  ISETP.LT.AND P2, PT, R6, UR4, !P0 ;  /* 0x0000000406007c0c */ /* 0x000fe2000c741270 */
[----:B------:R-:W-:Y:S01]  /*18650*/  VIADD R6, R4, 0x3 ;  /* 0x0000000304067836 */ /* 0x000fe20000000000 */
[----:B------:R-:W-:Y:S01]  /*18660*/  IADD3 R3, R3, UR8, R0 ;  /* 0x0000000803037c10 */ /* 0x000fe2000fffe000 */
[----:B------:R-:W-:Y:S01]  /*18670*/  ULDC UR4, c[0x0][0x22c] ;  /* 0x00008b0000047ab9 */ /* 0x000fe20000000800 */
[----:B------:R-:W-:Y:S02]  /*18680*/  LOP3.LUT R2, R2, 0x300, RZ, 0xc0, !PT ;  /* 0x0000030002027812 */ /* 0x000fe400078ec0ff */
[----:B------:R-:W-:-:S02]  /*18690*/  LOP3.LUT R0, R5, 0x7f, RZ, 0xc0, !PT ;  /* 0x0000007f05007812 */ /* 0x000fc400078ec0ff */
[----:B------:R-:W-:Y:S01]  /*186a0*/  ISETP.LT.AND P1, PT, R6, UR4, !P0 ;  /* 0x0000000406007c0c */ /* 0x000fe2000c721270 */
[----:B------:R-:W-:Y:S01]  /*186b0*/  IMAD.IADD R5, R2, 0x1, R3 ;  /* 0x0000000102057824 */ /* 0x000fe200078e0203 */
[----:B------:R-:W-:Y:S01]  /*186c0*/  LEA R0, R0, UR8, 0x4 ;  /* 0x0000000800007c11 */ /* 0x000fe2000f8e20ff */
[C---:B------:R-:W-:Y:S01]  /*186d0*/  VIADD R6, R4.reuse, 0x4 ;  /* 0x0000000404067836 */ /* 0x040fe20000000000 */
[----:B------:R-:W-:Y:S01]  /*186e0*/  ULDC UR4, c[0x0][0x22c] ;  /* 0x00008b0000047ab9 */ /* 0x000fe20000000800 */
[----:B------:R-:W-:Y:S01]  /*186f0*/  ISETP.LT.AND P4, PT, R4, UR7, !P0 ;  /* 0x0000000704007c0c */ /* 0x000fe2000c781270 */
[----:B------:R-:W-:Y:S01]  /*18700*/  STSM.16.M88.4 [R5], R24 ;  /* 0x0000001805007844 */ /* 0x000fe20000000200 */
[----:B------:R-:W-:Y:S01]  /*18710*/  ULDC UR7, c[0x0][0x22c] ;  /* 0x00008b0000077ab9 */ /* 0x000fe20000000800 */
[----:B------:R-:W-:Y:S01]  /*18720*/  BAR.SYNC.DEFER_BLOCKING 0x0 ;  /* 0x0000000000007b1d */ /* 0x000fe20000010000 */
[----:B------:R-:W-:-:S05]  /*18730*/  ISETP.LT.AND P3, PT, R6, UR4, !P0 ;  /* 0x0000000406007c0c */ /* 0x000fca000c761270 */
[----:B------:R-:W-:Y:S02]  /*18740*/  ULDC UR4, c[0x0][0x244] ;  /* 0x0000910000047ab9 */ /* 0x000fe40000000800 */
[----:B------:R-:W-:Y:S01]  /*18750*/  IMAD R3, R7, UR4, RZ ;  /* 0x0000000407037c24 */ /* 0x000fe2000f8e02ff */
[----:B------:R-:W-:Y:S01]  /*18760*/  ULDC.64 UR4, c[0x0][0x220] ;  /* 0x0000880000047ab9 */ /* 0x000fe20000000a00 */
[----:B------:R-:W-:Y:S01]  /*18770*/  IMAD R7, R4, UR6, RZ ;  /* 0x0000000604077c24 */ /* 0x000fe2000f8e02ff */
[----:B------:R-:W-:Y:S02]  /*18780*/  ULDC UR6, c[0x0][0x248] ;  /* 0x0000920000067ab9 */ /* 0x000fe40000000800 */
[----:B------:R-:W-:Y:S01]  /*18790*/  LEA R2, P6, R3, UR4, 0x1 ;  /* 0x0000000403027c11 */ /* 0x000fe2000f8c08ff */
[----:B------:R-:W-:-:S03]  /*187a0*/  ULDC UR4, c[0x0][0x248] ;  /* 0x0000920000047ab9 */ /* 0x000fc60000000800 */
[----:B------:R-:W-:Y:S01]  /*187b0*/  LEA.HI.X.SX32 R3, R3, UR5, 0x1, P6 ;  /* 0x0000000503037c11 */ /* 0x000fe2000b0f0eff */
[----:B------:R-:W-:Y:S01]  /*187c0*/  ULDC UR5, c[0x0][0x22c] ;  /* 0x00008b0000057ab9 */ /* 0x000fe20000000800 */
[C---:B------:R-:W-:Y:S01]  /*187d0*/  LEA R6, P6, R7.reuse, R2, 0x1 ;  /* 0x0000000207067211 */ /* 0x040fe200078c08ff */
[----:B------:R-:W0:Y:S01]  /*187e0*/  LDS.128 R8, [R0] ;  /* 0x0000000000087984 */ /* 0x000e220000000c00 */
[----:B------:R-:W-:Y:S06]  /*187f0*/  BAR.SYNC.DEFER_BLOCKING 0x0 ;  /* 0x0000000000007b1d */ /* 0x000fec0000010000 */
[----:B------:R-:W-:Y:S02]  /*18800*/  STSM.16.M88.4 [R5], R28 ;  /* 0x0000001c05007844 */ /* 0x000fe40000000200 */
[----:B------:R-:W-:Y:S06]  /*18810*/  BAR.SYNC.DEFER_BLOCKING 0x0 ;  /* 0x0000000000007b1d */ /* 0x000fec0000010000 */
[----:B------:R-:W1:Y:S02]  /*18820*/  LDS.128 R12, [R0] ;  /* 0x00000000000c7984 */ /* 0x000e640000000c00 */
[----:B------:R-:W-:Y:S06]  /*18830*/  BAR.SYNC.DEFER_BLOCKING 0x0 ;  /* 0x0000000000007b1d */ /* 0x000fec0000010000 */
[----:B------:R-:W-:Y:S02]  /*18840*/  STSM.16.M88.4 [R5], R32 ;  /* 0x0000002005007844 */ /* 0x000fe40000000200 */
[----:B------:R-:W-:Y:S06]  /*18850*/  BAR.SYNC.DEFER_BLOCKING 0x0 ;  /* 0x0000000000007b1d */ /* 0x000fec0000010000 */
[----:B------:R-:W2:Y:S02]  /*18860*/  LDS.128 R16, [R0] ;  /* 0x0000000000107984 */ /* 0x000ea40000000c00 */
[----:B------:R-:W-:Y:S06]  /*18870*/  BAR.SYNC.DEFER_BLOCKING 0x0 ;  /* 0x0000000000007b1d */ /* 0x000fec0000010000 */
[----:B------:R-:W-:Y:S02]  /*18880*/  STSM.16.M88.4 [R5], R36 ;  /* 0x0000002405007844 */ /* 0x000fe40000000200 */
[----:B------:R-:W-:Y:S06]  /*18890*/  BAR.SYNC.DEFER_BLOCKING 0x0 ;  /* 0x0000000000007b1d */ /* 0x000fec0000010000 */
[----:B------:R-:W3:Y:S02]  /*188a0*/  LDS.128 R20, [R0] ;  /* 0x0000000000147984 */ /* 0x000ee40000000c00 */
[----:B------:R-:W-:Y:S06]  /*188b0*/  BAR.SYNC.DEFER_BLOCKING 0x0 ;  /* 0x0000000000007b1d */ /* 0x000fec0000010000 */
[----:B------:R-:W-:Y:S02]  /*188c0*/  STSM.16.M88.4 [R5], R40 ;  /* 0x0000002805007844 */ /* 0x000fe40000000200 */
[----:B------:R-:W-:Y:S06]  /*188d0*/  BAR.SYNC.DEFER_BLOCKING 0x0 ;  /* 0x0000000000007b1d */ /* 0x000fec0000010000 */
[----:B------:R-:W4:Y:S02]  /*188e0*/  LDS.128 R24, [R0] ;  /* 0x0000000000187984 */ /* 0x000f240000000c00 */
        /* <DEDUP_REMOVED lines=89> */
[----:B------:R0:W-:Y:S02]  /*18e80*/  STSM.16.M88.4 [R5], R132 ;  /* 0x0000008405007844 */ /* 0x0001e40000000200 */
[----:B------:R-:W-:Y:S01]  /*18e90*/  BAR.SYNC.DEFER_BLOCKING 0x0 ;  /* 0x0000000000007b1d */ /* 0x000fe20000010000 */
[----:B0-----:R-:W-:-:S05]  /*18ea0*/  VIADD R133, R7, UR4 ;  /* 0x0000000407857c36 */ /* 0x001fca0008000000 */
[----:B------:R-:W-:Y:S01]  /*18eb0*/  ULDC UR4, c[0x0][0x248] ;  /* 0x0000920000047ab9 */ /* 0x000fe20000000800 */
[-C--:B------:R-:W-:Y:S01]  /*18ec0*/  LEA.HI.X.SX32 R7, R7, R3.reuse, 0x1, P6 ;  /* 0x0000000307077211 */ /* 0x080fe200030f0eff */
[----:B------:R-:W-:Y:S01]  /*18ed0*/  VIADD R134, R4, 0x5 ;  /* 0x0000000504867836 */ /* 0x000fe20000000000 */
[----:B------:R-:W-:Y:S02]  /*18ee0*/  PRMT R135, R8, 0x7632, R135 ;  /* 0x0000763208877816 */ /* 0x000fe40000000087 */
[C---:B------:R-:W-:Y:S01]  /*18ef0*/  LEA R132, P6, R133.reuse, R2, 0x1 ;  /* 0x0000000285847211 */ /* 0x040fe200078c08ff */
[----:B------:R-:W0:Y:S01]  /*18f00*/  LDS.128 R116, [R0] ;  /* 0x0000000000747984 */ /* 0x000e220000000c00 */
[----:B------:R-:W-:Y:S06]  /*18f10*/  BAR.SYNC.DEFER_BLOCKING 0x0 ;  /* 0x0000000000007b1d */ /* 0x000fec0000010000 */
[----:B------:R1:W-:Y:S02]  /*18f20*/  STSM.16.M88.4 [R5], R136 ;  /* 0x0000008805007844 */ /* 0x0003e40000000200 */
[----:B------:R-:W-:Y:S01]  /*18f30*/  BAR.SYNC.DEFER_BLOCKING 0x0 ;  /* 0x0000000000007b1d */ /* 0x000fe20000010000 */
[C---:B-1----:R-:W-:Y:S01]  /*18f40*/  VIADD R136, R133.reuse, UR4 ;  /* 0x0000000485887c36 */ /* 0x042fe20008000000 */
[----:B------:R-:W-:-:S04]  /*18f50*/  LEA.HI.X.SX32 R133, R133, R3, 0x1, P6 ;  /* 0x0000000385857211 */ /* 0x000fc800030f0eff */
[----:B------:R-:W-:Y:S01]  /*18f60*/  ULDC UR4, c[0x0][0x248] ;  /* 0x0000920000047ab9 */ /* 0x000fe20000000800 */
[----:B------:R-:W1:Y:S01]  /*18f70*/  LDS.128 R120, [R0] ;  /* 0x0000000000787984 */ /* 0x000e620000000c00 */
[----:B------:R-:W-:Y:S06]  /*18f80*/  BAR.SYNC.DEFER_BLOCKING 0x0 ;  /* 0x0000000000007b1d */ /* 0x000fec0000010000 */
[----:B------:R-:W-:Y:S02]  /*18f90*/  STSM.16.M88.4 [R5], R140 ;  /* 0x0000008c05007844 */ /* 0x000fe40000000200 */
[----:B------:R-:W-:Y:S06]  /*18fa0*/  BAR.SYNC.DEFER_BLOCKING 0x0 ;  /* 0x0000000000007b1d */ /* 0x000fec0000010000 */
[----:B------:R-:W1:Y:S02]  /*18fb0*/  LDS.128 R124, [R0] ;  /* 0x00000000007c7984 */ /* 0x000e640000000c00 */
[----:B------:R-:W-:Y:S06]  /*18fc0*/  BAR.SYNC.DEFER_BLOCKING 0x0 ;  /* 0x0000000000007b1d */ /* 0x000fec0000010000 */
[----:B------:R-:W-:Y:S02]  /*18fd0*/  STSM.16.M88.4 [R5], R144 ;  /* 0x0000009005007844 */ /* 0x000fe40000000200 */
[----:B------:R-:W-:Y:S06]  /*18fe0*/  BAR.SYNC.DEFER_BLOCKING 0x0 ;  /* 0x0000000000007b1d */ /* 0x000fec0000010000 */
[----:B------:R-:W1:Y:S02]  /*18ff0*/  LDS.128 R128, [R0] ;  /* 0x0000000000807984 */ /* 0x000e640000000c00 */
[----:B------:R-:W-:Y:S06]  /*19000*/  BAR.SYNC.DEFER_BLOCKING 0x0 ;  /* 0x0000000000007b1d */ /* 0x000fec0000010000 */
[----:B------:R2:W-:Y:S02]  /*19010*/  STSM.16.M88.4 [R5], R148 ;  /* 0x0000009405007844 */ /* 0x0005e40000000200 */
[----:B------:R-:W-:Y:S01]  /*19020*/  BAR.SYNC.DEFER_BLOCKING 0x0 ;  /* 0x0000000000007b1d */ /* 0x000fe20000010000 */
[----:B--2---:R-:W-:-:S05]  /*19030*/  VIADD R5, R4, 0x6 ;  /* 0x0000000604057836 */ /* 0x004fca0000000000 */
[----:B------:R-:W-:Y:S01]  /*19040*/  @P4 STG.E.U16 desc[UR16][R6.64], R8 ;  /* 0x0000000806004986 */ /* 0x000fe2000c101510 */
[----:B------:R-:W-:Y:S01]  /*19050*/  ISETP.LT.AND P4, PT, R134, UR5, !P0 ;  /* 0x0000000586007c0c */ /* 0x000fe2000c781270 */
[----:B------:R-:W-:Y:S01]  /*19060*/  ULDC UR5, c[0x0][0x22c] ;  /* 0x00008b0000057ab9 */ /* 0x000fe20000000800 */
[----:B------:R-:W-:Y:S01]  /*19070*/  LEA R134, P6, R136, R2, 0x1 ;  /* 0x0000000288867211 */ /* 0x000fe200078c08ff */
[----:B------:R2:W-:Y:S01]  /*19080*/  @P5 STG.E.U16 desc[UR16][R132.64], R135 ;  /* 0x0000008784005986 */ /* 0x0005e2000c101510 */
[----:B------:R-:W-:Y:S01]  /*19090*/  ISETP.LT.AND P5, PT, R5, UR5, !P0 ;  /* 0x0000000505007c0c */ /* 0x000fe2000c7a1270 */
[----:B------:R-:W-:Y:S01]  /*190a0*/  VIADD R5, R4, 0x7 ;  /* 0x0000000704057836 */ /* 0x000fe20000000000 */
[----:B------:R-:W-:Y:S01]  /*190b0*/  ULDC UR5, c[0x0][0x22c] ;  /* 0x00008b0000057ab9 */ /* 0x000fe20000000800 */
[C---:B--2---:R-:W-:Y:S01]  /*190c0*/  LEA.HI.X.SX32 R135, R136.reuse, R3, 0x1, P6 ;  /* 0x0000000388877211 */ /* 0x044fe200030f0eff */
[----:B------:R-:W-:Y:S01]  /*190d0*/  VIADD R136, R136, UR4 ;  /* 0x0000000488887c36 */ /* 0x000fe20008000000 */
[----:B------:R-:W-:Y:S01]  /*190e0*/  ULDC UR4, c[0x0][0x248] ;  /* 0x0000920000047ab9 */ /* 0x000fe20000000800 */
[----:B------:R-:W-:-:S02]  /*190f0*/  PRMT R133, R9, 0x7632, R133 ;  /* 0x0000763209857816 */ /* 0x000fc40000000085 */
[----:B------:R2:W-:Y:S01]  /*19100*/  @P2 STG.E.U16 desc[UR16][R134.64], R9 ;  /* 0x0000000986002986 */ /* 0x0005e2000c101510 */
[CC--:B------:R-:W-:Y:S01]  /*19110*/  LEA R6, P2, R136.reuse, R2.reuse, 0x1 ;  /* 0x0000000288067211 */ /* 0x0c0fe200078408ff */
[C---:B------:R-:W-:Y:S01]  /*19120*/  VIADD R8, R136.reuse, UR4 ;  /* 0x0000000488087c36 */ /* 0x040fe20008000000 */
[----:B------:R-:W-:Y:S02]  /*19130*/  ULDC UR4, c[0x0][0x22c] ;  /* 0x00008b0000047ab9 */ /* 0x000fe40000000800 */
[----:B------:R-:W-:Y:S02]  /*19140*/  LEA.HI.X.SX32 R7, R136, R3, 0x1, P2 ;  /* 0x0000000388077211 */ /* 0x000fe400010f0eff */
[----:B------:R-:W-:Y:S01]  /*19150*/  ISETP.LT.AND P2, PT, R5, UR5, !P0 ;  /* 0x0000000505007c0c */ /* 0x000fe2000c741270 */
[----:B------:R-:W-:Y:S01]  /*19160*/  VIADD R5, R4, 0x8 ;  /* 0x0000000804057836 */ /* 0x000fe20000000000 */
[----:B------:R-:W-:Y:S01]  /*19170*/  LEA R132, P6, R8, R2, 0x1 ;  /* 0x0000000208847211 */ /* 0x000fe200078c08ff */
[----:B------:R3:W-:Y:S01]  /*19180*/  @P1 STG.E.U16 desc[UR16][R6.64], R133 ;  /* 0x0000008506001986 */ /* 0x0007e2000c101510 */
[----:B------:R-:W-:-:S02]  /*19190*/  ULDC UR5, c[0x0][0x22c] ;  /* 0x00008b0000057ab9 */ /* 0x000fc40000000800 */
[----:B------:R-:W-:Y:S01]  /*191a0*/  ISETP.LT.AND P1, PT, R5, UR4, !P0 ;  /* 0x0000000405007c0c */ /* 0x000fe2000c721270 */
[----:B------:R-:W-:Y:S01]  /*191b0*/  ULDC UR4, c[0x0][0x248] ;  /* 0x0000920000047ab9 */ /* 0x000fe20000000800 */
[----:B------:R-:W-:Y:S02]  /*191c0*/  VIADD R5, R4, 0x9 ;  /* 0x0000000904057836 */ /* 0x000fe40000000000 */
[C---:B--2---:R-:W-:Y:S01]  /*191d0*/  VIADD R134, R8.reuse, UR4 ;  /* 0x0000000408867c36 */ /* 0x044fe20008000000 */
[----:B------:R-:W-:Y:S01]  /*191e0*/  ULDC UR4, c[0x0][0x22c] ;  /* 0x00008b0000047ab9 */ /* 0x000fe20000000800 */
[----:B---3--:R-:W-:-:S03]  /*191f0*/  LEA.HI.X.SX32 R133, R8, R3, 0x1, P6 ;  /* 0x0000000308857211 */ /* 0x008fc600030f0eff */
[-C--:B------:R-:W-:Y:S02]  /*19200*/  LEA R8, P6, R134, R2.reuse, 0x1 ;  /* 0x0000000286087211 */ /* 0x080fe400078c08ff */
[----:B------:R-:W-:Y:S01]  /*19210*/  PRMT R7, R10, 0x7632, R7 ;  /* 0x000076320a077816 */ /* 0x000fe20000000007 */
[----:B------:R2:W-:Y:S01]  /*19220*/  @P3 STG.E.U16 desc[UR16][R132.64], R10 ;  /* 0x0000000a84003986 */ /* 0x0005e2000c101510 */
[----:B------:R-:W-:Y:S01]  /*19230*/  ISETP.LT.AND P3, PT, R5, UR4, !P0 ;  /* 0x0000000405007c0c */ /* 0x000fe2000c761270 */
[----:B------:R-:W-:Y:S01]  /*19240*/  ULDC UR4, c[0x0][0x248] ;  /* 0x0000920000047ab9 */ /* 0x000fe20000000800 */
[C---:B------:R-:W-:Y:S01]  /*19250*/  LEA.HI.X.SX32 R9, R134.reuse, R3, 0x1, P6 ;  /* 0x0000000386097211 */ /* 0x040fe200030f0eff */
[----:B------:R-:W-:Y:S01]  /*19260*/  VIADD R134, R134, UR4 ;  /* 0x0000000486867c36 */ /* 0x000fe20008000000 */
[----:B------:R-:W-:Y:S01]  /*19270*/  ULDC UR4, c[0x0][0x248] ;  /* 0x0000920000047ab9 */ /* 0x000fe20000000800 */
[----:B------:R-:W-:Y:S02]  /*19280*/  VIADD R5, R4, 0xa ;  /* 0x0000000a04057836 */ /* 0x000fe40000000000 */
[----:B------:R3:W-:Y:S01]  /*19290*/  @P4 STG.E.U16 desc[UR16][R8.64], R7 ;  /* 0x0000000708004986 */ /* 0x0007e2000c101510 */
[----:B------:R-:W-:-:S02]  /*192a0*/  LEA R6, P4, R134, R2, 0x1 ;  /* 0x0000000286067211 */ /* 0x000fc400078808ff */
[----:B------:R-:W-:Y:S01]  /*192b0*/  ISETP.LT.AND P6, PT, R5, UR5, !P0 ;  /* 0x0000000505007c0c */ /* 0x000fe2000c7c1270 */
[----:B--2---:R-:W-:Y:S01]  /*192c0*/  VIADD R10, R134, UR4 ;  /* 0x00000004860a7c36 */ /* 0x004fe20008000000 */
[----:B------:R-:W-:Y:S01]  /*192d0*/  ULDC UR5, c[0x0][0x248] ;  /* 0x0000920000057ab9 */ /* 0x000fe20000000800 */
[----:B------:R-:W-:Y:S01]  /*192e0*/  VIADD R5, R4, 0xb ;  /* 0x0000000b04057836 */ /* 0x000fe20000000000 */
[----:B------:R-:W-:Y:S01]  /*192f0*/  ULDC UR4, c[0x0][0x22c] ;  /* 0x00008b0000047ab9 */ /* 0x000fe20000000800 */
[-C--:B---3--:R-:W-:Y:S01]  /*19300*/  LEA.HI.X.SX32 R7, R134, R3.reuse, 0x1, P4 ;  /* 0x0000000386077211 */ /* 0x088fe200020f0eff */
[C---:B------:R-:W-:Y:S01]  /*19310*/  VIADD R134, R10.reuse, UR5 ;  /* 0x000000050a867c36 */ /* 0x040fe20008000000 */
[C---:B------:R-:W-:Y:S01]  /*19320*/  LEA R132, P4, R10.reuse, R2, 0x1 ;  /* 0x000000020a847211 */ /* 0x040fe200078808ff */
[----:B------:R-:W-:Y:S01]  /*19330*/  ULDC UR5, c[0x0][0x22c] ;  /* 0x00008b0000057ab9 */ /* 0x000fe20000000800 */
[----:B------:R-:W-:Y:S01]  /*19340*/  PRMT R9, R11, 0x7632, R9 ;  /* 0x000076320b097816 */ /* 0x000fe20000000009 */
[----:B------:R-:W-:Y:S01]  /*19350*/  @P5 STG.E.U16 desc[UR16][R6.64], R11 ;  /* 0x0000000b06005986 */ /* 0x000fe2000c101510 */
[----:B------:R-:W-:-:S02]  /*19360*/  LEA.HI.X.SX32 R133, R10, R3, 0x1, P4 ;  /* 0x000000030a857211 */ /* 0x000fc400020f0eff */
[----:B------:R-:W-:Y:S01]  /*19370*/  ISETP.LT.AND P5, PT, R5, UR4, !P0 ;  /* 0x0000000405007c0c */ /* 0x000fe2000c7a1270 */
[----:B------:R-:W-:Y:S01]  /*19380*/  VIADD R5, R4, 0xc ;  /* 0x0000000c04057836 */ /* 0x000fe20000000000 */
[C---:B------:R-:W-:Y:S01]  /*19390*/  LEA R8, P4, R134.reuse, R2, 0x1 ;  /* 0x0000000286087211 */ /* 0x040fe200078808ff */
[----:B------:R2:W-:Y:S01]  /*193a0*/  @P2 STG.E.U16 desc[UR16][R132.64], R9 ;  /* 0x0000000984002986 */ /* 0x0005e2000c101510 */
[----:B------:R-:W-:Y:S02]  /*193b0*/  ULDC UR4, c[0x0][0x22c] ;  /* 0x00008b0000047ab9 */ /* 0x000fe40000000800 */
[----:B--2---:R-:W-:Y:S02]  /*193c0*/  LEA.HI.X.SX32 R9, R134, R3, 0x1, P4 ;  /* 0x0000000386097211 */ /* 0x004fe400020f0eff */
[----:B------:R-:W-:Y:S01]  /*193d0*/  ISETP.LT.AND P4, PT, R5, UR4, !P0 ;  /* 0x0000000405007c0c */ /* 0x000fe2000c781270 */
[----:B------:R-:W-:Y:S01]  /*193e0*/  ULDC UR4, c[0x0][0x248] ;  /* 0x0000920000047ab9 */ /* 0x000fe20000000800 */
[----:B------:R-:W-:Y:S01]  /*193f0*/  VIADD R5, R4, 0xd ;  /* 0x0000000d04057836 */ /* 0x000fe20000000000 */
[----:B------:R2:W-:Y:S01]  /*19400*/  @P1 STG.E.U16 desc[UR16][R8.64], R12 ;  /* 0x0000000c08001986 */ /* 0x0005e2000c101510 */
[----:B------:R-:W-:Y:S01]  /*19410*/  VIADD R134, R134, UR4 ;  /* 0x0000000486867c36 */ /* 0x000fe20008000000 */
[----:B------:R-:W-:-:S02]  /*19420*/  ULDC UR4, c[0x0][0x22c] ;  /* 0x00008b0000047ab9 */ /* 0x000fc40000000800 */
[----:B------:R-:W-:Y:S01]  /*19430*/  ISETP.LT.AND P2, PT, R5, UR4, !P0 ;  /* 0x0000000405007c0c */ /* 0x000fe2000c741270 */
[----:B------:R-:W-:Y:S01]  /*19440*/  ULDC UR4, c[0x0][0x248] ;  /* 0x0000920000047ab9 */ /* 0x000fe20000000800 */
[----:B------:R-:W-:Y:S01]  /*19450*/  LEA R6, P1, R134, R2, 0x1 ;  /* 0x0000000286067211 */ /* 0x000fe200078208ff */
[----:B------:R-:W-:-:S03]  /*19460*/  VIADD R5, R4, 0xe ;  /* 0x0000000e04057836 */ /* 0x000fc60000000000 */
[CC--:B------:R-:W-:Y:S01]  /*19470*/  LEA.HI.X.SX32 R7, R134.reuse, R3.reuse, 0x1, P1 ;  /* 0x0000000386077211 */ /* 0x0c0fe200008f0eff */
[----:B------:R-:W-:Y:S01]  /*19480*/  VIADD R134, R134, UR4 ;  /* 0x0000000486867c36 */ /* 0x000fe20008000000 */
[----:B--2---:R-:W-:Y:S01]  /*19490*/  PRMT R9, R12, 0x7632, R9 ;  /* 0x000076320c097816 */ /* 0x004fe20000000009 */
[----:B------:R-:W-:Y:S01]  /*194a0*/  ULDC UR4, c[0x0][0x248] ;  /* 0x0000920000047ab9 */ /* 0x000fe20000000800 */
[----:B------:R-:W-:Y:S01]  /*194b0*/  ISETP.LT.AND P1, PT, R5, UR5, !P0 ;  /* 0x0000000505007c0c */ /* 0x000fe2000c721270 */
[C---:B------:R-:W-:Y:S01]  /*194c0*/  VIADD R11, R134.reuse, UR4 ;  /* 0x00000004860b7c36 */ /* 0x040fe20008000000 */
[----:B------:R-:W-:Y:S01]  /*194d0*/  ULDC UR4, c[0x0][0x248] ;  /* 0x0000920000047ab9 */ /* 0x000fe20000000800 */
[----:B------:R2:W-:Y:S01]  /*194e0*/  @P3 STG.E.U16 desc[UR16][R6.64], R9 ;  /* 0x0000000906003986 */ /* 0x0005e2000c101510 */
[----:B------:R-:W-:Y:S01]  /*194f0*/  LEA R8, P3, R134, R2, 0x1 ;  /* 0x0000000286087211 */ /* 0x000fe200078608ff */
[----:B------:R-:W-:Y:S01]  /*19500*/  VIADD R12, R11, UR4 ;  /* 0x000000040b0c7c36 */ /* 0x000fe20008000000 */
[----:B------:R-:W-:Y:S01]  /*19510*/  ULDC UR5, c[0x0][0x22c] ;  /* 0x00008b0000057ab9 */ /* 0x000fe20000000800 */
[----:B------:R-:W-:Y:S01]  /*19520*/  VIADD R5, R4, 0xf ;  /* 0x0000000f04057836 */ /* 0x000fe20000000000 */
[----:B------:R-:W-:Y:S01]  /*19530*/  ULDC UR4, c[0x0][0x248] ;  /* 0x0000920000047ab9 */ /* 0x000fe20000000800 */
[----:B--2---:R-:W-:-:S02]  /*19540*/  LEA.HI.X.SX32 R9, R134, R3, 0x1, P3 ;  /* 0x0000000386097211 */ /* 0x004fc400018f0eff */
[-C--:B------:R-:W-:Y:S02]  /*19550*/  LEA R10, P3, R11, R2.reuse, 0x1 ;  /* 0x000000020b0a7211 */ /* 0x080fe400078608ff */
[----:B------:R-:W-:Y:S01]  /*19560*/  PRMT R7, R13, 0x7632, R7 ;  /* 0x000076320d077816 */ /* 0x000fe20000000007 */
[----:B------:R-:W-:Y:S01]  /*19570*/  @P6 STG.E.U16 desc[UR16][R8.64], R13 ;  /* 0x0000000d08006986 */ /* 0x000fe2000c101510 */
[-C--:B------:R-:W-:Y:S02]  /*19580*/  LEA.HI.X.SX32 R11, R11, R3.reuse, 0x1, P3 ;  /* 0x000000030b0b7211 */ /* 0x080fe400018f0eff */
[----:B------:R-:W-:Y:S02]  /*19590*/  LEA R6, P6, R12, R2, 0x1 ;  /* 0x000000020c067211 */ /* 0x000fe400078c08ff */
[----:B------:R-:W-:Y:S01]  /*195a0*/  ISETP.LT.AND P3, PT, R5, UR5, !P0 ;  /* 0x0000000505007c0c */ /* 0x000fe2000c761270 */
[----:B------:R2:W-:Y:S01]  /*195b0*/  @P5 STG.E.U16 desc[UR16][R10.64], R7 ;  /* 0x000000070a005986 */ /* 0x0005e2000c101510 */
[----:B------:R-:W-:Y:S01]  /*195c0*/  VIADD R5, R4, 0x10 ;  /* 0x0000001004057836 */ /* 0x000fe20000000000 */
[----:B------:R-:W-:Y:S01]  /*195d0*/  ULDC UR5, c[0x0][0x22c] ;  /* 0x00008b0000057ab9 */ /* 0x000fe20000000800 */
[C---:B--2---:R-:W-:Y:S01]  /*195e0*/  LEA.HI.X.SX32 R7, R12.reuse, R3, 0x1, P6 ;  /* 0x000000030c077211 */ /* 0x044fe200030f0eff */
[----:B------:R-:W-:-:S02]  /*195f0*/  VIADD R12, R12, UR4 ;  /* 0x000000040c0c7c36 */ /* 0x000fc40008000000 */
[----:B------:R-:W-:Y:S01]  /*19600*/  ISETP.LT.AND P6, PT, R5, UR5, !P0 ;  /* 0x0000000505007c0c */ /* 0x000fe2000c7c1270 */
[----:B------:R-:W-:Y:S01]  /*19610*/  VIADD R5, R4, 0x11 ;  /* 0x0000001104057836 */ /* 0x000fe20000000000 */
[----:B------:R-:W-:Y:S01]  /*19620*/  ULDC UR4, c[0x0][0x248] ;  /* 0x0000920000047ab9 */ /* 0x000fe20000000800 */
[----:B------:R2:W-:Y:S01]  /*19630*/  @P4 STG.E.U16 desc[UR16][R6.64], R14 ;  /* 0x0000000e06004986 */ /* 0x0005e2000c101510 */
[CC--:B------:R-:W-:Y:S01]  /*19640*/  LEA R8, P4, R12.reuse, R2.reuse, 0x1 ;  /* 0x000000020c087211 */ /* 0x0c0fe200078808ff */
[----:B------:R-:W-:Y:S01]  /*19650*/  ULDC UR5, c[0x0][0x22c] ;  /* 0x00008b0000057ab9 */ /* 0x000fe20000000800 */
[----:B------:R-:W-:Y:S01]  /*19660*/  VIADD R13, R12, UR4 ;  /* 0x000000040c0d7c36 */ /* 0x000fe20008000000 */
[----:B------:R-:W-:Y:S01]  /*19670*/  ISETP.LT.AND P5, PT, R5, UR5, !P0 ;  /* 0x0000000505007c0c */ /* 0x000fe2000c7a1270 */
[----:B------:R-:W-:Y:S01]  /*19680*/  VIADD R5, R4, 0x12 ;  /* 0x0000001204057836 */ /* 0x000fe20000000000 */
[-C--:B------:R-:W-:Y:S01]  /*19690*/  LEA.HI.X.SX32 R9, R12, R3.reuse, 0x1, P4 ;  /* 0x000000030c097211 */ /* 0x080fe200020f0eff */
[----:B------:R-:W-:Y:S01]  /*196a0*/  ULDC UR4, c[0x0][0x22c] ;  /* 0x00008b0000047ab9 */ /* 0x000fe20000000800 */
[C---:B------:R-:W-:Y:S01]  /*196b0*/  LEA R10, P4, R13.reuse, R2, 0x1 ;  /* 0x000000020d0a7211 */ /* 0x040fe200078808ff */
[----:B------:R-:W-:Y:S01]  /*196c0*/  ULDC UR5, c[0x0][0x22c] ;  /* 0x00008b0000057ab9 */ /* 0x000fe20000000800 */
[----:B--2---:R-:W-:Y:S01]  /*196d0*/  PRMT R7, R14, 0x7632, R7 ;  /* 0x000076320e077816 */ /* 0x004fe20000000007 */
[----:B------:R-:W-:Y:S01]  /*196e0*/  VIADD R14, R4, 0xfe ;  /* 0x000000fe040e7836 */ /* 0x000fe20000000000 */
[----:B------:R-:W-:-:S03]  /*196f0*/  LEA.HI.X.SX32 R11, R13, R3, 0x1, P4 ;  /* 0x000000030d0b7211 */ /* 0x000fc600020f0eff */
[----:B------:R2:W-:Y:S01]  /*19700*/  @P2 STG.E.U16 desc[UR16][R8.64], R7 ;  /* 0x0000000708002986 */ /* 0x0005e2000c101510 */
[----:B------:R-:W-:Y:S01]  /*19710*/  ISETP.LT.AND P2, PT, R5, UR4, !P0 ;  /* 0x0000000405007c0c */ /* 0x000fe2000c741270 */
[----:B------:R-:W-:Y:S01]  /*19720*/  ULDC UR4, c[0x0][0x248] ;  /* 0x0000920000047ab9 */ /* 0x000fe20000000800 */
[C---:B------:R-:W-:Y:S01]  /*19730*/  VIADD R5, R4.reuse, 0x13 ;  /* 0x0000001304057836 */ /* 0x040fe20000000000 */
[----:B------:R3:W-:Y:S01]  /*19740*/  @P1 STG.E.U16 desc[UR16][R10.64], R15 ;  /* 0x0000000f0a001986 */ /* 0x0007e2000c101510 */
[----:B------:R-:W-:Y:S01]  /*19750*/  VIADD R13, R13, UR4 ;  /* 0x000000040d0d7c36 */ /* 0x000fe20008000000 */
[----:B------:R-:W-:Y:S02]  /*19760*/  ULDC UR4, c[0x0][0x22c] ;  /* 0x00008b0000047ab9 */ /* 0x000fe40000000800 */
[----:B------:R-:W-:Y:S01]  /*19770*/  ISETP.LT.AND P1, PT, R5, UR4, !P0 ;  /* 0x0000000405007c0c */ /* 0x000fe2000c721270 */
[----:B------:R-:W-:Y:S01]  /*19780*/  ULDC UR4, c[0x0][0x248] ;  /* 0x0000920000047ab9 */ /* 0x000fe20000000800 */
[----:B------:R-:W-:Y:S01]  /*19790*/  LEA R6, P4, R13, R2, 0x1 ;  /* 0x000000020d067211 */ /* 0x000fe200078808ff */
[----:B------:R-:W-:Y:S01]  /*197a0*/  VIADD R5, R4, 0x14 ;  /* 0x0000001404057836 */ /* 0x000fe20000000000 */
[----:B--2---:R-:W-:-:S02]  /*197b0*/  PRMT R9, R15, 0x7632, R9 ;  /* 0x000076320f097816 */ /* 0x004fc40000000009 */
[CC--:B------:R-:W-:Y:S01]  /*197c0*/  LEA.HI.X.SX32 R7, R13.reuse, R3.reuse, 0x1, P4 ;  /* 0x000000030d077211 */ /* 0x0c0fe200020f0eff */
[----:B------:R-:W-:Y:S01]  /*197d0*/  VIADD R13, R13, UR4 ;  /* 0x000000040d0d7c36 */ /* 0x000fe20008000000 */
[----:B------:R-:W-:Y:S01]  /*197e0*/  ULDC UR4, c[0x0][0x248] ;  /* 0x0000920000047ab9 */ /* 0x000fe20000000800 */
[----:B------:R-:W-:Y:S01]  /*197f0*/  ISETP.LT.AND P4, PT, R5, UR5, !P0 ;  /* 0x0000000505007c0c */ /* 0x000fe2000c781270 */
[----:B------:R-:W-:Y:S01]  /*19800*/  VIADD R5, R4, 0x15 ;  /* 0x0000001504057836 */ /* 0x000fe20000000000 */
[----:B------:R2:W-:Y:S01]  /*19810*/  @P3 STG.E.U16 desc[UR16][R6.64], R9 ;  /* 0x0000000906003986 */ /* 0x0005e2000c101510 */
[C---:B------:R-:W-:Y:S01]  /*19820*/  LEA R8, P3, R13.reuse, R2, 0x1 ;  /* 0x000000020d087211 */ /* 0x040fe200078608ff */
[----:B---3--:R-:W-:Y:S01]  /*19830*/  VIADD R11, R13, UR4 ;  /* 0x000000040d0b7c36 */ /* 0x008fe20008000000 */
[----:B------:R-:W-:Y:S01]  /*19840*/  ULDC UR4, c[0x0][0x248] ;  /* 0x0000920000047ab9 */ /* 0x000fe20000000800 */
[----:B------:R-:W-:Y:S02]  /*19850*/  ULDC UR5, c[0x0][0x22c] ;  /* 0x00008b0000057ab9 */ /* 0x000fe40000000800 */
[----:B------:R-:W-:Y:S01]  /*19860*/  VIADD R12, R11, UR4 ;  /* 0x000000040b0c7c36 */ /* 0x000fe20008000000 */
[----:B------:R-:W-:Y:S01]  /*19870*/  ULDC UR4, c[0x0][0x248] ;  /* 0x0000920000047ab9 */ /* 0x000fe20000000800 */
[----:B--2---:R-:W-:-:S02]  /*19880*/  LEA.HI.X.SX32 R9, R13, R3, 0x1, P3 ;  /* 0x000000030d097211 */ /* 0x004fc400018f0eff */
[CC--:B------:R-:W-:Y:S02]  /*19890*/  LEA R10, P3, R11.reuse, R2.reuse, 0x1 ;  /* 0x000000020b0a7211 */ /* 0x0c0fe400078608ff */
[----:B------:R-:W-:Y:S01]  /*198a0*/  PRMT R7, R16, 0x7632, R7 ;  /* 0x0000763210077816 */ /* 0x000fe20000000007 */
[----:B------:R-:W-:Y:S01]  /*198b0*/  @P6 STG.E.U16 desc[UR16][R8.64], R16 ;  /* 0x0000001008006986 */ /* 0x000fe2000c101510 */
[----:B------:R-:W-:Y:S02]  /*198c0*/  LEA.HI.X.SX32 R11, R11, R3, 0x1, P3 ;  /* 0x000000030b0b7211 */ /* 0x000fe400018f0eff */
[----:B------:R-:W-:Y:S02]  /*198d0*/  LEA R6, P6, R12, R2, 0x1 ;  /* 0x000000020c067211 */ /* 0x000fe400078c08ff */
[----:B------:R-:W-:Y:S01]  /*198e0*/  ISETP.LT.AND P3, PT, R5, UR5, !P0 ;  /* 0x0000000505007c0c */ /* 0x000fe2000c761270 */
[----:B------:R2:W-:Y:S01]  /*198f0*/  @P5 STG.E.U16 desc[UR16][R10.64], R7 ;  /* 0x000000070a005986 */ /* 0x0005e2000c101510 */
[----:B------:R-:W-:Y:S01]  /*19900*/  VIADD R5, R4, 0x16 ;  /* 0x0000001604057836 */ /* 0x000fe20000000000 */
[----:B------:R-:W-:-:S04]  /*19910*/  ULDC UR5, c[0x0][0x22c] ;  /* 0x00008b0000057ab9 */ /* 0x000fc80000000800 */
[----:B------:R-:W-:Y:S01]  /*19920*/  ISETP.LT.AND P5, PT, R5, UR5, !P0 ;  /* 0x0000000505007c0c */ /* 0x000fe2000c7a1270 */
[----:B------:R-:W-:Y:S01]  /*19930*/  VIADD R5, R4, 0x17 ;  /* 0x0000001704057836 */ /* 0x000fe20000000000 */
[----:B------:R-:W-:Y:S01]  /*19940*/  ULDC UR5, c[0x0][0x22c] ;  /* 0x00008b0000057ab9 */ /* 0x000fe20000000800 */
[C---:B--2---:R-:W-:Y:S01]  /*19950*/  LEA.HI.X.SX32 R7, R12.reuse, R3, 0x1, P6 ;  /* 0x000000030c077211 */ /* 0x044fe200030f0eff */
[----:B------:R-:W-:Y:S01]  /*19960*/  VIADD R12, R12, UR4 ;  /* 0x000000040c0c7c36 */ /* 0x000fe20008000000 */
[----:B------:R-:W-:-:S03]  /*19970*/  ULDC UR4, c[0x0][0x248] ;  /* 0x0000920000047ab9 */ /* 0x000fc60000000800 */
        /* <DEDUP_REMOVED lines=8> */
[----:B------:R-:W-:Y:S01]  /*19a00*/  ULDC UR5, c[0x0][0x22c] ;  /* 0x00008b0000057ab9 */ /* 0x000fe20000000800 */
[----:B--2---:R-:W-:-:S02]  /*19a10*/  PRMT R7, R17, 0x7632, R7 ;  /* 0x0000763211077816 */ /* 0x004fc40000000007 */
        /* <DEDUP_REMOVED lines=17> */
[----:B------:R-:W-:Y:S01]  /*19b30*/  ULDC UR5, c[0x0][0x248] ;  /* 0x0000920000057ab9 */ /* 0x000fe20000000800 */
[----:B------:R2:W-:Y:S01]  /*19b40*/  @P3 STG.E.U16 desc[UR16][R6.64], R9 ;  /* 0x0000000906003986 */ /* 0x0005e2000c101510 */
[C---:B------:R-:W-:Y:S01]  /*19b50*/  LEA R8, P3, R13.reuse, R2, 0x1 ;  /* 0x000000020d087211 */ /* 0x040fe200078608ff */
[----:B---3--:R-:W-:Y:S01]  /*19b60*/  VIADD R11, R13, UR4 ;  /* 0x000000040d0b7c36 */ /* 0x008fe20008000000 */
[----:B------:R-:W-:Y:S01]  /*19b70*/  ULDC UR4, c[0x0][0x22c] ;  /* 0x00008b0000047ab9 */ /* 0x000fe20000000800 */
[----:B------:R-:W-:Y:S02]  /*19b80*/  VIADD R5, R4, 0x1b ;  /* 0x0000001b04057836 */ /* 0x000fe40000000000 */
[----:B------:R-:W-:Y:S01]  /*19b90*/  VIADD R12, R11, UR5 ;  /* 0x000000050b0c7c36 */ /* 0x000fe20008000000 */
[----:B------:R-:W-:Y:S01]  /*19ba0*/  ULDC UR5, c[0x0][0x22c] ;  /* 0x00008b0000057ab9 */ /* 0x000fe20000000800 */
[----:B--2---:R-:W-:-:S02]  /*19bb0*/  LEA.HI.X.SX32 R9, R13, R3, 0x1, P3 ;  /* 0x000000030d097211 */ /* 0x004fc400018f0eff */
[-C--:B------:R-:W-:Y:S02]  /*19bc0*/  LEA R10, P3, R11, R2.reuse, 0x1 ;  /* 0x000000020b0a7211 */ /* 0x080fe400078608ff */
[----:B------:R-:W-:Y:S01]  /*19bd0*/  PRMT R7, R19, 0x7632, R7 ;  /* 0x0000763213077816 */ /* 0x000fe20000000007 */
[----:B------:R-:W-:Y:S01]  /*19be0*/  @P5 STG.E.U16 desc[UR16][R8.64], R19 ;  /* 0x0000001308005986 */ /* 0x000fe2000c101510 */
[----:B------:R-:W-:Y:S02]  /*19bf0*/  LEA.HI.X.SX32 R11, R11, R3, 0x1, P3 ;  /* 0x000000030b0b7211 */ /* 0x000fe400018f0eff */
[----:B------:R-:W-:Y:S01]  /*19c00*/  ISETP.LT.AND P5, PT, R5, UR4, !P0 ;  /* 0x0000000405007c0c */ /* 0x000fe2000c7a1270 */
[----:B------:R-:W-:Y:S01]  /*19c10*/  VIADD R5, R4, 0x1c ;  /* 0x0000001c04057836 */ /* 0x000fe20000000000 */
[----:B------:R-:W-:Y:S01]  /*19c20*/  LEA R6, P3, R12, R2, 0x1 ;  /* 0x000000020c067211 */ /* 0x000fe200078608ff */
[----:B------:R2:W-:Y:S01]  /*19c30*/  @P2 STG.E.U16 desc[UR16][R10.64], R7 ;  /* 0x000000070a002986 */ /* 0x0005e2000c101510 */
[----:B------:R-:W-:-:S03]  /*19c40*/  ULDC UR4, c[0x0][0x22c] ;  /* 0x00008b0000047ab9 */ /* 0x000fc60000000800 */
[----:B------:R3:W1:Y:S01]  /*19c50*/  LDS.128 R16, [R0] ;  /* 0x0000000000107984 */ /* 0x0006620000000c00 */
[----:B--2---:R-:W-:Y:S01]  /*19c60*/  LEA.HI.X.SX32 R7, R12, R3, 0x1, P3 ;  /* 0x000000030c077211 */ /* 0x004fe200018f0eff */
[C---:B---3--:R-:W-:Y:S01]  /*19c70*/  VIADD R0, R4.reuse, 0xfb ;  /* 0x000000fb04007836 */ /* 0x048fe20000000000 */
[----:B------:R-:W-:Y:S01]  /*19c80*/  ISETP.LT.AND P3, PT, R5, UR4, !P0 ;  /* 0x0000000405007c0c */ /* 0x000fe2000c761270 */
[----:B------:R-:W-:Y:S01]  /*19c90*/  ULDC UR4, c[0x0][0x248] ;  /* 0x0000920000047ab9 */ /* 0x000fe20000000800 */
[----:B------:R-:W-:Y:S01]  /*19ca0*/  VIADD R5, R4, 0x1d ;  /* 0x0000001d04057836 */ /* 0x000fe20000000000 */
[----:B------:R2:W-:Y:S01]  /*19cb0*/  @P1 STG.E.U16 desc[UR16][R6.64], R20 ;  /* 0x0000001406001986 */ /* 0x0005e2000c101510 */
[----:B------:R-:W-:Y:S01]  /*19cc0*/  VIADD R12, R12, UR4 ;  /* 0x000000040c0c7c36 */ /* 0x000fe20008000000 */
[----:B------:R-:W-:Y:S02]  /*19cd0*/  ULDC UR4, c[0x0][0x22c] ;  /* 0x00008b0000047ab9 */ /* 0x000fe40000000800 */
[----:B------:R-:W-:Y:S01]  /*19ce0*/  ISETP.LT.AND P2, PT, R5, UR4, !P0 ;  /* 0x0000000405007c0c */ /* 0x000fe2000c741270 */
[----:B------:R-:W-:Y:S01]  /*19cf0*/  ULDC UR4, c[0x0][0x248] ;  /* 0x0000920000047ab9 */ /* 0x000fe20000000800 */
[----:B------:R-:W-:Y:S01]  /*19d00*/  LEA R8, P1, R12, R2, 0x1 ;  /* 0x000000020c087211 */ /* 0x000fe200078208ff */
[----:B------:R-:W-:-:S03]  /*19d10*/  VIADD R5, R4, 0x1e ;  /* 0x0000001e04057836 */ /* 0x000fc60000000000 */
[C---:B------:R-:W-:Y:S01]  /*19d20*/  LEA.HI.X.SX32 R9, R12.reuse, R3, 0x1, P1 ;  /* 0x000000030c097211 */ /* 0x040fe200008f0eff */
        /* <DEDUP_REMOVED lines=8> */
[----:B------:R-:W-:Y:S01]  /*19db0*/  VIADD R5, R4, 0x1f ;  /* 0x0000001f04057836 */ /* 0x000fe20000000000 */
[----:B------:R-:W-:-:S02]  /*19dc0*/  ULDC UR5, c[0x0][0x22c] ;  /* 0x00008b0000057ab9 */ /* 0x000fc40000000800 */
[-C--:B--2---:R-:W-:Y:S01]  /*19dd0*/  LEA.HI.X.SX32 R7, R12, R3.reuse, 0x1, P4 ;  /* 0x000000030c077211 */ /* 0x084fe200020f0eff */
[C---:B------:R-:W-:Y:S01]  /*19de0*/  VIADD R12, R11.reuse, UR4 ;  /* 0x000000040b0c7c36 */ /* 0x040fe20008000000 */
[-C--:B------:R-:W-:Y:S01]  /*19df0*/  LEA R10, P4, R11, R2.reuse, 0x1 ;  /* 0x000000020b0a7211 */ /* 0x080fe200078808ff */
[----:B------:R-:W-:Y:S01]  /*19e00*/  ULDC UR4, c[0x0][0x248] ;  /* 0x0000920000047ab9 */ /* 0x000fe20000000800 */
        /* <DEDUP_REMOVED lines=19> */
[----:B------:R-:W-:Y:S01]  /*19f40*/  LEA.HI.X.SX32 R7, R12, R3, 0x1, P3 ;  /* 0x000000030c077211 */ /* 0x000fe200018f0eff */
[----:B------:R-:W-:Y:S01]  /*19f50*/  ULDC UR4, c[0x0][0x22c] ;  /* 0x00008b0000047ab9 */ /* 0x000fe20000000800 */
        /* <DEDUP_REMOVED lines=30> */
[----:B----4-:R-:W-:Y:S01]  /*1a140*/  PRMT R9, R24, 0x7632, R9 ;  /* 0x0000763218097816 */ /* 0x010fe20000000009 */
        /* <DEDUP_REMOVED lines=57> */
[----:B------:R-:W-:-:S02]  /*1a4e0*/  ULDC UR4, c[0x0][0x22c] ;  /* 0x00008b0000047ab9 */ /* 0x000fc40000000800 */
[----:B--2---:R-:W-:Y:S02]  /*1a4f0*/  LEA.HI.X.SX32 R9, R12, R3, 0x1, P4 ;  /* 0x000000030c097211 */ /* 0x004fe400020f0eff */
        /* <DEDUP_REMOVED lines=1499> */
[----:B0-----:R0:W-:Y:S01]  /*202b0*/  @P1 STG.E.U16 desc[UR16][R6.64], R116 ;  /* 0x0000007406001986 */ /* 0x0011e2000c101510 */
        /* <DEDUP_REMOVED lines=8> */
[----:B0-----:R-:W-:Y:S01]  /*20340*/  PRMT R7, R116, 0x7632, R7 ;  /* 0x0000763274077816 */ /* 0x001fe20000000007 */
        /* <DEDUP_REMOVED lines=8> */
[-C--:B0-----:R-:W-:Y:S01]  /*203d0*/  LEA.HI.X.SX32 R7, R12, R3.reuse, 0x1, P4 ;  /* 0x000000030c077211 */ /* 0x081fe200020f0eff */
        /* <DEDUP_REMOVED lines=11> */
[C---:B0-----:R-:W-:Y:S01]  /*20490*/  LEA.HI.X.SX32 R9, R12.reuse, R3, 0x1, P6 ;  /* 0x000000030c097211 */ /* 0x041fe200030f0eff */
[----:B------:R-:W-:-:S02]  /*204a0*/  VIADD R12, R12, UR4 ;  /* 0x000000040c0c7c36 */ /* 0x000fc40008000000 */
[----:B------:R-:W-:Y:S01]  /*204b0*/  ISETP.LT.AND P6, PT, R5, UR5, !P0 ;  /* 0x0000000505007c0c */ /* 0x000fe2000c7c1270 */
[----:B------:R-:W-:Y:S01]  /*204c0*/  ULDC UR4, c[0x0][0x248] ;  /* 0x0000920000047ab9 */ /* 0x000fe20000000800 */
[----:B------:R-:W-:Y:S01]  /*204d0*/  VIADD R5, R4, 0xe1 ;  /* 0x000000e104057836 */ /* 0x000fe20000000000 */
[----:B------:R0:W-:Y:S01]  /*204e0*/  @P3 STG.E.U16 desc[UR16][R8.64], R118 ;  /* 0x0000007608003986 */ /* 0x0001e2000c101510 */
[CC--:B------:R-:W-:Y:S01]  /*204f0*/  LEA R6, P3, R12.reuse, R2.reuse, 0x1 ;  /* 0x000000020c067211 */ /* 0x0c0fe200078608ff */
[C---:B------:R-:W-:Y:S01]  /*20500*/  VIADD R13, R12.reuse, UR4 ;  /* 0x000000040c0d7c36 */ /* 0x040fe20008000000 */
[----:B------:R-:W-:Y:S01]  /*20510*/  ULDC UR5, c[0x0][0x22c] ;  /* 0x00008b0000057ab9 */ /* 0x000fe20000000800 */
[----:B------:R-:W-:Y:S01]  /*20520*/  ULDC UR4, c[0x0][0x22c] ;  /* 0x00008b0000047ab9 */ /* 0x000fe20000000800 */
[----:B------:R-:W-:Y:S02]  /*20530*/  LEA.HI.X.SX32 R7, R12, R3, 0x1, P3 ;  /* 0x000000030c077211 */ /* 0x000fe400018f0eff */
[----:B------:R-:W-:Y:S01]  /*20540*/  ISETP.LT.AND P5, PT, R5, UR5, !P0 ;  /* 0x0000000505007c0c */ /* 0x000fe2000c7a1270 */
[----:B------:R-:W-:Y:S01]  /*20550*/  VIADD R5, R4, 0xe2 ;  /* 0x000000e204057836 */ /* 0x000fe20000000000 */
[----:B------:R-:W-:Y:S01]  /*20560*/  LEA R10, P3, R13, R2, 0x1 ;  /* 0x000000020d0a7211 */ /* 0x000fe200078608ff */
[----:B------:R-:W-:Y:S01]  /*20570*/  ULDC UR5, c[0x0][0x22c] ;  /* 0x00008b0000057ab9 */ /* 0x000fe20000000800 */
[----:B0-----:R-:W-:-:S02]  /*20580*/  PRMT R9, R118, 0x7632, R9 ;  /* 0x0000763276097816 */ /* 0x001fc40000000009 */
[----:B------:R-:W-:Y:S02]  /*20590*/  LEA.HI.X.SX32 R11, R13, R3, 0x1, P3 ;  /* 0x000000030d0b7211 */ /* 0x000fe400018f0eff */
[----:B------:R-:W-:Y:S01]  /*205a0*/  ISETP.LT.AND P3, PT, R5, UR4, !P0 ;  /* 0x0000000405007c0c */ /* 0x000fe2000c761270 */
[----:B------:R-:W-:Y:S01]  /*205b0*/  ULDC UR4, c[0x0][0x248] ;  /* 0x0000920000047ab9 */ /* 0x000fe20000000800 */
[C---:B------:R-:W-:Y:S01]  /*205c0*/  VIADD R5, R4.reuse, 0xe3 ;  /* 0x000000e304057836 */ /* 0x040fe20000000000 */
[----:B------:R0:W-:Y:S01]  /*205d0*/  @P2 STG.E.U16 desc[UR16][R6.64], R9 ;  /* 0x0000000906002986 */ /* 0x0001e2000c101510 */
[----:B------:R-:W-:Y:S01]  /*205e0*/  VIADD R13, R13, UR4 ;  /* 0x000000040d0d7c36 */ /* 0x000fe20008000000 */
[----:B------:R-:W-:Y:S02]  /*205f0*/  ULDC UR4, c[0x0][0x22c] ;  /* 0x00008b0000047ab9 */ /* 0x000fe40000000800 */
[----:B------:R2:W-:Y:S01]  /*20600*/  @P1 STG.E.U16 desc[UR16][R10.64], R119 ;  /* 0x000000770a001986 */ /* 0x0005e2000c101510 */
[----:B------:R-:W-:Y:S01]  /*20610*/  ISETP.LT.AND P2, PT, R5, UR4, !P0 ;  /* 0x0000000405007c0c */ /* 0x000fe2000c741270 */
[----:B------:R-:W-:Y:S01]  /*20620*/  ULDC UR4, c[0x0][0x248] ;  /* 0x0000920000047ab9 */ /* 0x000fe20000000800 */
[----:B------:R-:W-:Y:S01]  /*20630*/  LEA R8, P1, R13, R2, 0x1 ;  /* 0x000000020d087211 */ /* 0x000fe200078208ff */
[----:B------:R-:W-:Y:S01]  /*20640*/  VIADD R5, R4, 0xe4 ;  /* 0x000000e404057836 */ /* 0x000fe20000000000 */
[----:B0-----:R-:W-:-:S02]  /*20650*/  PRMT R7, R119, 0x7632, R7 ;  /* 0x0000763277077816 */ /* 0x001fc40000000007 */
[CC--:B------:R-:W-:Y:S01]  /*20660*/  LEA.HI.X.SX32 R9, R13.reuse, R3.reuse, 0x1, P1 ;  /* 0x000000030d097211 */ /* 0x0c0fe200008f0eff */
[----:B------:R-:W-:Y:S01]  /*20670*/  VIADD R13, R13, UR4 ;  /* 0x000000040d0d7c36 */ /* 0x000fe20008000000 */
[----:B------:R-:W-:Y:S01]  /*20680*/  ULDC UR4, c[0x0][0x248] ;  /* 0x0000920000047ab9 */ /* 0x000fe20000000800 */
[----:B------:R-:W-:Y:S01]  /*20690*/  ISETP.LT.AND P1, PT, R5, UR5, !P0 ;  /* 0x0000000505007c0c */ /* 0x000fe2000c721270 */
[----:B------:R-:W-:Y:S01]  /*206a0*/  VIADD R5, R4, 0xe5 ;  /* 0x000000e504057836 */ /* 0x000fe20000000000 */
[----:B------:R0:W-:Y:S01]  /*206b0*/  @P4 STG.E.U16 desc[UR16][R8.64], R7 ;  /* 0x0000000708004986 */ /* 0x0001e2000c101510 */
[C---:B------:R-:W-:Y:S01]  /*206c0*/  LEA R6, P4, R13.reuse, R2, 0x1 ;  /* 0x000000020d067211 */ /* 0x040fe200078808ff */
[----:B--2---:R-:W-:Y:S01]  /*206d0*/  VIADD R11, R13, UR4 ;  /* 0x000000040d0b7c36 */ /* 0x004fe20008000000 */
[----:B------:R-:W-:Y:S01]  /*206e0*/  ULDC UR4, c[0x0][0x248] ;  /* 0x0000920000047ab9 */ /* 0x000fe20000000800 */
[----:B------:R-:W-:Y:S02]  /*206f0*/  ULDC UR5, c[0x0][0x22c] ;  /* 0x00008b0000057ab9 */ /* 0x000fe40000000800 */
[----:B------:R-:W-:Y:S01]  /*20700*/  VIADD R12, R11, UR4 ;  /* 0x000000040b0c7c36 */ /* 0x000fe20008000000 */
[----:B------:R-:W-:Y:S01]  /*20710*/  ULDC UR4, c[0x0][0x248] ;  /* 0x0000920000047ab9 */ /* 0x000fe20000000800 */
[----:B0-----:R-:W-:-:S02]  /*20720*/  LEA.HI.X.SX32 R7, R13, R3, 0x1, P4 ;  /* 0x000000030d077211 */ /* 0x001fc400020f0eff */
[CC--:B------:R-:W-:Y:S02]  /*20730*/  LEA R10, P4, R11.reuse, R2.reuse, 0x1 ;  /* 0x000000020b0a7211 */ /* 0x0c0fe400078808ff */
[----:B-1----:R-:W-:Y:S01]  /*20740*/  PRMT R9, R120, 0x7632, R9 ;  /* 0x0000763278097816 */ /* 0x002fe20000000009 */
        /* <DEDUP_REMOVED lines=43> */
[----:B-1----:R-:W-:Y:S01]  /*20a00*/  VIADD R11, R13, UR4 ;  /* 0x000000040d0b7c36 */ /* 0x002fe20008000000 */
[----:B------:R-:W-:Y:S01]  /*20a10*/  ULDC UR4, c[0x0][0x248] ;  /* 0x0000920000047ab9 */ /* 0x000fe20000000800 */
[----:B------:R-:W-:Y:S02]  /*20a20*/  ULDC UR5, c[0x0][0x22c] ;  /* 0x00008b0000057ab9 */ /* 0x000fe40000000800 */
[----:B------:R-:W-:Y:S01]  /*20a30*/  VIADD R12, R11, UR4 ;  /* 0x000000040b0c7c36 */ /* 0x000fe20008000000 */
[----:B------:R-:W-:Y:S01]  /*20a40*/  ULDC UR4, c[0x0][0x248] ;  /* 0x0000920000047ab9 */ /* 0x000fe20000000800 */
[----:B0-----:R-:W-:-:S02]  /*20a50*/  LEA.HI.X.SX32 R7, R13, R3, 0x1, P4 ;  /* 0x000000030d077211 */ /* 0x001fc400020f0eff */
        /* <DEDUP_REMOVED lines=12> */
[----:B------:R-:W-:Y:S01]  /*20b20*/  VIADD R5, R4, 0xed ;  /* 0x000000ed04057836 */ /* 0x000fe20000000000 */
[----:B------:R-:W-:Y:S01]  /*20b30*/  ULDC UR4, c[0x0][0x248] ;  /* 0x0000920000047ab9 */ /* 0x000fe20000000800 */
[----:B------:R0:W-:Y:S01]  /*20b40*/  @P3 STG.E.U16 desc[UR16][R8.64], R124 ;  /* 0x0000007c08003986 */ /* 0x0001e2000c101510 */
[CC--:B------:R-:W-:Y:S01]  /*20b50*/  LEA R6, P3, R12.reuse, R2.reuse, 0x1 ;  /* 0x000000020c067211 */ /* 0x0c0fe200078608ff */
[----:B------:R-:W-:Y:S01]  /*20b60*/  ULDC UR5, c[0x0][0x22c] ;  /* 0x00008b0000057ab9 */ /* 0x000fe20000000800 */
[C---:B------:R-:W-:Y:S01]  /*20b70*/  VIADD R13, R12.reuse, UR4 ;  /* 0x000000040c0d7c36 */ /* 0x040fe20008000000 */
[----:B------:R-:W-:Y:S01]  /*20b80*/  ULDC UR4, c[0x0][0x22c] ;  /* 0x00008b0000047ab9 */ /* 0x000fe20000000800 */
[----:B------:R-:W-:Y:S02]  /*20b90*/  LEA.HI.X.SX32 R7, R12, R3, 0x1, P3 ;  /* 0x000000030c077211 */ /* 0x000fe400018f0eff */
[----:B------:R-:W-:Y:S01]  /*20ba0*/  ISETP.LT.AND P3, PT, R5, UR5, !P0 ;  /* 0x0000000505007c0c */ /* 0x000fe2000c761270 */
[----:B------:R-:W-:Y:S01]  /*20bb0*/  VIADD R5, R4, 0xee ;  /* 0x000000ee04057836 */ /* 0x000fe20000000000 */
[----:B------:R-:W-:Y:S01]  /*20bc0*/  LEA R10, P5, R13, R2, 0x1 ;  /* 0x000000020d0a7211 */ /* 0x000fe200078a08ff */
[----:B------:R-:W-:Y:S01]  /*20bd0*/  ULDC UR5, c[0x0][0x22c] ;  /* 0x00008b0000057ab9 */ /* 0x000fe20000000800 */
[----:B0-----:R-:W-:-:S02]  /*20be0*/  PRMT R9, R124, 0x7632, R9 ;  /* 0x000076327c097816 */ /* 0x001fc40000000009 */
        /* <DEDUP_REMOVED lines=38> */
[C---:B0-----:R-:W-:Y:S01]  /*20e50*/  LEA.HI.X.SX32 R9, R12.reuse, R3, 0x1, P4 ;  /* 0x000000030c097211 */ /* 0x041fe200020f0eff */
[----:B------:R-:W-:Y:S01]  /*20e60*/  VIADD R12, R12, UR4 ;  /* 0x000000040c0c7c36 */ /* 0x000fe20008000000 */
[----:B------:R-:W-:-:S03]  /*20e70*/  ULDC UR4, c[0x0][0x248] ;  /* 0x0000920000047ab9 */ /* 0x000fc60000000800 */
[----:B------:R0:W-:Y:S01]  /*20e80*/  @P2 STG.E.U16 desc[UR16][R8.64], R127 ;  /* 0x0000007f08002986 */ /* 0x0001e2000c101510 */
[CC--:B------:R-:W-:Y:S01]  /*20e90*/  LEA R6, P4, R12.reuse, R2.reuse, 0x1 ;  /* 0x000000020c067211 */ /* 0x0c0fe200078808ff */
[----:B------:R-:W-:Y:S01]  /*20ea0*/  VIADD R10, R12, UR4 ;  /* 0x000000040c0a7c36 */ /* 0x000fe20008000000 */
[----:B------:R-:W-:Y:S01]  /*20eb0*/  ISETP.LT.AND P2, PT, R5, UR5, !P0 ;  /* 0x0000000505007c0c */ /* 0x000fe2000c741270 */
[----:B------:R-:W-:Y:S01]  /*20ec0*/  VIADD R5, R4, 0xf4 ;  /* 0x000000f404057836 */ /* 0x000fe20000000000 */
[----:B------:R-:W-:Y:S01]  /*20ed0*/  LEA.HI.X.SX32 R7, R12, R3, 0x1, P4 ;  /* 0x000000030c077211 */ /* 0x000fe200020f0eff */
[----:B------:R-:W-:Y:S01]  /*20ee0*/  ULDC UR4, c[0x0][0x22c] ;  /* 0x00008b0000047ab9 */ /* 0x000fe20000000800 */
[----:B------:R-:W-:Y:S01]  /*20ef0*/  ULDC UR5, c[0x0][0x22c] ;  /* 0x00008b0000057ab9 */ /* 0x000fe20000000800 */
[----:B0-----:R-:W-:Y:S02]  /*20f00*/  PRMT R9, R127, 0x7632, R9 ;  /* 0x000076327f097816 */ /* 0x001fe40000000009 */
[----:B------:R-:W-:-:S03]  /*20f10*/  LEA R8, P4, R10, R2, 0x1 ;  /* 0x000000020a087211 */ /* 0x000fc600078808ff */
[----:B------:R0:W-:Y:S01]  /*20f20*/  @P1 STG.E.U16 desc[UR16][R6.64], R9 ;  /* 0x0000000906001986 */ /* 0x0001e2000c101510 */
[----:B------:R-:W-:Y:S01]  /*20f30*/  ISETP.LT.AND P1, PT, R5, UR4, !P0 ;  /* 0x0000000405007c0c */ /* 0x000fe2000c721270 */
[----:B------:R-:W-:Y:S01]  /*20f40*/  VIADD R5, R4, 0xf5 ;  /* 0x000000f504057836 */ /* 0x000fe20000000000 */
[----:B------:R-:W-:Y:S01]  /*20f50*/  ULDC UR4, c[0x0][0x248] ;  /* 0x0000920000047ab9 */ /* 0x000fe20000000800 */
[----:B0-----:R-:W-:-:S03]  /*20f60*/  LEA.HI.X.SX32 R9, R10, R3, 0x1, P4 ;  /* 0x000000030a097211 */ /* 0x001fc600020f0eff */
[----:B------:R-:W-:Y:S01]  /*20f70*/  ISETP.LT.AND P4, PT, R5, UR5, !P0 ;  /* 0x0000000505007c0c */ /* 0x000fe2000c781270 */
[----:B------:R-:W-:Y:S01]  /*20f80*/  VIADD R5, R10, UR4 ;  /* 0x000000040a057c36 */ /* 0x000fe20008000000 */
[----:B------:R-:W-:Y:S01]  /*20f90*/  ULDC UR4, c[0x0][0x248] ;  /* 0x0000920000047ab9 */ /* 0x000fe20000000800 */
[----:B------:R0:W-:Y:S01]  /*20fa0*/  @P5 STG.E.U16 desc[UR16][R8.64], R128 ;  /* 0x0000008008005986 */ /* 0x0001e2000c101510 */
[----:B------:R-:W-:Y:S01]  /*20fb0*/  ULDC UR5, c[0x0][0x22c] ;  /* 0x00008b0000057ab9 */ /* 0x000fe20000000800 */
[C---:B------:R-:W-:Y:S01]  /*20fc0*/  VIADD R7, R5.reuse, UR4 ;  /* 0x0000000405077c36 */ /* 0x040fe20008000000 */
[-C--:B------:R-:W-:Y:S01]  /*20fd0*/  LEA R10, P5, R5, R2.reuse, 0x1 ;  /* 0x00000002050a7211 */ /* 0x080fe200078a08ff */
[----:B------:R-:W-:Y:S02]  /*20fe0*/  ULDC UR4, c[0x0][0x248] ;  /* 0x0000920000047ab9 */ /* 0x000fe40000000800 */
[----:B------:R-:W-:Y:S01]  /*20ff0*/  VIADD R12, R7, UR4 ;  /* 0x00000004070c7c36 */ /* 0x000fe20008000000 */
[----:B------:R-:W-:Y:S01]  /*21000*/  LEA.HI.X.SX32 R11, R5, R3, 0x1, P5 ;  /* 0x00000003050b7211 */ /* 0x000fe200028f0eff */
[----:B------:R-:W-:Y:S01]  /*21010*/  VIADD R5, R4, 0xf6 ;  /* 0x000000f604057836 */ /* 0x000fe20000000000 */
[----:B------:R-:W-:Y:S01]  /*21020*/  LEA R6, P5, R7, R2, 0x1 ;  /* 0x0000000207067211 */ /* 0x000fe200078a08ff */
[----:B------:R-:W-:Y:S01]  /*21030*/  ULDC UR4, c[0x0][0x248] ;  /* 0x0000920000047ab9 */ /* 0x000fe20000000800 */
[----:B0-----:R-:W-:-:S02]  /*21040*/  PRMT R9, R128, 0x7632, R9 ;  /* 0x0000763280097816 */ /* 0x001fc40000000009 */
[-C--:B------:R-:W-:Y:S02]  /*21050*/  LEA.HI.X.SX32 R7, R7, R3.reuse, 0x1, P5 ;  /* 0x0000000307077211 */ /* 0x080fe400028f0eff */
[----:B------:R-:W-:Y:S01]  /*21060*/  LEA R8, P5, R12, R2, 0x1 ;  /* 0x000000020c087211 */ /* 0x000fe200078a08ff */
[----:B------:R0:W-:Y:S01]  /*21070*/  @P6 STG.E.U16 desc[UR16][R10.64], R9 ;  /* 0x000000090a006986 */ /* 0x0001e2000c101510 */
[----:B------:R-:W-:Y:S01]  /*21080*/  ISETP.LT.AND P6, PT, R5, UR5, !P0 ;  /* 0x0000000505007c0c */ /* 0x000fe2000c7c1270 */
[C---:B------:R-:W-:Y:S01]  /*21090*/  VIADD R5, R4.reuse, 0xf7 ;  /* 0x000000f704057836 */ /* 0x040fe20000000000 */
[----:B------:R-:W-:Y:S01]  /*210a0*/  ULDC UR5, c[0x0][0x22c] ;  /* 0x00008b0000057ab9 */ /* 0x000fe20000000800 */
[----:B------:R1:W-:Y:S03]  /*210b0*/  @P3 STG.E.U16 desc[UR16][R6.64], R129 ;  /* 0x0000008106003986 */ /* 0x0003e6000c101510 */
[----:B------:R-:W-:Y:S01]  /*210c0*/  ISETP.LT.AND P3, PT, R5, UR5, !P0 ;  /* 0x0000000505007c0c */ /* 0x000fe2000c761270 */
[----:B------:R-:W-:Y:S01]  /*210d0*/  VIADD R5, R4, 0xf8 ;  /* 0x000000f804057836 */ /* 0x000fe20000000000 */
[----:B------:R-:W-:Y:S01]  /*210e0*/  ULDC UR5, c[0x0][0x22c] ;  /* 0x00008b0000057ab9 */ /* 0x000fe20000000800 */
[C---:B0-----:R-:W-:Y:S01]  /*210f0*/  LEA.HI.X.SX32 R9, R12.reuse, R3, 0x1, P5 ;  /* 0x000000030c097211 */ /* 0x041fe200028f0eff */
[----:B------:R-:W-:Y:S01]  /*21100*/  VIADD R12, R12, UR4 ;  /* 0x000000040c0c7c36 */ /* 0x000fe20008000000 */
[----:B------:R-:W-:Y:S01]  /*21110*/  ULDC UR4, c[0x0][0x248] ;  /* 0x0000920000047ab9 */ /* 0x000fe20000000800 */
[----:B-1----:R-:W-:-:S02]  /*21120*/  PRMT R7, R129, 0x7632, R7 ;  /* 0x0000763281077816 */ /* 0x002fc40000000007 */
[C---:B------:R-:W-:Y:S01]  /*21130*/  VIADD R10, R12.reuse, UR4 ;  /* 0x000000040c0a7c36 */ /* 0x040fe20008000000 */
[-C--:B------:R-:W-:Y:S01]  /*21140*/  LEA R6, P5, R12, R2.reuse, 0x1 ;  /* 0x000000020c067211 */ /* 0x080fe200078a08ff */
[----:B------:R-:W-:Y:S01]  /*21150*/  ULDC UR4, c[0x0][0x22c] ;  /* 0x00008b0000047ab9 */ /* 0x000fe20000000800 */
[----:B------:R0:W-:Y:S01]  /*21160*/  @P2 STG.E.U16 desc[UR16][R8.64], R7 ;  /* 0x0000000708002986 */ /* 0x0001e2000c101510 */
[----:B------:R-:W-:Y:S01]  /*21170*/  ISETP.LT.AND P2, PT, R5, UR5, !P0 ;  /* 0x0000000505007c0c */ /* 0x000fe2000c741270 */
[----:B------:R-:W-:Y:S01]  /*21180*/  VIADD R5, R4, 0xf9 ;  /* 0x000000f904057836 */ /* 0x000fe20000000000 */
[----:B------:R-:W-:Y:S01]  /*21190*/  ULDC UR5, c[0x0][0x22c] ;  /* 0x00008b0000057ab9 */ /* 0x000fe20000000800 */
[----:B0-----:R-:W-:Y:S02]  /*211a0*/  LEA.HI.X.SX32 R7, R12, R3, 0x1, P5 ;  /* 0x000000030c077211 */ /* 0x001fe400028f0eff */
[----:B------:R-:W-:-:S03]  /*211b0*/  LEA R8, P5, R10, R2, 0x1 ;  /* 0x000000020a087211 */ /* 0x000fc600078a08ff */
[----:B------:R0:W-:Y:S01]  /*211c0*/  @P1 STG.E.U16 desc[UR16][R6.64], R130 ;  /* 0x0000008206001986 */ /* 0x0001e2000c101510 */
[----:B------:R-:W-:Y:S01]  /*211d0*/  ISETP.LT.AND P1, PT, R5, UR4, !P0 ;  /* 0x0000000405007c0c */ /* 0x000fe2000c721270 */
[----:B------:R-:W-:Y:S01]  /*211e0*/  ULDC UR4, c[0x0][0x248] ;  /* 0x0000920000047ab9 */ /* 0x000fe20000000800 */
[C---:B------:R-:W-:Y:S01]  /*211f0*/  LEA.HI.X.SX32 R9, R10.reuse, R3, 0x1, P5 ;  /* 0x000000030a097211 */ /* 0x040fe200028f0eff */
[----:B------:R-:W-:Y:S01]  /*21200*/  VIADD R12, R10, UR4 ;  /* 0x000000040a0c7c36 */ /* 0x000fe20008000000 */
[----:B------:R-:W-:Y:S01]  /*21210*/  ULDC UR4, c[0x0][0x22c] ;  /* 0x00008b0000047ab9 */ /* 0x000fe20000000800 */
[----:B------:R-:W-:-:S05]  /*21220*/  VIADD R5, R4, 0xfa ;  /* 0x000000fa04057836 */ /* 0x000fca0000000000 */
[----:B------:R-:W-:Y:S01]  /*21230*/  ISETP.LT.AND P5, PT, R5, UR4, !P0 ;  /* 0x0000000405007c0c */ /* 0x000fe2000c7a1270 */
[----:B------:R-:W-:Y:S01]  /*21240*/  ULDC UR4, c[0x0][0x248] ;  /* 0x0000920000047ab9 */ /* 0x000fe20000000800 */
[----:B0-----:R-:W-:-:S05]  /*21250*/  PRMT R7, R130, 0x7632, R7 ;  /* 0x0000763282077816 */ /* 0x001fca0000000007 */
[----:B------:R0:W-:Y:S01]  /*21260*/  @P4 STG.E.U16 desc[UR16][R8.64], R7 ;  /* 0x0000000708004986 */ /* 0x0001e2000c101510 */
[----:B------:R-:W-:-:S04]  /*21270*/  LEA R10, P4, R12, R2, 0x1 ;  /* 0x000000020c0a7211 */ /* 0x000fc800078808ff */
[CC--:B------:R-:W-:Y:S01]  /*21280*/  LEA.HI.X.SX32 R11, R12.reuse, R3.reuse, 0x1, P4 ;  /* 0x000000030c0b7211 */ /* 0x0c0fe200020f0eff */
[----:B------:R-:W-:Y:S01]  /*21290*/  VIADD R12, R12, UR4 ;  /* 0x000000040c0c7c36 */ /* 0x000fe20008000000 */
[----:B------:R-:W-:Y:S01]  /*212a0*/  ULDC UR4, c[0x0][0x248] ;  /* 0x0000920000047ab9 */ /* 0x000fe20000000800 */
[----:B------:R-:W-:Y:S01]  /*212b0*/  ISETP.LT.AND P4, PT, R0, UR5, !P0 ;  /* 0x0000000500007c0c */ /* 0x000fe2000c781270 */
[----:B------:R-:W-:Y:S01]  /*212c0*/  VIADD R0, R4, 0xfc ;  /* 0x000000fc04007836 */ /* 0x000fe20000000000 */
[----:B------:R-:W-:Y:S01]  /*212d0*/  @P6 STG.E.U16 desc[UR16][R10.64], R131 ;  /* 0x000000830a006986 */ /* 0x000fe2000c101510 */
[CC--:B------:R-:W-:Y:S01]  /*212e0*/  LEA R6, P6, R12.reuse, R2.reuse, 0x1 ;  /* 0x000000020c067211 */ /* 0x0c0fe200078c08ff */
[C---:B------:R-:W-:Y:S01]  /*212f0*/  VIADD R5, R12.reuse, UR4 ;  /* 0x000000040c057c36 */ /* 0x040fe20008000000 */
[----:B0-----:R-:W-:Y:S01]  /*21300*/  PRMT R9, R131, 0x7632, R9 ;  /* 0x0000763283097816 */ /* 0x001fe20000000009 */
[----:B------:R-:W-:Y:S01]  /*21310*/  ULDC UR5, c[0x0][0x248] ;  /* 0x0000920000057ab9 */ /* 0x000fe20000000800 */
[-C--:B------:R-:W-:Y:S01]  /*21320*/  LEA.HI.X.SX32 R7, R12, R3.reuse, 0x1, P6 ;  /* 0x000000030c077211 */ /* 0x080fe200030f0eff */
[----:B------:R-:W-:Y:S01]  /*21330*/  ULDC UR4, c[0x0][0x22c] ;  /* 0x00008b0000047ab9 */ /* 0x000fe20000000800 */
[C---:B------:R-:W-:Y:S01]  /*21340*/  LEA R8, P6, R5.reuse, R2, 0x1 ;  /* 0x0000000205087211 */ /* 0x040fe200078c08ff */
[C---:B------:R-:W-:Y:S01]  /*21350*/  VIADD R12, R5.reuse, UR5 ;  /* 0x00000005050c7c36 */ /* 0x040fe20008000000 */
[----:B------:R-:W-:Y:S01]  /*21360*/  ULDC UR5, c[0x0][0x248] ;  /* 0x0000920000057ab9 */ /* 0x000fe20000000800 */
[----:B------:R0:W-:Y:S01]  /*21370*/  @P3 STG.E.U16 desc[UR16][R6.64], R9 ;  /* 0x0000000906003986 */ /* 0x0001e2000c101510 */
[----:B------:R-:W-:Y:S01]  /*21380*/  ISETP.LT.AND P3, PT, R0, UR4, !P0 ;  /* 0x0000000400007c0c */ /* 0x000fe2000c761270 */
[----:B------:R-:W-:Y:S01]  /*21390*/  VIADD R0, R4, 0xfd ;  /* 0x000000fd04007836 */ /* 0x000fe20000000000 */
[----:B------:R-:W-:Y:S01]  /*213a0*/  ULDC UR4, c[0x0][0x22c] ;  /* 0x00008b0000047ab9 */ /* 0x000fe20000000800 */
[----:B0-----:R-:W-:-:S02]  /*213b0*/  LEA.HI.X.SX32 R9, R5, R3, 0x1, P6 ;  /* 0x0000000305097211 */ /* 0x001fc400030f0eff */
        /* <DEDUP_REMOVED lines=9> */
[C---:B------:R-:W-:Y:S01]  /*21450*/  VIADD R5, R12.reuse, UR4 ;  /* 0x000000040c057c36 */ /* 0x040fe20008000000 */
[----:B------:R1:W-:Y:S01]  /*21460*/  @P1 STG.E.U16 desc[UR16][R10.64], R7 ;  /* 0x000000070a001986 */ /* 0x0003e2000c101510 */
[----:B------:R-:W-:Y:S01]  /*21470*/  ULDC UR4, c[0x0][0x248] ;  /* 0x0000920000047ab9 */ /* 0x000fe20000000800 */
[----:B------:R-:W-:Y:S01]  /*21480*/  LEA R6, P1, R12, R2, 0x1 ;  /* 0x000000020c067211 */ /* 0x000fe200078208ff */
[----:B0-----:R-:W-:-:S05]  /*21490*/  VIADD R9, R5, UR5 ;  /* 0x0000000505097c36 */ /* 0x001fca0008000000 */
[CC--:B------:R-:W-:Y:S01]  /*214a0*/  LEA R8, P6, R9.reuse, R2.reuse, 0x1 ;  /* 0x0000000209087211 */ /* 0x0c0fe200078c08ff */
[----:B-1----:R-:W-:Y:S01]  /*214b0*/  VIADD R11, R9, UR4 ;  /* 0x00000004090b7c36 */ /* 0x002fe20008000000 */
[-C--:B------:R-:W-:Y:S01]  /*214c0*/  LEA.HI.X.SX32 R7, R12, R3.reuse, 0x1, P1 ;  /* 0x000000030c077211 */ /* 0x080fe200008f0eff */
[----:B------:R-:W-:Y:S01]  /*214d0*/  ULDC UR4, c[0x0][0x248] ;  /* 0x0000920000047ab9 */ /* 0x000fe20000000800 */
[-C--:B------:R-:W-:Y:S01]  /*214e0*/  LEA R4, P1, R5, R2.reuse, 0x1 ;  /* 0x0000000205047211 */ /* 0x080fe200078208ff */
[----:B------:R-:W-:Y:S01]  /*214f0*/  VIADD R13, R11, UR6 ;  /* 0x000000060b0d7c36 */ /* 0x000fe20008000000 */
[-C--:B------:R-:W-:Y:S01]  /*21500*/  LEA.HI.X.SX32 R9, R9, R3.reuse, 0x1, P6 ;  /* 0x0000000309097211 */ /* 0x080fe200030f0eff */
[----:B------:R0:W-:Y:S01]  /*21510*/  @P5 STG.E.U16 desc[UR16][R6.64], R17 ;  /* 0x0000001106005986 */ /* 0x0001e2000c101510 */
[----:B------:R-:W-:Y:S01]  /*21520*/  LEA.HI.X.SX32 R5, R5, R3, 0x1, P1 ;  /* 0x0000000305057211 */ /* 0x000fe200008f0eff */
[C---:B------:R-:W-:Y:S01]  /*21530*/  VIADD R15, R13.reuse, UR4 ;  /* 0x000000040d0f7c36 */ /* 0x040fe20008000000 */
[-C--:B------:R-:W-:Y:S01]  /*21540*/  LEA R12, P1, R13, R2.reuse, 0x1 ;  /* 0x000000020d0c7211 */ /* 0x080fe200078208ff */
[----:B------:R-:W-:Y:S01]  /*21550*/  ULDC UR4, c[0x0][0x22c] ;  /* 0x00008b0000047ab9 */ /* 0x000fe20000000800 */
[----:B------:R-:W-:-:S02]  /*21560*/  LEA R10, P6, R11, R2, 0x1 ;  /* 0x000000020b0a7211 */ /* 0x000fc400078c08ff */
[-C--:B------:R-:W-:Y:S02]  /*21570*/  LEA.HI.X.SX32 R13, R13, R3.reuse, 0x1, P1 ;  /* 0x000000030d0d7211 */ /* 0x080fe400008f0eff */
[----:B------:R-:W-:Y:S02]  /*21580*/  ISETP.LT.AND P1, PT, R14, UR4, !P0 ;  /* 0x000000040e007c0c */ /* 0x000fe4000c721270 */
[----:B------:R-:W-:Y:S02]  /*21590*/  ISETP.LT.AND P0, PT, R0, UR7, !P0 ;  /* 0x0000000700007c0c */ /* 0x000fe4000c701270 */
[----:B------:R-:W-:Y:S02]  /*215a0*/  PRMT R0, R17, 0x7632, R0 ;  /* 0x0000763211007816 */ /* 0x000fe40000000000 */
[----:B------:R-:W-:Y:S02]  /*215b0*/  LEA.HI.X.SX32 R11, R11, R3, 0x1, P6 ;  /* 0x000000030b0b7211 */ /* 0x000fe400030f0eff */
[----:B0-----:R-:W-:Y:S01]  /*215c0*/  PRMT R7, R18, 0x7632, R7 ;  /* 0x0000763212077816 */ /* 0x001fe20000000007 */
[----:B------:R0:W-:Y:S01]  /*215d0*/  @P4 STG.E.U16 desc[UR16][R4.64], R0 ;  /* 0x0000000004004986 */ /* 0x0001e2000c101510 */
[----:B------:R-:W-:-:S03]  /*215e0*/  LEA R2, P6, R15, R2, 0x1 ;  /* 0x000000020f027211 */ /* 0x000fc600078c08ff */
[----:B------:R0:W-:Y:S01]  /*215f0*/  @P3 STG.E.U16 desc[UR16][R8.64], R18 ;  /* 0x0000001208003986 */ /* 0x0001e2000c101510 */
[----:B------:R-:W-:-:S03]  /*21600*/  LEA.HI.X.SX32 R3, R15, R3, 0x1, P6 ;  /* 0x000000030f037211 */ /* 0x000fc600030f0eff */
[----:B------:R0:W-:Y:S04]  /*21610*/  @P2 STG.E.U16 desc[UR16][R10.64], R7 ;  /* 0x000000070a002986 */ /* 0x0001e8000c101510 */
[----:B------:R0:W-:Y:S01]  /*21620*/  @P1 STG.E.U16 desc[UR16][R12.64], R19 ;  /* 0x000000130c001986 */ /* 0x0001e2000c101510 */
[----:B------:R-:W-:Y:S05]  /*21630*/  @!P0 EXIT ;  /* 0x000000000000894d */ /* 0x000fea0003800000 */
[----:B0-----:R-:W-:-:S05]  /*21640*/  PRMT R19, R19, 0x7632, R19 ;  /* 0x0000763213137816 */ /* 0x001fca0000000013 */
[----:B------:R-:W-:Y:S01]  /*21650*/  STG.E.U16 desc[UR16][R2.64], R19 ;  /* 0x0000001302007986 */ /* 0x000fe2000c101510 */
[----:B------:R-:W-:Y:S05]  /*21660*/  EXIT ;  /* 0x000000000000794d */ /* 0x000fea0003800000 */
.L_x_2:
[----:B------:R-:W-:-:S00]  /*21670*/  BRA `(.L_x_2) ;  /* 0xfffffffc00fc7947 */ /* 0x000fc0000383ffff */
[----:B------:R-:W-:-:S00]  /*21680*/  NOP ;  /* 0x0000000000007918 */ /* 0x000fc00000000000 */
[----:B------:R-:W-:-:S00]  /*21690*/  NOP ;  /* 0x0000000000007918 */ /* 0x000fc00000000000 */
[----:B------:R-:W-:-:S00]  /*216a0*/  NOP ;  /* 0x0000000000007918 */ /* 0x000fc00000000000 */
[----:B------:R-:W-:-:S00]  /*216b0*/  NOP ;  /* 0x0000000000007918 */ /* 0x000fc00000000000 */
[----:B------:R-:W-:-:S00]  /*216c0*/  NOP ;  /* 0x0000000000007918 */ /* 0x000fc00000000000 */
[----:B------:R-:W-:-:S00]  /*216d0*/  NOP ;  /* 0x0000000000007918 */ /* 0x000fc00000000000 */
[----:B------:R-:W-:-:S00]  /*216e0*/  NOP ;  /* 0x0000000000007918 */ /* 0x000fc00000000000 */
[----:B------:R-:W-:-:S00]  /*216f0*/  NOP ;  /* 0x0000000000007918 */ /* 0x000fc00000000000 */
.L_x_3:


//--------------------- .nv.shared.matmul_kernel  --------------------------
	.section	.nv.shared.matmul_kernel,"aw",@nobits
	.sectionflags	@""
	.align	16
	.zero		1024


//--------------------- .nv.shared.reserved.0     --------------------------
	.section	.nv.shared.reserved.0,"aw",@nobits
	.weak		__nv_reservedSMEM_offset_0_alias
	.size		__nv_reservedSMEM_offset_0_alias, 0, 0
	.other		__nv_reservedSMEM_offset_0_alias,@"STO_CUDA_RESERVED_SHARED STV_DEFAULT"
__nv_reservedSMEM_offset_0_alias:
	.zero		0


//--------------------- .nv.constant0.matmul_kernel --------------------------
	.section	.nv.constant0.matmul_kernel,"a",@progbits
	.sectionflags	@""
	.align	4
.nv.constant0.matmul_kernel:
	.zero		608


//--------------------- SYMBOLS --------------------------

	.type		.nv.reservedSmem.offset0,@object
	.size		.nv.reservedSmem.offset0,0x4
